	.target	sm_100a

	.elftype	@"ET_EXEC"


//--------------------- .note.nv.tkinfo           --------------------------
	.section	.note.nv.tkinfo,"",@"SHT_NOTE"
	.sectionflags	@"SHF_NOTE_NV_TKINFO"
	.tkinfo
        /*0018*/ 	.word	0x00000002
        /*0030*/ 	.string	""
        /*0030*/ 	.string	"ptxas"
        /*0030*/ 	.string	"Cuda compilation tools, release 13.0, V13.0.88"
        /*0030*/ 	.string	"Build cuda_13.0.r13.0/compiler.36424714_0"
        /*0030*/ 	.string	"-arch sm_100a -m 64 "



//--------------------- .note.nv.cuinfo           --------------------------
	.section	.note.nv.cuinfo,"",@"SHT_NOTE"
	.sectionflags	@"SHF_NOTE_NV_CUINFO"
        /*0018*/ 	.short	0x0002
        /*001a*/ 	.short	0x0064
        /*001c*/ 	.short	0x0082
	.zero		2


//--------------------- .nv.info                  --------------------------
	.section	.nv.info,"",@"SHT_CUDA_INFO"
	.align	4


	//----- nvinfo : EIATTR_REGCOUNT
	.align		4
        /*0000*/ 	.byte	0x04, 0x2f
        /*0002*/ 	.short	(.L_16 - .L_15)
	.align		4
.L_15:
        /*0004*/ 	.word	index@(_ZN7cutlass13device_kernelINS_4gemm6kernel13GemmUniversalIN4cute5tupleIJiiiiEEENS1_10collective13CollectiveMmaINS1_35MainloopSm100TmaUmmaWarpSpecializedILi5ELi2ELi2ENS5_IJNS4_1CILi2EEENSA_ILi1EEESC_EEEEENS5_IJNSA_ILi256EEENSA_ILi240EEENSA_ILi128EEEEEENS_12float_e4m3_tENS5_IJlSC_lEEESJ_SK_NS4_8TiledMMAINS4_8MMA_AtomIJNS4_10MMA_TraitsINS4_25SM100_MMA_F8F6F4_2x1SM_SSEJSJ_SJ_fSF_SG_NS4_17integral_constantINS4_4UMMA5MajorELSR_0EEESS_NSP_INSQ_7ScaleInELST_0EEESU_EEEEEENS4_6LayoutINS5_IJSC_SC_SC_EEENS5_IJNSA_ILi0EEESZ_SZ_EEEEENS5_IJNS4_10UnderscoreES12_S12_EEEEENS4_18SM100_TMA_2SM_LOADENS4_14ComposedLayoutINS4_7SwizzleILi3ELi4ELi3EEENS4_18smem_ptr_flag_bitsILi8EEENSX_INS5_IJNSA_ILi8EEESH_EEENS5_IJSH_SC_EEEEEEEvNS4_8identityES15_S1F_vS1G_EENS_8epilogue10collective18CollectiveEpilogueINS1I_23Sm100TmaWarpSpecializedILi1ELi1ELi240ELb0ELb0EEEJNS5_IJSH_SG_SH_EEENS5_IJNSX_ISH_SC_EENSX_ISG_SC_EEEEESJ_SK_SJ_SK_NS1I_6fusion15FusionCallbacksIS1M_NS1R_17LinearCombinationISJ_fSJ_fLNS_15FloatRoundStyleE2EEES1N_S1Q_JEEENS4_5SM1004TMEM4LOAD26SM100_TMEM_LOAD_32dp32b16xENS4_13SM90_TMA_LOADENS16_INS17_ILi0ELi4ELi3EEES1A_NSX_INS5_IJS1B_NSA_ILi16EEEEEENS5_IJS23_SC_EEEEEEENS4_39AutoVectorizingCopyWithAssumedAlignmentILi128EEENS4_14SM90_TMA_STOREES27_S29_S29_EEEvvEEEEvNT_6ParamsE)
        /*0008*/ 	.word	0x000000ff


	//----- nvinfo : EIATTR_FRAME_SIZE
	.align		4
.L_16:
        /*000c*/ 	.byte	0x04, 0x11
        /*000e*/ 	.short	(.L_18 - .L_17)
	.align		4
.L_17:
        /*0010*/ 	.word	index@($__internal_2_$__cuda_sm10x_tcgen05_guardrail_trap_unallocated_columns_being_dealloced)
        /*0014*/ 	.word	0x000003d0


	//----- nvinfo : EIATTR_FRAME_SIZE
	.align		4
.L_18:
        /*0018*/ 	.byte	0x04, 0x11
        /*001a*/ 	.short	(.L_20 - .L_19)
	.align		4
.L_19:
        /*001c*/ 	.word	index@($__internal_1_$__cuda_sm10x_tcgen05_guardrail_trap_phase_invalid_during_alloc)
        /*0020*/ 	.word	0x000003d0


	//----- nvinfo : EIATTR_FRAME_SIZE
	.align		4
.L_20:
        /*0024*/ 	.byte	0x04, 0x11
        /*0026*/ 	.short	(.L_22 - .L_21)
	.align		4
.L_21:
        /*0028*/ 	.word	index@($__internal_0_$__cuda_sm10x_tcgen05_guardrail_trap_col_being_dealloced_not_returned_by_alloc)
        /*002c*/ 	.word	0x000003d0


	//----- nvinfo : EIATTR_FRAME_SIZE
	.align		4
.L_22:
        /*0030*/ 	.byte	0x04, 0x11
        /*0032*/ 	.short	(.L_24 - .L_23)
	.align		4
.L_23:
        /*0034*/ 	.word	index@(_ZN7cutlass13device_kernelINS_4gemm6kernel13GemmUniversalIN4cute5tupleIJiiiiEEENS1_10collective13CollectiveMmaINS1_35MainloopSm100TmaUmmaWarpSpecializedILi5ELi2ELi2ENS5_IJNS4_1CILi2EEENSA_ILi1EEESC_EEEEENS5_IJNSA_ILi256EEENSA_ILi240EEENSA_ILi128EEEEEENS_12float_e4m3_tENS5_IJlSC_lEEESJ_SK_NS4_8TiledMMAINS4_8MMA_AtomIJNS4_10MMA_TraitsINS4_25SM100_MMA_F8F6F4_2x1SM_SSEJSJ_SJ_fSF_SG_NS4_17integral_constantINS4_4UMMA5MajorELSR_0EEESS_NSP_INSQ_7ScaleInELST_0EEESU_EEEEEENS4_6LayoutINS5_IJSC_SC_SC_EEENS5_IJNSA_ILi0EEESZ_SZ_EEEEENS5_IJNS4_10UnderscoreES12_S12_EEEEENS4_18SM100_TMA_2SM_LOADENS4_14ComposedLayoutINS4_7SwizzleILi3ELi4ELi3EEENS4_18smem_ptr_flag_bitsILi8EEENSX_INS5_IJNSA_ILi8EEESH_EEENS5_IJSH_SC_EEEEEEEvNS4_8identityES15_S1F_vS1G_EENS_8epilogue10collective18CollectiveEpilogueINS1I_23Sm100TmaWarpSpecializedILi1ELi1ELi240ELb0ELb0EEEJNS5_IJSH_SG_SH_EEENS5_IJNSX_ISH_SC_EENSX_ISG_SC_EEEEESJ_SK_SJ_SK_NS1I_6fusion15FusionCallbacksIS1M_NS1R_17LinearCombinationISJ_fSJ_fLNS_15FloatRoundStyleE2EEES1N_S1Q_JEEENS4_5SM1004TMEM4LOAD26SM100_TMEM_LOAD_32dp32b16xENS4_13SM90_TMA_LOADENS16_INS17_ILi0ELi4ELi3EEES1A_NSX_INS5_IJS1B_NSA_ILi16EEEEEENS5_IJS23_SC_EEEEEEENS4_39AutoVectorizingCopyWithAssumedAlignmentILi128EEENS4_14SM90_TMA_STOREES27_S29_S29_EEEvvEEEEvNT_6ParamsE)
        /*0038*/ 	.word	0x000003d0


	//----- nvinfo : EIATTR_MIN_STACK_SIZE
	.align		4
.L_24:
        /*003c*/ 	.byte	0x04, 0x12
        /*003e*/ 	.short	(.L_26 - .L_25)
	.align		4
.L_25:
        /*0040*/ 	.word	index@(_ZN7cutlass13device_kernelINS_4gemm6kernel13GemmUniversalIN4cute5tupleIJiiiiEEENS1_10collective13CollectiveMmaINS1_35MainloopSm100TmaUmmaWarpSpecializedILi5ELi2ELi2ENS5_IJNS4_1CILi2EEENSA_ILi1EEESC_EEEEENS5_IJNSA_ILi256EEENSA_ILi240EEENSA_ILi128EEEEEENS_12float_e4m3_tENS5_IJlSC_lEEESJ_SK_NS4_8TiledMMAINS4_8MMA_AtomIJNS4_10MMA_TraitsINS4_25SM100_MMA_F8F6F4_2x1SM_SSEJSJ_SJ_fSF_SG_NS4_17integral_constantINS4_4UMMA5MajorELSR_0EEESS_NSP_INSQ_7ScaleInELST_0EEESU_EEEEEENS4_6LayoutINS5_IJSC_SC_SC_EEENS5_IJNSA_ILi0EEESZ_SZ_EEEEENS5_IJNS4_10UnderscoreES12_S12_EEEEENS4_18SM100_TMA_2SM_LOADENS4_14ComposedLayoutINS4_7SwizzleILi3ELi4ELi3EEENS4_18smem_ptr_flag_bitsILi8EEENSX_INS5_IJNSA_ILi8EEESH_EEENS5_IJSH_SC_EEEEEEEvNS4_8identityES15_S1F_vS1G_EENS_8epilogue10collective18CollectiveEpilogueINS1I_23Sm100TmaWarpSpecializedILi1ELi1ELi240ELb0ELb0EEEJNS5_IJSH_SG_SH_EEENS5_IJNSX_ISH_SC_EENSX_ISG_SC_EEEEESJ_SK_SJ_SK_NS1I_6fusion15FusionCallbacksIS1M_NS1R_17LinearCombinationISJ_fSJ_fLNS_15FloatRoundStyleE2EEES1N_S1Q_JEEENS4_5SM1004TMEM4LOAD26SM100_TMEM_LOAD_32dp32b16xENS4_13SM90_TMA_LOADENS16_INS17_ILi0ELi4ELi3EEES1A_NSX_INS5_IJS1B_NSA_ILi16EEEEEENS5_IJS23_SC_EEEEEEENS4_39AutoVectorizingCopyWithAssumedAlignmentILi128EEENS4_14SM90_TMA_STOREES27_S29_S29_EEEvvEEEEvNT_6ParamsE)
        /*0044*/ 	.word	0x000003d0
.L_26:


//--------------------- .nv.compat                --------------------------
	.section	.nv.compat,"",@"SHT_CUDA_COMPAT_INFO"
	.align	4
        /*0000*/ 	.byte	0x02, 0x09, 0x01, 0x00, 0x02, 0x02, 0x02, 0x00, 0x02, 0x05, 0x05, 0x00, 0x03, 0x07, 0x01, 0x01
        /*0010*/ 	.byte	0x02, 0x03, 0x01, 0x00, 0x02, 0x06, 0x01, 0x00, 0x04, 0x0b, 0x08, 0x00, 0x09, 0x00, 0x00, 0x00
        /*0020*/ 	.byte	0x00, 0x00, 0x00, 0x00


//--------------------- .nv.info._ZN7cutlass13device_kernelINS_4gemm6kernel13GemmUniversalIN4cute5tupleIJiiiiEEENS1_10collective13CollectiveMmaINS1_35MainloopSm100TmaUmmaWarpSpecializedILi5ELi2ELi2ENS5_IJNS4_1CILi2EEENSA_ILi1EEESC_EEEEENS5_IJNSA_ILi256EEENSA_ILi240EEENSA_ILi128EEEEEENS_12float_e4m3_tENS5_IJlSC_lEEESJ_SK_NS4_8TiledMMAINS4_8MMA_AtomIJNS4_10MMA_TraitsINS4_25SM100_MMA_F8F6F4_2x1SM_SSEJSJ_SJ_fSF_SG_NS4_17integral_constantINS4_4UMMA5MajorELSR_0EEESS_NSP_INSQ_7ScaleInELST_0EEESU_EEEEEENS4_6LayoutINS5_IJSC_SC_SC_EEENS5_IJNSA_ILi0EEESZ_SZ_EEEEENS5_IJNS4_10UnderscoreES12_S12_EEEEENS4_18SM100_TMA_2SM_LOADENS4_14ComposedLayoutINS4_7SwizzleILi3ELi4ELi3EEENS4_18smem_ptr_flag_bitsILi8EEENSX_INS5_IJNSA_ILi8EEESH_EEENS5_IJSH_SC_EEEEEEEvNS4_8identityES15_S1F_vS1G_EENS_8epilogue10collective18CollectiveEpilogueINS1I_23Sm100TmaWarpSpecializedILi1ELi1ELi240ELb0ELb0EEEJNS5_IJSH_SG_SH_EEENS5_IJNSX_ISH_SC_EENSX_ISG_SC_EEEEESJ_SK_SJ_SK_NS1I_6fusion15FusionCallbacksIS1M_NS1R_17LinearCombinationISJ_fSJ_fLNS_15FloatRoundStyleE2EEES1N_S1Q_JEEENS4_5SM1004TMEM4LOAD26SM100_TMEM_LOAD_32dp32b16xENS4_13SM90_TMA_LOADENS16_INS17_ILi0ELi4ELi3EEES1A_NSX_INS5_IJS1B_NSA_ILi16EEEEEENS5_IJS23_SC_EEEEEEENS4_39AutoVectorizingCopyWithAssumedAlignmentILi128EEENS4_14SM90_TMA_STOREES27_S29_S29_EEEvvEEEEvNT_6ParamsE --------------------------
	.section	.nv.info._ZN7cutlass13device_kernelINS_4gemm6kernel13GemmUniversalIN4cute5tupleIJiiiiEEENS1_10collective13CollectiveMmaINS1_35MainloopSm100TmaUmmaWarpSpecializedILi5ELi2ELi2ENS5_IJNS4_1CILi2EEENSA_ILi1EEESC_EEEEENS5_IJNSA_ILi256EEENSA_ILi240EEENSA_ILi128EEEEEENS_12float_e4m3_tENS5_IJlSC_lEEESJ_SK_NS4_8TiledMMAINS4_8MMA_AtomIJNS4_10MMA_TraitsINS4_25SM100_MMA_F8F6F4_2x1SM_SSEJSJ_SJ_fSF_SG_NS4_17integral_constantINS4_4UMMA5MajorELSR_0EEESS_NSP_INSQ_7ScaleInELST_0EEESU_EEEEEENS4_6LayoutINS5_IJSC_SC_SC_EEENS5_IJNSA_ILi0EEESZ_SZ_EEEEENS5_IJNS4_10UnderscoreES12_S12_EEEEENS4_18SM100_TMA_2SM_LOADENS4_14ComposedLayoutINS4_7SwizzleILi3ELi4ELi3EEENS4_18smem_ptr_flag_bitsILi8EEENSX_INS5_IJNSA_ILi8EEESH_EEENS5_IJSH_SC_EEEEEEEvNS4_8identityES15_S1F_vS1G_EENS_8epilogue10collective18CollectiveEpilogueINS1I_23Sm100TmaWarpSpecializedILi1ELi1ELi240ELb0ELb0EEEJNS5_IJSH_SG_SH_EEENS5_IJNSX_ISH_SC_EENSX_ISG_SC_EEEEESJ_SK_SJ_SK_NS1I_6fusion15FusionCallbacksIS1M_NS1R_17LinearCombinationISJ_fSJ_fLNS_15FloatRoundStyleE2EEES1N_S1Q_JEEENS4_5SM1004TMEM4LOAD26SM100_TMEM_LOAD_32dp32b16xENS4_13SM90_TMA_LOADENS16_INS17_ILi0ELi4ELi3EEES1A_NSX_INS5_IJS1B_NSA_ILi16EEEEEENS5_IJS23_SC_EEEEEEENS4_39AutoVectorizingCopyWithAssumedAlignmentILi128EEENS4_14SM90_TMA_STOREES27_S29_S29_EEEvvEEEEvNT_6ParamsE,"",@"SHT_CUDA_INFO"
	.sectionflags	@""
	.align	4


	//----- nvinfo : EIATTR_CUDA_API_VERSION
	.align		4
        /*0000*/ 	.byte	0x04, 0x37
        /*0002*/ 	.short	(.L_28 - .L_27)
.L_27:
        /*0004*/ 	.word	0x00000082


	//----- nvinfo : EIATTR_KPARAM_INFO
	.align		4
.L_28:
        /*0008*/ 	.byte	0x04, 0x17
        /*000a*/ 	.short	(.L_30 - .L_29)
.L_29:
        /*000c*/ 	.word	0x00000000
        /*0010*/ 	.short	0x0000
        /*0012*/ 	.short	0x0000
        /*0014*/ 	.byte	0x00, 0xf0, 0x01, 0x20


	//----- nvinfo : EIATTR_AT_ENTRY_FRAGMENTS
	.align		4
.L_30:
        /*0018*/ 	.byte	0x04, 0x4f
        /*001a*/ 	.short	(.L_32 - .L_31)


	//   ....[0]....
.L_31:
        /*001c*/ 	.word	0x00000007


	//----- nvinfo : EIATTR_RESERVED_SMEM_USED
	.align		4
.L_32:
        /*0020*/ 	.byte	0x01, 0x41
	.zero		2


	//----- nvinfo : EIATTR_SPARSE_MMA_MASK
	.align		4
        /*0024*/ 	.byte	0x03, 0x50
        /*0026*/ 	.short	0x0000


	//----- nvinfo : EIATTR_TCGEN05_2CTA_USED
	.align		4
        /*0028*/ 	.byte	0x01, 0x52
	.zero		2


	//----- nvinfo : EIATTR_MAXREG_COUNT
	.align		4
        /*002c*/ 	.byte	0x03, 0x1b
        /*002e*/ 	.short	0x00ff


	//----- nvinfo : EIATTR_NUM_BARRIERS
	.align		4
        /*0030*/ 	.byte	0x02, 0x4c
        /*0032*/ 	.byte	0x07
	.zero		1


	//----- nvinfo : EIATTR_EXTERNS
	.align		4
        /*0034*/ 	.byte	0x04, 0x0f
        /*0036*/ 	.short	(.L_34 - .L_33)


	//   ....[0]....
	.align		4
.L_33:
        /*0038*/ 	.word	index@(__assertfail)


	//----- nvinfo : EIATTR_ANNOTATIONS
	.align		4
.L_34:
        /*003c*/ 	.byte	0x04, 0x55
        /*003e*/ 	.short	(.L_36 - .L_35)


	//   ....[0]....
.L_35:
        /*0040*/ 	.word	0x00000001
        /*0044*/ 	.byte	0xe0, 0x00, 0x00, 0x00, 0x01, 0x00, 0x00, 0x00, 0x90, 0x01, 0x00, 0x00, 0x01, 0x00, 0x00, 0x00
        /* <DEDUP_REMOVED lines=273> */
        /*1164*/ 	.byte	0xf0, 0xeb, 0x00, 0x00


	//----- nvinfo : EIATTR_MERCURY_ISA_VERSION
	.align		4
.L_36:
        /*1168*/ 	.byte	0x03, 0x5f
        /*116a*/ 	.short	0x0101


	//----- nvinfo : EIATTR_INT_WARP_WIDE_INSTR_OFFSETS
	.align		4
        /*116c*/ 	.byte	0x04, 0x31
        /*116e*/ 	.short	(.L_38 - .L_37)


	//   ....[0]....
.L_37:
        /*1170*/ 	.word	0x00000d00


	//   ....[1]....
        /*1174*/ 	.word	0x00000da0


	//   ....[2]....
        /*1178*/ 	.word	0x00004140


	//   ....[3]....
        /*117c*/ 	.word	0x00004160


	//   ....[4]....
        /*1180*/ 	.word	0x00004190


	//   ....[5]....
        /*1184*/ 	.word	0x00004de0


	//   ....[6]....
        /*1188*/ 	.word	0x00004e50


	//   ....[7]....
        /*118c*/ 	.word	0x00004eb0


	//   ....[8]....
        /*1190*/ 	.word	0x00004f10


	//   ....[9]....
        /*1194*/ 	.word	0x00004f70


	//   ....[10]....
        /*1198*/ 	.word	0x00004f90


	//   ....[11]....
        /*119c*/ 	.word	0x00005000


	//   ....[12]....
        /*11a0*/ 	.word	0x00005040


	//   ....[13]....
        /*11a4*/ 	.word	0x00005060


	//   ....[14]....
        /*11a8*/ 	.word	0x000050c0


	//   ....[15]....
        /*11ac*/ 	.word	0x00005100


	//   ....[16]....
        /*11b0*/ 	.word	0x00005120


	//   ....[17]....
        /*11b4*/ 	.word	0x00005180


	//   ....[18]....
        /*11b8*/ 	.word	0x000051c0


	//   ....[19]....
        /*11bc*/ 	.word	0x00005230


	//   ....[20]....
        /*11c0*/ 	.word	0x00005250


	//----- nvinfo : EIATTR_COOP_GROUP_MASK_REGIDS
	.align		4
.L_38:
        /*11c4*/ 	.byte	0x04, 0x29
        /*11c6*/ 	.short	(.L_40 - .L_39)


	//   ....[0]....
.L_39:
        /*11c8*/ 	.word	0xffffffff


	//   ....[1]....
        /*11cc*/ 	.word	0xffffffff


	//   ....[2]....
        /*11d0*/ 	.word	0xffffffff


	//   ....[3]....
        /*11d4*/ 	.word	0xffffffff


	//   ....[4]....
        /*11d8*/ 	.word	0xffffffff


	//   ....[5]....
        /*11dc*/ 	.word	0xffffffff


	//   ....[6]....
        /*11e0*/ 	.word	0xffffffff


	//   ....[7]....
        /*11e4*/ 	.word	0xffffffff


	//   ....[8]....
        /*11e8*/ 	.word	0xffffffff


	//   ....[9]....
        /*11ec*/ 	.word	0xffffffff


	//   ....[10]....
        /*11f0*/ 	.word	0xffffffff


	//   ....[11]....
        /*11f4*/ 	.word	0xffffffff


	//   ....[12]....
        /*11f8*/ 	.word	0xffffffff


	//   ....[13]....
        /*11fc*/ 	.word	0xffffffff


	//----- nvinfo : EIATTR_COOP_GROUP_INSTR_OFFSETS
	.align		4
.L_40:
        /*1200*/ 	.byte	0x04, 0x28
        /*1202*/ 	.short	(.L_42 - .L_41)


	//   ....[0]....
.L_41:
        /*1204*/ 	.word	0x000000b0


	//   ....[1]....
        /*1208*/ 	.word	0x00000570


	//   ....[2]....
        /*120c*/ 	.word	0x00000710


	//   ....[3]....
        /*1210*/ 	.word	0x00000840


	//   ....[4]....
        /*1214*/ 	.word	0x00000930


	//   ....[5]....
        /*1218*/ 	.word	0x00000a90


	//   ....[6]....
        /*121c*/ 	.word	0x00000be0


	//   ....[7]....
        /*1220*/ 	.word	0x00000e20


	//   ....[8]....
        /*1224*/ 	.word	0x000020d0


	//   ....[9]....
        /*1228*/ 	.word	0x00003040


	//   ....[10]....
        /*122c*/ 	.word	0x00003510


	//   ....[11]....
        /*1230*/ 	.word	0x00003540


	//   ....[12]....
        /*1234*/ 	.word	0x00004040


	//   ....[13]....
        /*1238*/ 	.word	0x00004250


	//----- nvinfo : EIATTR_VRC_CTA_INIT_COUNT
	.align		4
.L_42:
        /*123c*/ 	.byte	0x02, 0x4a
        /*123e*/ 	.byte	0x80
	.zero		1


	//----- nvinfo : EIATTR_SYSCALL_OFFSETS
	.align		4
        /*1240*/ 	.byte	0x04, 0x46
        /*1242*/ 	.short	(.L_44 - .L_43)


	//   ....[0]....
.L_43:
        /*1244*/ 	.word	0x000070e0


	//   ....[1]....
        /*1248*/ 	.word	0x00007250


	//   ....[2]....
        /*124c*/ 	.word	0x000073c0


	//   ....[3]....
        /*1250*/ 	.word	0x00007530


	//   ....[4]....
        /*1254*/ 	.word	0x000076a0


	//   ....[5]....
        /*1258*/ 	.word	0x00007810


	//   ....[6]....
        /*125c*/ 	.word	0x00007980


	//   ....[7]....
        /*1260*/ 	.word	0x00007af0


	//   ....[8]....
        /*1264*/ 	.word	0x00007c60


	//   ....[9]....
        /*1268*/ 	.word	0x00007dd0


	//   ....[10]....
        /*126c*/ 	.word	0x00007f40


	//   ....[11]....
        /*1270*/ 	.word	0x000080b0


	//   ....[12]....
        /*1274*/ 	.word	0x00008250


	//   ....[13]....
        /*1278*/ 	.word	0x000083f0


	//   ....[14]....
        /*127c*/ 	.word	0x00008590


	//----- nvinfo : EIATTR_MBARRIER_INSTR_OFFSETS
	.align		4
.L_44:
        /*1280*/ 	.byte	0x04, 0x39
        /*1282*/ 	.short	(.L_46 - .L_45)


	//   ....[0]....
.L_45:
        /*1284*/ 	.word	0x00000660
        /*1288*/ 	.word	0x000000ff
        /*128c*/ 	.word	0x00000000
        /*1290*/ 	.short	0x0100
        /*1292*/ 	.byte	0x04
	.zero		1


	//   ....[1]....
        /*1294*/ 	.word	0x00000670
        /*1298*/ 	.word	0x000000ff
        /*129c*/ 	.word	0x00000028
        /*12a0*/ 	.short	0x0100
        /*12a2*/ 	.byte	0x04
	.zero		1


	//   ....[2]....
        /*12a4*/ 	.word	0x00000680
        /*12a8*/ 	.word	0x000000ff
        /*12ac*/ 	.word	0x00000008
        /*12b0*/ 	.short	0x0100
        /*12b2*/ 	.byte	0x04
	.zero		1


	//   ....[3]....
        /*12b4*/ 	.word	0x00000690
        /*12b8*/ 	.word	0x000000ff
        /*12bc*/ 	.word	0x00000030
        /*12c0*/ 	.short	0x0100
        /*12c2*/ 	.byte	0x04
	.zero		1


	//   ....[4]....
        /*12c4*/ 	.word	0x000006a0
        /*12c8*/ 	.word	0x000000ff
        /*12cc*/ 	.word	0x00000010
        /*12d0*/ 	.short	0x0100
        /*12d2*/ 	.byte	0x04
	.zero		1


	//   ....[5]....
        /*12d4*/ 	.word	0x000006b0
        /*12d8*/ 	.word	0x000000ff
        /*12dc*/ 	.word	0x00000038
        /*12e0*/ 	.short	0x0100
        /*12e2*/ 	.byte	0x04
	.zero		1


	//   ....[6]....
        /*12e4*/ 	.word	0x000006c0
        /*12e8*/ 	.word	0x000000ff
        /*12ec*/ 	.word	0x00000018
        /*12f0*/ 	.short	0x0100
        /*12f2*/ 	.byte	0x04
	.zero		1


	//   ....[7]....
        /*12f4*/ 	.word	0x000006d0
        /*12f8*/ 	.word	0x000000ff
        /*12fc*/ 	.word	0x00000040
        /*1300*/ 	.short	0x0100
        /*1302*/ 	.byte	0x04
	.zero		1


	//   ....[8]....
        /*1304*/ 	.word	0x000006e0
        /*1308*/ 	.word	0x000000ff
        /*130c*/ 	.word	0x00000020
        /*1310*/ 	.short	0x0100
        /*1312*/ 	.byte	0x04
	.zero		1


	//   ....[9]....
        /*1314*/ 	.word	0x000006f0
        /*1318*/ 	.word	0x000000ff
        /*131c*/ 	.word	0x00000048
        /*1320*/ 	.short	0x0100
        /*1322*/ 	.byte	0x04
	.zero		1


	//   ....[10]....
        /*1324*/ 	.word	0x00000810
        /*1328*/ 	.word	0x000000ff
        /*132c*/ 	.word	0x00000050
        /*1330*/ 	.short	0x0100
        /*1332*/ 	.byte	0x04
	.zero		1


	//   ....[11]....
        /*1334*/ 	.word	0x00000820
        /*1338*/ 	.word	0x000000ff
        /*133c*/ 	.word	0x00000058
        /*1340*/ 	.short	0x0100
        /*1342*/ 	.byte	0x04
	.zero		1


	//   ....[12]....
        /*1344*/ 	.word	0x00000900
        /*1348*/ 	.word	0x000000ff
        /*134c*/ 	.word	0x00000060
        /*1350*/ 	.short	0x0100
        /*1352*/ 	.byte	0x04
	.zero		1


	//   ....[13]....
        /*1354*/ 	.word	0x00000910
        /*1358*/ 	.word	0x000000ff
        /*135c*/ 	.word	0x00000068
        /*1360*/ 	.short	0x0100
        /*1362*/ 	.byte	0x04
	.zero		1


	//   ....[14]....
        /*1364*/ 	.word	0x00000a40
        /*1368*/ 	.word	0x000000ff
        /*136c*/ 	.word	0x00000070
        /*1370*/ 	.short	0x0100
        /*1372*/ 	.byte	0x04
	.zero		1


	//   ....[15]....
        /*1374*/ 	.word	0x00000a50
        /*1378*/ 	.word	0x000000ff
        /*137c*/ 	.word	0x00000080
        /*1380*/ 	.short	0x0100
        /*1382*/ 	.byte	0x04
	.zero		1


	//   ....[16]....
        /*1384*/ 	.word	0x00000a60
        /*1388*/ 	.word	0x000000ff
        /*138c*/ 	.word	0x00000078
        /*1390*/ 	.short	0x0100
        /*1392*/ 	.byte	0x04
	.zero		1


	//   ....[17]....
        /*1394*/ 	.word	0x00000a70
        /*1398*/ 	.word	0x000000ff
        /*139c*/ 	.word	0x00000088
        /*13a0*/ 	.short	0x0100
        /*13a2*/ 	.byte	0x04
	.zero		1


	//   ....[18]....
        /*13a4*/ 	.word	0x00000b90
        /*13a8*/ 	.word	0x000000ff
        /*13ac*/ 	.word	0x00000090
        /*13b0*/ 	.short	0x0100
        /*13b2*/ 	.byte	0x04
	.zero		1


	//   ....[19]....
        /*13b4*/ 	.word	0x00000ba0
        /*13b8*/ 	.word	0x000000ff
        /*13bc*/ 	.word	0x000000a0
        /*13c0*/ 	.short	0x0100
        /*13c2*/ 	.byte	0x04
	.zero		1


	//   ....[20]....
        /*13c4*/ 	.word	0x00000bb0
        /*13c8*/ 	.word	0x000000ff
        /*13cc*/ 	.word	0x00000098
        /*13d0*/ 	.short	0x0100
        /*13d2*/ 	.byte	0x04
	.zero		1


	//   ....[21]....
        /*13d4*/ 	.word	0x00000bc0
        /*13d8*/ 	.word	0x000000ff
        /*13dc*/ 	.word	0x000000a8
        /*13e0*/ 	.short	0x0100
        /*13e2*/ 	.byte	0x04
	.zero		1


	//   ....[22]....
        /*13e4*/ 	.word	0x00000cb0
        /*13e8*/ 	.word	0x000000ff
        /*13ec*/ 	.word	0x000000b0
        /*13f0*/ 	.short	0x0100
        /*13f2*/ 	.byte	0x04
	.zero		1


	//   ....[23]....
        /*13f4*/ 	.word	0x00000cc0
        /*13f8*/ 	.word	0x000000ff
        /*13fc*/ 	.word	0x000000c0
        /*1400*/ 	.short	0x0100
        /*1402*/ 	.byte	0x04
	.zero		1


	//   ....[24]....
        /*1404*/ 	.word	0x00000cd0
        /*1408*/ 	.word	0x000000ff
        /*140c*/ 	.word	0x000000b8
        /*1410*/ 	.short	0x0100
        /*1412*/ 	.byte	0x04
	.zero		1


	//   ....[25]....
        /*1414*/ 	.word	0x00000ce0
        /*1418*/ 	.word	0x000000ff
        /*141c*/ 	.word	0x000000c8
        /*1420*/ 	.short	0x0100
        /*1422*/ 	.byte	0x04
	.zero		1


	//   ....[26]....
        /*1424*/ 	.word	0x00000de0
        /*1428*/ 	.word	0x000000ff
        /*142c*/ 	.word	0x000000d0
        /*1430*/ 	.short	0x0100
        /*1432*/ 	.byte	0x04
	.zero		1


	//   ....[27]....
        /*1434*/ 	.word	0x00001900
        /*1438*/ 	.word	0x00000003
        /*143c*/ 	.word	0x000000c0
        /*1440*/ 	.short	0x010a
        /*1442*/ 	.byte	0xff
	.zero		1


	//   ....[28]....
        /*1444*/ 	.word	0x00001930
        /*1448*/ 	.word	0x00000003
        /*144c*/ 	.word	0x000000b0
        /*1450*/ 	.short	0x0101
        /*1452*/ 	.byte	0xff
	.zero		1


	//   ....[29]....
        /*1454*/ 	.word	0x00001a00
        /*1458*/ 	.word	0x000000ff
        /*145c*/ 	.word	0x00000028
        /*1460*/ 	.short	0x010a
        /*1462*/ 	.byte	0x06
	.zero		1


	//   ....[30]....
        /*1464*/ 	.word	0x00001ad0
        /*1468*/ 	.word	0x000000ff
        /*146c*/ 	.word	0x00000028
        /*1470*/ 	.short	0x010a
        /*1472*/ 	.byte	0x21
	.zero		1


	//   ....[31]....
        /*1474*/ 	.word	0x00001c80
        /*1478*/ 	.word	0x000000ff
        /*147c*/ 	.word	0x00000028
        /*1480*/ 	.short	0x010a
        /*1482*/ 	.byte	0x08
	.zero		1


	//   ....[32]....
        /*1484*/ 	.word	0x00001d80
        /*1488*/ 	.word	0x000000ff
        /*148c*/ 	.word	0x00000068
        /*1490*/ 	.short	0x0101
        /*1492*/ 	.byte	0x04
	.zero		1


	//   ....[33]....
        /*1494*/ 	.word	0x00001da0
        /*1498*/ 	.word	0x000000ff
        /*149c*/ 	.word	0x00000028
        /*14a0*/ 	.short	0x010a
        /*14a2*/ 	.byte	0x06
	.zero		1


	//   ....[34]....
        /*14a4*/ 	.word	0x00001e20
        /*14a8*/ 	.word	0x000000ff
        /*14ac*/ 	.word	0x00000028
        /*14b0*/ 	.short	0x010a
        /*14b2*/ 	.byte	0x11
	.zero		1


	//   ....[35]....
        /*14b4*/ 	.word	0x00001fb0
        /*14b8*/ 	.word	0x000000ff
        /*14bc*/ 	.word	0x00000028
        /*14c0*/ 	.short	0x010a
        /*14c2*/ 	.byte	0x08
	.zero		1


	//   ....[36]....
        /*14c4*/ 	.word	0x00002100
        /*14c8*/ 	.word	0x00000003
        /*14cc*/ 	.word	0x00000070
        /*14d0*/ 	.short	0x010a
        /*14d2*/ 	.byte	0xff
	.zero		1


	//   ....[37]....
        /*14d4*/ 	.word	0x00002250
        /*14d8*/ 	.word	0x00000000
        /*14dc*/ 	.word	0x00000000
        /*14e0*/ 	.short	0x0101
        /*14e2*/ 	.byte	0xff
	.zero		1


	//   ....[38]....
        /*14e4*/ 	.word	0x00002830
        /*14e8*/ 	.word	0x000000ff
        /*14ec*/ 	.word	0x00000000
        /*14f0*/ 	.short	0x010a
        /*14f2*/ 	.byte	0x04
	.zero		1


	//   ....[39]....
        /*14f4*/ 	.word	0x000028c0
        /*14f8*/ 	.word	0x000000ff
        /*14fc*/ 	.word	0x00000000
        /*1500*/ 	.short	0x010a
        /*1502*/ 	.byte	0x05
	.zero		1


	//   ....[40]....
        /*1504*/ 	.word	0x00002950
        /*1508*/ 	.word	0x000000ff
        /*150c*/ 	.word	0x00000000
        /*1510*/ 	.short	0x010a
        /*1512*/ 	.byte	0x05
	.zero		1


	//   ....[41]....
        /*1514*/ 	.word	0x000029e0
        /*1518*/ 	.word	0x000000ff
        /*151c*/ 	.word	0x00000000
        /*1520*/ 	.short	0x010a
        /*1522*/ 	.byte	0x05
	.zero		1


	//   ....[42]....
        /*1524*/ 	.word	0x00002a80
        /*1528*/ 	.word	0x00000000
        /*152c*/ 	.word	0x00000000
        /*1530*/ 	.short	0x010a
        /*1532*/ 	.byte	0xff
	.zero		1


	//   ....[43]....
        /*1534*/ 	.word	0x00002ba0
        /*1538*/ 	.word	0x00000002
        /*153c*/ 	.word	0x000000b0
        /*1540*/ 	.short	0x010a
        /*1542*/ 	.byte	0xff
	.zero		1


	//   ....[44]....
        /*1544*/ 	.word	0x00002c00
        /*1548*/ 	.word	0x00000004
        /*154c*/ 	.word	0x00000000
        /*1550*/ 	.short	0x0101
        /*1552*/ 	.byte	0xff
	.zero		1


	//   ....[45]....
        /*1554*/ 	.word	0x00002c20
        /*1558*/ 	.word	0x000000ff
        /*155c*/ 	.word	0x00000080
        /*1560*/ 	.short	0x010a
        /*1562*/ 	.byte	0x04
	.zero		1


	//   ....[46]....
        /*1564*/ 	.word	0x00002d40
        /*1568*/ 	.word	0x00000002
        /*156c*/ 	.word	0x00000070
        /*1570*/ 	.short	0x010a
        /*1572*/ 	.byte	0xff
	.zero		1


	//   ....[47]....
        /*1574*/ 	.word	0x00002e50
        /*1578*/ 	.word	0x00000002
        /*157c*/ 	.word	0x00000000
        /*1580*/ 	.short	0x0101
        /*1582*/ 	.byte	0xff
	.zero		1


	//   ....[48]....
        /*1584*/ 	.word	0x00002ee0
        /*1588*/ 	.word	0x000000ff
        /*158c*/ 	.word	0x00000080
        /*1590*/ 	.short	0x0106
        /*1592*/ 	.byte	0x04
	.zero		1


	//   ....[49]....
        /*1594*/ 	.word	0x00002f00
        /*1598*/ 	.word	0x000000ff
        /*159c*/ 	.word	0x00000080
        /*15a0*/ 	.short	0x010a
        /*15a2*/ 	.byte	0x04
	.zero		1


	//   ....[50]....
        /*15a4*/ 	.word	0x00002f90
        /*15a8*/ 	.word	0x000000ff
        /*15ac*/ 	.word	0x00000080
        /*15b0*/ 	.short	0x0106
        /*15b2*/ 	.byte	0x07
	.zero		1


	//   ....[51]....
        /*15b4*/ 	.word	0x00002fd0
        /*15b8*/ 	.word	0x00000000
        /*15bc*/ 	.word	0x00000080
        /*15c0*/ 	.short	0x010a
        /*15c2*/ 	.byte	0xff
	.zero		1


	//   ....[52]....
        /*15c4*/ 	.word	0x00003210
        /*15c8*/ 	.word	0x000000ff
        /*15cc*/ 	.word	0x00000008
        /*15d0*/ 	.short	0x010a
        /*15d2*/ 	.byte	0x06
	.zero		1


	//   ....[53]....
        /*15d4*/ 	.word	0x00003230
        /*15d8*/ 	.word	0x000000ff
        /*15dc*/ 	.word	0x00000008
        /*15e0*/ 	.short	0x010a
        /*15e2*/ 	.byte	0x06
	.zero		1


	//   ....[54]....
        /*15e4*/ 	.word	0x000033c0
        /*15e8*/ 	.word	0x000000ff
        /*15ec*/ 	.word	0x00000008
        /*15f0*/ 	.short	0x010a
        /*15f2*/ 	.byte	0x06
	.zero		1


	//   ....[55]....
        /*15f4*/ 	.word	0x000033e0
        /*15f8*/ 	.word	0x000000ff
        /*15fc*/ 	.word	0x00000008
        /*1600*/ 	.short	0x010a
        /*1602*/ 	.byte	0x06
	.zero		1


	//   ....[56]....
        /*1604*/ 	.word	0x000034a0
        /*1608*/ 	.word	0x000000ff
        /*160c*/ 	.word	0x00000000
        /*1610*/ 	.short	0x0101
        /*1612*/ 	.byte	0x04
	.zero		1


	//   ....[57]....
        /*1614*/ 	.word	0x000037e0
        /*1618*/ 	.word	0x00000000
        /*161c*/ 	.word	0x00000070
        /*1620*/ 	.short	0x010a
        /*1622*/ 	.byte	0xff
	.zero		1


	//   ....[58]....
        /*1624*/ 	.word	0x000038a0
        /*1628*/ 	.word	0x00000000
        /*162c*/ 	.word	0x00000000
        /*1630*/ 	.short	0x0101
        /*1632*/ 	.byte	0xff
	.zero		1


	//   ....[59]....
        /*1634*/ 	.word	0x00003950
        /*1638*/ 	.word	0x000000ff
        /*163c*/ 	.word	0x00000000
        /*1640*/ 	.short	0x010a
        /*1642*/ 	.byte	0x05
	.zero		1


	//   ....[60]....
        /*1644*/ 	.word	0x00003960
        /*1648*/ 	.word	0x000000ff
        /*164c*/ 	.word	0x000000a0
        /*1650*/ 	.short	0x010a
        /*1652*/ 	.byte	0x1f
	.zero		1


	//   ....[61]....
        /*1654*/ 	.word	0x00003a10
        /*1658*/ 	.word	0x000000ff
        /*165c*/ 	.word	0x00000000
        /*1660*/ 	.short	0x010a
        /*1662*/ 	.byte	0x07
	.zero		1


	//   ....[62]....
        /*1664*/ 	.word	0x00003b40
        /*1668*/ 	.word	0x000000ff
        /*166c*/ 	.word	0x00000000
        /*1670*/ 	.short	0x010a
        /*1672*/ 	.byte	0x06
	.zero		1


	//   ....[63]....
        /*1674*/ 	.word	0x00003e50
        /*1678*/ 	.word	0x000000ff
        /*167c*/ 	.word	0x00000000
        /*1680*/ 	.short	0x010a
        /*1682*/ 	.byte	0x04
	.zero		1


	//   ....[64]....
        /*1684*/ 	.word	0x00003ef0
        /*1688*/ 	.word	0x00000000
        /*168c*/ 	.word	0x00000000
        /*1690*/ 	.short	0x010a
        /*1692*/ 	.byte	0xff
	.zero		1


	//   ....[65]....
        /*1694*/ 	.word	0x00003f30
        /*1698*/ 	.word	0x00000000
        /*169c*/ 	.word	0x00000000
        /*16a0*/ 	.short	0x010a
        /*16a2*/ 	.byte	0xff
	.zero		1


	//   ....[66]....
        /*16a4*/ 	.word	0x00003fa0
        /*16a8*/ 	.word	0x000000ff
        /*16ac*/ 	.word	0x00000000
        /*16b0*/ 	.short	0x0101
        /*16b2*/ 	.byte	0x04
	.zero		1


	//   ....[67]....
        /*16b4*/ 	.word	0x00003fe0
        /*16b8*/ 	.word	0x000000ff
        /*16bc*/ 	.word	0x000000d0
        /*16c0*/ 	.short	0x010a
        /*16c2*/ 	.byte	0x1b
	.zero		1


	//   ....[68]....
        /*16c4*/ 	.word	0x00004030
        /*16c8*/ 	.word	0x000000ff
        /*16cc*/ 	.word	0x00000000
        /*16d0*/ 	.short	0x0101
        /*16d2*/ 	.byte	0x04
	.zero		1


	//   ....[69]....
        /*16d4*/ 	.word	0x000044e0
        /*16d8*/ 	.word	0x00000003
        /*16dc*/ 	.word	0x00000070
        /*16e0*/ 	.short	0x010a
        /*16e2*/ 	.byte	0xff
	.zero		1


	//   ....[70]....
        /*16e4*/ 	.word	0x00004650
        /*16e8*/ 	.word	0x00000000
        /*16ec*/ 	.word	0x00000000
        /*16f0*/ 	.short	0x0101
        /*16f2*/ 	.byte	0xff
	.zero		1


	//   ....[71]....
        /*16f4*/ 	.word	0x00004b10
        /*16f8*/ 	.word	0x000000ff
        /*16fc*/ 	.word	0x00000068
        /*1700*/ 	.short	0x010a
        /*1702*/ 	.byte	0x1d
	.zero		1


	//   ....[72]....
        /*1704*/ 	.word	0x00004cf0
        /*1708*/ 	.word	0x000000ff
        /*170c*/ 	.word	0x00000058
        /*1710*/ 	.short	0x010a
        /*1712*/ 	.byte	0x1d
	.zero		1


	//   ....[73]....
        /*1714*/ 	.word	0x00005270
        /*1718*/ 	.word	0x000000ff
        /*171c*/ 	.word	0x00000050
        /*1720*/ 	.short	0x010b
        /*1722*/ 	.byte	0x1d
	.zero		1


	//   ....[74]....
        /*1724*/ 	.word	0x00005280
        /*1728*/ 	.word	0x000000ff
        /*172c*/ 	.word	0x00000000
        /*1730*/ 	.short	0x0101
        /*1732*/ 	.byte	0x31
	.zero		1


	//   ....[75]....
        /*1734*/ 	.word	0x00005320
        /*1738*/ 	.word	0x00000000
        /*173c*/ 	.word	0x00000058
        /*1740*/ 	.short	0x010a
        /*1742*/ 	.byte	0xff
	.zero		1


	//   ....[76]....
        /*1744*/ 	.word	0x00005710
        /*1748*/ 	.word	0x000000ff
        /*174c*/ 	.word	0x00000070
        /*1750*/ 	.short	0x010a
        /*1752*/ 	.byte	0x04
	.zero		1


	//   ....[77]....
        /*1754*/ 	.word	0x000057e0
        /*1758*/ 	.word	0x000000ff
        /*175c*/ 	.word	0x00000000
        /*1760*/ 	.short	0x0101
        /*1762*/ 	.byte	0x04
	.zero		1


	//   ....[78]....
        /*1764*/ 	.word	0x00006460
        /*1768*/ 	.word	0x000000ff
        /*176c*/ 	.word	0x00000050
        /*1770*/ 	.short	0x010a
        /*1772*/ 	.byte	0x10
	.zero		1


	//   ....[79]....
        /*1774*/ 	.word	0x000064c0
        /*1778*/ 	.word	0x000000ff
        /*177c*/ 	.word	0x00000090
        /*1780*/ 	.short	0x010a
        /*1782*/ 	.byte	0x05
	.zero		1


	//   ....[80]....
        /*1784*/ 	.word	0x00006890
        /*1788*/ 	.word	0x000000ff
        /*178c*/ 	.word	0x00000050
        /*1790*/ 	.short	0x010a
        /*1792*/ 	.byte	0x10
	.zero		1


	//   ....[81]....
        /*1794*/ 	.word	0x00006f20
        /*1798*/ 	.word	0x000000ff
        /*179c*/ 	.word	0x00000000
        /*17a0*/ 	.short	0x0101
        /*17a2*/ 	.byte	0x04
	.zero		1


	//   ....[82]....
        /*17a4*/ 	.word	0x00006fc0
        /*17a8*/ 	.word	0x000000ff
        /*17ac*/ 	.word	0x00000090
        /*17b0*/ 	.short	0x010a
        /*17b2*/ 	.byte	0x05
	.zero		1


	//   ....[83]....
        /*17b4*/ 	.word	0x0000d870
        /*17b8*/ 	.word	0x000000ff
        /*17bc*/ 	.word	0x00000000
        /*17c0*/ 	.short	0x0101
        /*17c2*/ 	.byte	0x05
	.zero		1


	//   ....[84]....
        /*17c4*/ 	.word	0x0000ec20
        /*17c8*/ 	.word	0x00000003
        /*17cc*/ 	.word	0x000000c0
        /*17d0*/ 	.short	0x010a
        /*17d2*/ 	.byte	0xff
	.zero		1


	//   ....[85]....
        /*17d4*/ 	.word	0x0000ec80
        /*17d8*/ 	.word	0x00000000
        /*17dc*/ 	.word	0x00000028
        /*17e0*/ 	.short	0x010a
        /*17e2*/ 	.byte	0xff
	.zero		1


	//   ....[86]....
        /*17e4*/ 	.word	0x0000ece0
        /*17e8*/ 	.word	0x00000000
        /*17ec*/ 	.word	0x00000028
        /*17f0*/ 	.short	0x010a
        /*17f2*/ 	.byte	0xff
	.zero		1


	//   ....[87]....
        /*17f4*/ 	.word	0x0000ed30
        /*17f8*/ 	.word	0x00000003
        /*17fc*/ 	.word	0x00000070
        /*1800*/ 	.short	0x010a
        /*1802*/ 	.byte	0xff
	.zero		1


	//   ....[88]....
        /*1804*/ 	.word	0x0000ed90
        /*1808*/ 	.word	0x00000000
        /*180c*/ 	.word	0x00000000
        /*1810*/ 	.short	0x010a
        /*1812*/ 	.byte	0xff
	.zero		1


	//   ....[89]....
        /*1814*/ 	.word	0x0000edf0
        /*1818*/ 	.word	0x00000000
        /*181c*/ 	.word	0x00000000
        /*1820*/ 	.short	0x010a
        /*1822*/ 	.byte	0xff
	.zero		1


	//   ....[90]....
        /*1824*/ 	.word	0x0000ee50
        /*1828*/ 	.word	0x00000000
        /*182c*/ 	.word	0x00000000
        /*1830*/ 	.short	0x010a
        /*1832*/ 	.byte	0xff
	.zero		1


	//   ....[91]....
        /*1834*/ 	.word	0x0000eeb0
        /*1838*/ 	.word	0x00000000
        /*183c*/ 	.word	0x00000000
        /*1840*/ 	.short	0x010a
        /*1842*/ 	.byte	0xff
	.zero		1


	//   ....[92]....
        /*1844*/ 	.word	0x0000ef00
        /*1848*/ 	.word	0x00000002
        /*184c*/ 	.word	0x000000b0
        /*1850*/ 	.short	0x010a
        /*1852*/ 	.byte	0xff
	.zero		1


	//   ....[93]....
        /*1854*/ 	.word	0x0000ef60
        /*1858*/ 	.word	0x00000002
        /*185c*/ 	.word	0x00000080
        /*1860*/ 	.short	0x010a
        /*1862*/ 	.byte	0xff
	.zero		1


	//   ....[94]....
        /*1864*/ 	.word	0x0000efb0
        /*1868*/ 	.word	0x00000002
        /*186c*/ 	.word	0x00000070
        /*1870*/ 	.short	0x010a
        /*1872*/ 	.byte	0xff
	.zero		1


	//   ....[95]....
        /*1874*/ 	.word	0x0000f010
        /*1878*/ 	.word	0x00000000
        /*187c*/ 	.word	0x00000080
        /*1880*/ 	.short	0x010a
        /*1882*/ 	.byte	0xff
	.zero		1


	//   ....[96]....
        /*1884*/ 	.word	0x0000f070
        /*1888*/ 	.word	0x00000000
        /*188c*/ 	.word	0x00000008
        /*1890*/ 	.short	0x010a
        /*1892*/ 	.byte	0xff
	.zero		1


	//   ....[97]....
        /*1894*/ 	.word	0x0000f160
        /*1898*/ 	.word	0x00000000
        /*189c*/ 	.word	0x00000008
        /*18a0*/ 	.short	0x010a
        /*18a2*/ 	.byte	0xff
	.zero		1


	//   ....[98]....
        /*18a4*/ 	.word	0x0000f1b0
        /*18a8*/ 	.word	0x00000000
        /*18ac*/ 	.word	0x00000070
        /*18b0*/ 	.short	0x010a
        /*18b2*/ 	.byte	0xff
	.zero		1


	//   ....[99]....
        /*18b4*/ 	.word	0x0000f210
        /*18b8*/ 	.word	0x00000000
        /*18bc*/ 	.word	0x000000a0
        /*18c0*/ 	.short	0x010a
        /*18c2*/ 	.byte	0xff
	.zero		1


	//   ....[100]....
        /*18c4*/ 	.word	0x0000f270
        /*18c8*/ 	.word	0x00000000
        /*18cc*/ 	.word	0x00000000
        /*18d0*/ 	.short	0x010a
        /*18d2*/ 	.byte	0xff
	.zero		1


	//   ....[101]....
        /*18d4*/ 	.word	0x0000f2d0
        /*18d8*/ 	.word	0x00000000
        /*18dc*/ 	.word	0x00000000
        /*18e0*/ 	.short	0x010a
        /*18e2*/ 	.byte	0xff
	.zero		1


	//   ....[102]....
        /*18e4*/ 	.word	0x0000f330
        /*18e8*/ 	.word	0x00000000
        /*18ec*/ 	.word	0x000000d0
        /*18f0*/ 	.short	0x010a
        /*18f2*/ 	.byte	0xff
	.zero		1


	//   ....[103]....
        /*18f4*/ 	.word	0x0000f380
        /*18f8*/ 	.word	0x00000003
        /*18fc*/ 	.word	0x00000070
        /*1900*/ 	.short	0x010a
        /*1902*/ 	.byte	0xff
	.zero		1


	//   ....[104]....
        /*1904*/ 	.word	0x0000f3e0
        /*1908*/ 	.word	0x00000000
        /*190c*/ 	.word	0x00000068
        /*1910*/ 	.short	0x010a
        /*1912*/ 	.byte	0xff
	.zero		1


	//   ....[105]....
        /*1914*/ 	.word	0x0000f440
        /*1918*/ 	.word	0x00000003
        /*191c*/ 	.word	0x00000058
        /*1920*/ 	.short	0x010a
        /*1922*/ 	.byte	0xff
	.zero		1


	//   ....[106]....
        /*1924*/ 	.word	0x0000f4a0
        /*1928*/ 	.word	0x00000000
        /*192c*/ 	.word	0x00000070
        /*1930*/ 	.short	0x010a
        /*1932*/ 	.byte	0xff
	.zero		1


	//   ....[107]....
        /*1934*/ 	.word	0x0000f500
        /*1938*/ 	.word	0x00000003
        /*193c*/ 	.word	0x00000050
        /*1940*/ 	.short	0x010a
        /*1942*/ 	.byte	0xff
	.zero		1


	//   ....[108]....
        /*1944*/ 	.word	0x0000f560
        /*1948*/ 	.word	0x00000003
        /*194c*/ 	.word	0x00000090
        /*1950*/ 	.short	0x010a
        /*1952*/ 	.byte	0xff
	.zero		1


	//----- nvinfo : EIATTR_NUM_MBARRIERS
	.align		4
.L_46:
        /*1954*/ 	.byte	0x03, 0x38
        /*1956*/ 	.short	0x001b


	//----- nvinfo : EIATTR_EXIT_INSTR_OFFSETS
	.align		4
        /*1958*/ 	.byte	0x04, 0x1c
        /*195a*/ 	.short	(.L_48 - .L_47)


	//   ....[0]....
.L_47:
        /*195c*/ 	.word	0x00002ab0


	//   ....[1]....
        /*1960*/ 	.word	0x00002fa0


	//   ....[2]....
        /*1964*/ 	.word	0x00003000


	//   ....[3]....
        /*1968*/ 	.word	0x00004260


	//   ....[4]....
        /*196c*/ 	.word	0x00005350


	//   ....[5]....
        /*1970*/ 	.word	0x00005390


	//   ....[6]....
        /*1974*/ 	.word	0x0000ec10


	//----- nvinfo : EIATTR_MAX_THREADS
	.align		4
.L_48:
        /*1978*/ 	.byte	0x04, 0x05
        /*197a*/ 	.short	(.L_50 - .L_49)
.L_49:
        /*197c*/ 	.word	0x00000100
        /*1980*/ 	.word	0x00000001
        /*1984*/ 	.word	0x00000001


	//----- nvinfo : EIATTR_CRS_STACK_SIZE
	.align		4
.L_50:
        /*1988*/ 	.byte	0x04, 0x1e
        /*198a*/ 	.short	(.L_52 - .L_51)
.L_51:
        /*198c*/ 	.word	0x00000000


	//----- nvinfo : EIATTR_CBANK_PARAM_SIZE
	.align		4
.L_52:
        /*1990*/ 	.byte	0x03, 0x19
        /*1992*/ 	.short	0x0800


	//----- nvinfo : EIATTR_PARAM_CBANK
	.align		4
        /*1994*/ 	.byte	0x04, 0x0a
        /*1996*/ 	.short	(.L_54 - .L_53)
	.align		4
.L_53:
        /*1998*/ 	.word	index@(.nv.constant0._ZN7cutlass13device_kernelINS_4gemm6kernel13GemmUniversalIN4cute5tupleIJiiiiEEENS1_10collective13CollectiveMmaINS1_35MainloopSm100TmaUmmaWarpSpecializedILi5ELi2ELi2ENS5_IJNS4_1CILi2EEENSA_ILi1EEESC_EEEEENS5_IJNSA_ILi256EEENSA_ILi240EEENSA_ILi128EEEEEENS_12float_e4m3_tENS5_IJlSC_lEEESJ_SK_NS4_8TiledMMAINS4_8MMA_AtomIJNS4_10MMA_TraitsINS4_25SM100_MMA_F8F6F4_2x1SM_SSEJSJ_SJ_fSF_SG_NS4_17integral_constantINS4_4UMMA5MajorELSR_0EEESS_NSP_INSQ_7ScaleInELST_0EEESU_EEEEEENS4_6LayoutINS5_IJSC_SC_SC_EEENS5_IJNSA_ILi0EEESZ_SZ_EEEEENS5_IJNS4_10UnderscoreES12_S12_EEEEENS4_18SM100_TMA_2SM_LOADENS4_14ComposedLayoutINS4_7SwizzleILi3ELi4ELi3EEENS4_18smem_ptr_flag_bitsILi8EEENSX_INS5_IJNSA_ILi8EEESH_EEENS5_IJSH_SC_EEEEEEEvNS4_8identityES15_S1F_vS1G_EENS_8epilogue10collective18CollectiveEpilogueINS1I_23Sm100TmaWarpSpecializedILi1ELi1ELi240ELb0ELb0EEEJNS5_IJSH_SG_SH_EEENS5_IJNSX_ISH_SC_EENSX_ISG_SC_EEEEESJ_SK_SJ_SK_NS1I_6fusion15FusionCallbacksIS1M_NS1R_17LinearCombinationISJ_fSJ_fLNS_15FloatRoundStyleE2EEES1N_S1Q_JEEENS4_5SM1004TMEM4LOAD26SM100_TMEM_LOAD_32dp32b16xENS4_13SM90_TMA_LOADENS16_INS17_ILi0ELi4ELi3EEES1A_NSX_INS5_IJS1B_NSA_ILi16EEEEEENS5_IJS23_SC_EEEEEEENS4_39AutoVectorizingCopyWithAssumedAlignmentILi128EEENS4_14SM90_TMA_STOREES27_S29_S29_EEEvvEEEEvNT_6ParamsE)
        /*199c*/ 	.short	0x0380
        /*199e*/ 	.short	0x0800


	//----- nvinfo : EIATTR_SW_WAR
	.align		4
.L_54:
        /*19a0*/ 	.byte	0x04, 0x36
        /*19a2*/ 	.short	(.L_56 - .L_55)
.L_55:
        /*19a4*/ 	.word	0x00000008
.L_56:


//--------------------- .nv.callgraph             --------------------------
	.section	.nv.callgraph,"",@"SHT_CUDA_CALLGRAPH"
	.align	4
	.sectionentsize	8
	.align		4
        /*0000*/ 	.word	0x00000000
	.align		4
        /*0004*/ 	.word	0xffffffff
	.align		4
        /*0008*/ 	.word	index@(_ZN7cutlass13device_kernelINS_4gemm6kernel13GemmUniversalIN4cute5tupleIJiiiiEEENS1_10collective13CollectiveMmaINS1_35MainloopSm100TmaUmmaWarpSpecializedILi5ELi2ELi2ENS5_IJNS4_1CILi2EEENSA_ILi1EEESC_EEEEENS5_IJNSA_ILi256EEENSA_ILi240EEENSA_ILi128EEEEEENS_12float_e4m3_tENS5_IJlSC_lEEESJ_SK_NS4_8TiledMMAINS4_8MMA_AtomIJNS4_10MMA_TraitsINS4_25SM100_MMA_F8F6F4_2x1SM_SSEJSJ_SJ_fSF_SG_NS4_17integral_constantINS4_4UMMA5MajorELSR_0EEESS_NSP_INSQ_7ScaleInELST_0EEESU_EEEEEENS4_6LayoutINS5_IJSC_SC_SC_EEENS5_IJNSA_ILi0EEESZ_SZ_EEEEENS5_IJNS4_10UnderscoreES12_S12_EEEEENS4_18SM100_TMA_2SM_LOADENS4_14ComposedLayoutINS4_7SwizzleILi3ELi4ELi3EEENS4_18smem_ptr_flag_bitsILi8EEENSX_INS5_IJNSA_ILi8EEESH_EEENS5_IJSH_SC_EEEEEEEvNS4_8identityES15_S1F_vS1G_EENS_8epilogue10collective18CollectiveEpilogueINS1I_23Sm100TmaWarpSpecializedILi1ELi1ELi240ELb0ELb0EEEJNS5_IJSH_SG_SH_EEENS5_IJNSX_ISH_SC_EENSX_ISG_SC_EEEEESJ_SK_SJ_SK_NS1I_6fusion15FusionCallbacksIS1M_NS1R_17LinearCombinationISJ_fSJ_fLNS_15FloatRoundStyleE2EEES1N_S1Q_JEEENS4_5SM1004TMEM4LOAD26SM100_TMEM_LOAD_32dp32b16xENS4_13SM90_TMA_LOADENS16_INS17_ILi0ELi4ELi3EEES1A_NSX_INS5_IJS1B_NSA_ILi16EEEEEENS5_IJS23_SC_EEEEEEENS4_39AutoVectorizingCopyWithAssumedAlignmentILi128EEENS4_14SM90_TMA_STOREES27_S29_S29_EEEvvEEEEvNT_6ParamsE)
	.align		4
        /*000c*/ 	.word	index@(__assertfail)
	.align		4
        /*0010*/ 	.word	0x00000000
	.align		4
        /*0014*/ 	.word	0xfffffffe
	.align		4
        /*0018*/ 	.word	0x00000000
	.align		4
        /*001c*/ 	.word	0xfffffffd
	.align		4
        /*0020*/ 	.word	0x00000000
	.align		4
        /*0024*/ 	.word	0xfffffffc


//--------------------- .nv.constant4             --------------------------
	.section	.nv.constant4,"a",@progbits
	.align	8
	.align		8
.nv.constant4:
        /*0000*/ 	.dword	__assertfail
	.align		8
        /*0008*/ 	.dword	__unnamed_1
	.align		8
        /*0010*/ 	.dword	_ZN40_INTERNAL_233b9c27_4_k_cu_cfe2e8ba_230394cuda3std3__45__cpo5beginE
	.align		8
        /*0018*/ 	.dword	_ZN40_INTERNAL_233b9c27_4_k_cu_cfe2e8ba_230394cuda3std3__45__cpo3endE
	.align		8
        /*0020*/ 	.dword	_ZN40_INTERNAL_233b9c27_4_k_cu_cfe2e8ba_230394cuda3std3__45__cpo6cbeginE
	.align		8
        /*0028*/ 	.dword	_ZN40_INTERNAL_233b9c27_4_k_cu_cfe2e8ba_230394cuda3std3__45__cpo4cendE
	.align		8
        /*0030*/ 	.dword	_ZN40_INTERNAL_233b9c27_4_k_cu_cfe2e8ba_230394cuda3std3__442_GLOBAL__N__233b9c27_4_k_cu_cfe2e8ba_230396ignoreE
	.align		8
        /*0038*/ 	.dword	_ZN40_INTERNAL_233b9c27_4_k_cu_cfe2e8ba_230394cuda3std3__419piecewise_constructE
	.align		8
        /*0040*/ 	.dword	_ZN40_INTERNAL_233b9c27_4_k_cu_cfe2e8ba_230394cuda3std3__48in_placeE
	.align		8
        /*0048*/ 	.dword	_ZN40_INTERNAL_233b9c27_4_k_cu_cfe2e8ba_230394cuda3std6ranges3__45__cpo4swapE
	.align		8
        /*0050*/ 	.dword	_ZN40_INTERNAL_233b9c27_4_k_cu_cfe2e8ba_230394cuda3std6ranges3__45__cpo9iter_moveE
	.align		8
        /*0058*/ 	.dword	_ZN40_INTERNAL_233b9c27_4_k_cu_cfe2e8ba_230394cute7productE
	.align		8
        /*0060*/ 	.dword	_ZN40_INTERNAL_233b9c27_4_k_cu_cfe2e8ba_230394cute1_E
	.align		8
        /*0068*/ 	.dword	$str$25
	.align		8
        /*0070*/ 	.dword	$str$26


//--------------------- .text._ZN7cutlass13device_kernelINS_4gemm6kernel13GemmUniversalIN4cute5tupleIJiiiiEEENS1_10collective13CollectiveMmaINS1_35MainloopSm100TmaUmmaWarpSpecializedILi5ELi2ELi2ENS5_IJNS4_1CILi2EEENSA_ILi1EEESC_EEEEENS5_IJNSA_ILi256EEENSA_ILi240EEENSA_ILi128EEEEEENS_12float_e4m3_tENS5_IJlSC_lEEESJ_SK_NS4_8TiledMMAINS4_8MMA_AtomIJNS4_10MMA_TraitsINS4_25SM100_MMA_F8F6F4_2x1SM_SSEJSJ_SJ_fSF_SG_NS4_17integral_constantINS4_4UMMA5MajorELSR_0EEESS_NSP_INSQ_7ScaleInELST_0EEESU_EEEEEENS4_6LayoutINS5_IJSC_SC_SC_EEENS5_IJNSA_ILi0EEESZ_SZ_EEEEENS5_IJNS4_10UnderscoreES12_S12_EEEEENS4_18SM100_TMA_2SM_LOADENS4_14ComposedLayoutINS4_7SwizzleILi3ELi4ELi3EEENS4_18smem_ptr_flag_bitsILi8EEENSX_INS5_IJNSA_ILi8EEESH_EEENS5_IJSH_SC_EEEEEEEvNS4_8identityES15_S1F_vS1G_EENS_8epilogue10collective18CollectiveEpilogueINS1I_23Sm100TmaWarpSpecializedILi1ELi1ELi240ELb0ELb0EEEJNS5_IJSH_SG_SH_EEENS5_IJNSX_ISH_SC_EENSX_ISG_SC_EEEEESJ_SK_SJ_SK_NS1I_6fusion15FusionCallbacksIS1M_NS1R_17LinearCombinationISJ_fSJ_fLNS_15FloatRoundStyleE2EEES1N_S1Q_JEEENS4_5SM1004TMEM4LOAD26SM100_TMEM_LOAD_32dp32b16xENS4_13SM90_TMA_LOADENS16_INS17_ILi0ELi4ELi3EEES1A_NSX_INS5_IJS1B_NSA_ILi16EEEEEENS5_IJS23_SC_EEEEEEENS4_39AutoVectorizingCopyWithAssumedAlignmentILi128EEENS4_14SM90_TMA_STOREES27_S29_S29_EEEvvEEEEvNT_6ParamsE --------------------------
	.section	.text._ZN7cutlass13device_kernelINS_4gemm6kernel13GemmUniversalIN4cute5tupleIJiiiiEEENS1_10collective13CollectiveMmaINS1_35MainloopSm100TmaUmmaWarpSpecializedILi5ELi2ELi2ENS5_IJNS4_1CILi2EEENSA_ILi1EEESC_EEEEENS5_IJNSA_ILi256EEENSA_ILi240EEENSA_ILi128EEEEEENS_12float_e4m3_tENS5_IJlSC_lEEESJ_SK_NS4_8TiledMMAINS4_8MMA_AtomIJNS4_10MMA_TraitsINS4_25SM100_MMA_F8F6F4_2x1SM_SSEJSJ_SJ_fSF_SG_NS4_17integral_constantINS4_4UMMA5MajorELSR_0EEESS_NSP_INSQ_7ScaleInELST_0EEESU_EEEEEENS4_6LayoutINS5_IJSC_SC_SC_EEENS5_IJNSA_ILi0EEESZ_SZ_EEEEENS5_IJNS4_10UnderscoreES12_S12_EEEEENS4_18SM100_TMA_2SM_LOADENS4_14ComposedLayoutINS4_7SwizzleILi3ELi4ELi3EEENS4_18smem_ptr_flag_bitsILi8EEENSX_INS5_IJNSA_ILi8EEESH_EEENS5_IJSH_SC_EEEEEEEvNS4_8identityES15_S1F_vS1G_EENS_8epilogue10collective18CollectiveEpilogueINS1I_23Sm100TmaWarpSpecializedILi1ELi1ELi240ELb0ELb0EEEJNS5_IJSH_SG_SH_EEENS5_IJNSX_ISH_SC_EENSX_ISG_SC_EEEEESJ_SK_SJ_SK_NS1I_6fusion15FusionCallbacksIS1M_NS1R_17LinearCombinationISJ_fSJ_fLNS_15FloatRoundStyleE2EEES1N_S1Q_JEEENS4_5SM1004TMEM4LOAD26SM100_TMEM_LOAD_32dp32b16xENS4_13SM90_TMA_LOADENS16_INS17_ILi0ELi4ELi3EEES1A_NSX_INS5_IJS1B_NSA_ILi16EEEEEENS5_IJS23_SC_EEEEEEENS4_39AutoVectorizingCopyWithAssumedAlignmentILi128EEENS4_14SM90_TMA_STOREES27_S29_S29_EEEvvEEEEvNT_6ParamsE,"ax",@progbits
	.align	128
.text._ZN7cutlass13device_kernelINS_4gemm6kernel13GemmUniversalIN4cute5tupleIJiiiiEEENS1_10collective13CollectiveMmaINS1_35MainloopSm100TmaUmmaWarpSpecializedILi5ELi2ELi2ENS5_IJNS4_1CILi2EEENSA_ILi1EEESC_EEEEENS5_IJNSA_ILi256EEENSA_ILi240EEENSA_ILi128EEEEEENS_12float_e4m3_tENS5_IJlSC_lEEESJ_SK_NS4_8TiledMMAINS4_8MMA_AtomIJNS4_10MMA_TraitsINS4_25SM100_MMA_F8F6F4_2x1SM_SSEJSJ_SJ_fSF_SG_NS4_17integral_constantINS4_4UMMA5MajorELSR_0EEESS_NSP_INSQ_7ScaleInELST_0EEESU_EEEEEENS4_6LayoutINS5_IJSC_SC_SC_EEENS5_IJNSA_ILi0EEESZ_SZ_EEEEENS5_IJNS4_10UnderscoreES12_S12_EEEEENS4_18SM100_TMA_2SM_LOADENS4_14ComposedLayoutINS4_7SwizzleILi3ELi4ELi3EEENS4_18smem_ptr_flag_bitsILi8EEENSX_INS5_IJNSA_ILi8EEESH_EEENS5_IJSH_SC_EEEEEEEvNS4_8identityES15_S1F_vS1G_EENS_8epilogue10collective18CollectiveEpilogueINS1I_23Sm100TmaWarpSpecializedILi1ELi1ELi240ELb0ELb0EEEJNS5_IJSH_SG_SH_EEENS5_IJNSX_ISH_SC_EENSX_ISG_SC_EEEEESJ_SK_SJ_SK_NS1I_6fusion15FusionCallbacksIS1M_NS1R_17LinearCombinationISJ_fSJ_fLNS_15FloatRoundStyleE2EEES1N_S1Q_JEEENS4_5SM1004TMEM4LOAD26SM100_TMEM_LOAD_32dp32b16xENS4_13SM90_TMA_LOADENS16_INS17_ILi0ELi4ELi3EEES1A_NSX_INS5_IJS1B_NSA_ILi16EEEEEENS5_IJS23_SC_EEEEEEENS4_39AutoVectorizingCopyWithAssumedAlignmentILi128EEENS4_14SM90_TMA_STOREES27_S29_S29_EEEvvEEEEvNT_6ParamsE:
        .type           _ZN7cutlass13device_kernelINS_4gemm6kernel13GemmUniversalIN4cute5tupleIJiiiiEEENS1_10collective13CollectiveMmaINS1_35MainloopSm100TmaUmmaWarpSpecializedILi5ELi2ELi2ENS5_IJNS4_1CILi2EEENSA_ILi1EEESC_EEEEENS5_IJNSA_ILi256EEENSA_ILi240EEENSA_ILi128EEEEEENS_12float_e4m3_tENS5_IJlSC_lEEESJ_SK_NS4_8TiledMMAINS4_8MMA_AtomIJNS4_10MMA_TraitsINS4_25SM100_MMA_F8F6F4_2x1SM_SSEJSJ_SJ_fSF_SG_NS4_17integral_constantINS4_4UMMA5MajorELSR_0EEESS_NSP_INSQ_7ScaleInELST_0EEESU_EEEEEENS4_6LayoutINS5_IJSC_SC_SC_EEENS5_IJNSA_ILi0EEESZ_SZ_EEEEENS5_IJNS4_10UnderscoreES12_S12_EEEEENS4_18SM100_TMA_2SM_LOADENS4_14ComposedLayoutINS4_7SwizzleILi3ELi4ELi3EEENS4_18smem_ptr_flag_bitsILi8EEENSX_INS5_IJNSA_ILi8EEESH_EEENS5_IJSH_SC_EEEEEEEvNS4_8identityES15_S1F_vS1G_EENS_8epilogue10collective18CollectiveEpilogueINS1I_23Sm100TmaWarpSpecializedILi1ELi1ELi240ELb0ELb0EEEJNS5_IJSH_SG_SH_EEENS5_IJNSX_ISH_SC_EENSX_ISG_SC_EEEEESJ_SK_SJ_SK_NS1I_6fusion15FusionCallbacksIS1M_NS1R_17LinearCombinationISJ_fSJ_fLNS_15FloatRoundStyleE2EEES1N_S1Q_JEEENS4_5SM1004TMEM4LOAD26SM100_TMEM_LOAD_32dp32b16xENS4_13SM90_TMA_LOADENS16_INS17_ILi0ELi4ELi3EEES1A_NSX_INS5_IJS1B_NSA_ILi16EEEEEENS5_IJS23_SC_EEEEEEENS4_39AutoVectorizingCopyWithAssumedAlignmentILi128EEENS4_14SM90_TMA_STOREES27_S29_S29_EEEvvEEEEvNT_6ParamsE,@function
        .size           _ZN7cutlass13device_kernelINS_4gemm6kernel13GemmUniversalIN4cute5tupleIJiiiiEEENS1_10collective13CollectiveMmaINS1_35MainloopSm100TmaUmmaWarpSpecializedILi5ELi2ELi2ENS5_IJNS4_1CILi2EEENSA_ILi1EEESC_EEEEENS5_IJNSA_ILi256EEENSA_ILi240EEENSA_ILi128EEEEEENS_12float_e4m3_tENS5_IJlSC_lEEESJ_SK_NS4_8TiledMMAINS4_8MMA_AtomIJNS4_10MMA_TraitsINS4_25SM100_MMA_F8F6F4_2x1SM_SSEJSJ_SJ_fSF_SG_NS4_17integral_constantINS4_4UMMA5MajorELSR_0EEESS_NSP_INSQ_7ScaleInELST_0EEESU_EEEEEENS4_6LayoutINS5_IJSC_SC_SC_EEENS5_IJNSA_ILi0EEESZ_SZ_EEEEENS5_IJNS4_10UnderscoreES12_S12_EEEEENS4_18SM100_TMA_2SM_LOADENS4_14ComposedLayoutINS4_7SwizzleILi3ELi4ELi3EEENS4_18smem_ptr_flag_bitsILi8EEENSX_INS5_IJNSA_ILi8EEESH_EEENS5_IJSH_SC_EEEEEEEvNS4_8identityES15_S1F_vS1G_EENS_8epilogue10collective18CollectiveEpilogueINS1I_23Sm100TmaWarpSpecializedILi1ELi1ELi240ELb0ELb0EEEJNS5_IJSH_SG_SH_EEENS5_IJNSX_ISH_SC_EENSX_ISG_SC_EEEEESJ_SK_SJ_SK_NS1I_6fusion15FusionCallbacksIS1M_NS1R_17LinearCombinationISJ_fSJ_fLNS_15FloatRoundStyleE2EEES1N_S1Q_JEEENS4_5SM1004TMEM4LOAD26SM100_TMEM_LOAD_32dp32b16xENS4_13SM90_TMA_LOADENS16_INS17_ILi0ELi4ELi3EEES1A_NSX_INS5_IJS1B_NSA_ILi16EEEEEENS5_IJS23_SC_EEEEEEENS4_39AutoVectorizingCopyWithAssumedAlignmentILi128EEENS4_14SM90_TMA_STOREES27_S29_S29_EEEvvEEEEvNT_6ParamsE,(.L_x_158 - _ZN7cutlass13device_kernelINS_4gemm6kernel13GemmUniversalIN4cute5tupleIJiiiiEEENS1_10collective13CollectiveMmaINS1_35MainloopSm100TmaUmmaWarpSpecializedILi5ELi2ELi2ENS5_IJNS4_1CILi2EEENSA_ILi1EEESC_EEEEENS5_IJNSA_ILi256EEENSA_ILi240EEENSA_ILi128EEEEEENS_12float_e4m3_tENS5_IJlSC_lEEESJ_SK_NS4_8TiledMMAINS4_8MMA_AtomIJNS4_10MMA_TraitsINS4_25SM100_MMA_F8F6F4_2x1SM_SSEJSJ_SJ_fSF_SG_NS4_17integral_constantINS4_4UMMA5MajorELSR_0EEESS_NSP_INSQ_7ScaleInELST_0EEESU_EEEEEENS4_6LayoutINS5_IJSC_SC_SC_EEENS5_IJNSA_ILi0EEESZ_SZ_EEEEENS5_IJNS4_10UnderscoreES12_S12_EEEEENS4_18SM100_TMA_2SM_LOADENS4_14ComposedLayoutINS4_7SwizzleILi3ELi4ELi3EEENS4_18smem_ptr_flag_bitsILi8EEENSX_INS5_IJNSA_ILi8EEESH_EEENS5_IJSH_SC_EEEEEEEvNS4_8identityES15_S1F_vS1G_EENS_8epilogue10collective18CollectiveEpilogueINS1I_23Sm100TmaWarpSpecializedILi1ELi1ELi240ELb0ELb0EEEJNS5_IJSH_SG_SH_EEENS5_IJNSX_ISH_SC_EENSX_ISG_SC_EEEEESJ_SK_SJ_SK_NS1I_6fusion15FusionCallbacksIS1M_NS1R_17LinearCombinationISJ_fSJ_fLNS_15FloatRoundStyleE2EEES1N_S1Q_JEEENS4_5SM1004TMEM4LOAD26SM100_TMEM_LOAD_32dp32b16xENS4_13SM90_TMA_LOADENS16_INS17_ILi0ELi4ELi3EEES1A_NSX_INS5_IJS1B_NSA_ILi16EEEEEENS5_IJS23_SC_EEEEEEENS4_39AutoVectorizingCopyWithAssumedAlignmentILi128EEENS4_14SM90_TMA_STOREES27_S29_S29_EEEvvEEEEvNT_6ParamsE)
        .other          _ZN7cutlass13device_kernelINS_4gemm6kernel13GemmUniversalIN4cute5tupleIJiiiiEEENS1_10collective13CollectiveMmaINS1_35MainloopSm100TmaUmmaWarpSpecializedILi5ELi2ELi2ENS5_IJNS4_1CILi2EEENSA_ILi1EEESC_EEEEENS5_IJNSA_ILi256EEENSA_ILi240EEENSA_ILi128EEEEEENS_12float_e4m3_tENS5_IJlSC_lEEESJ_SK_NS4_8TiledMMAINS4_8MMA_AtomIJNS4_10MMA_TraitsINS4_25SM100_MMA_F8F6F4_2x1SM_SSEJSJ_SJ_fSF_SG_NS4_17integral_constantINS4_4UMMA5MajorELSR_0EEESS_NSP_INSQ_7ScaleInELST_0EEESU_EEEEEENS4_6LayoutINS5_IJSC_SC_SC_EEENS5_IJNSA_ILi0EEESZ_SZ_EEEEENS5_IJNS4_10UnderscoreES12_S12_EEEEENS4_18SM100_TMA_2SM_LOADENS4_14ComposedLayoutINS4_7SwizzleILi3ELi4ELi3EEENS4_18smem_ptr_flag_bitsILi8EEENSX_INS5_IJNSA_ILi8EEESH_EEENS5_IJSH_SC_EEEEEEEvNS4_8identityES15_S1F_vS1G_EENS_8epilogue10collective18CollectiveEpilogueINS1I_23Sm100TmaWarpSpecializedILi1ELi1ELi240ELb0ELb0EEEJNS5_IJSH_SG_SH_EEENS5_IJNSX_ISH_SC_EENSX_ISG_SC_EEEEESJ_SK_SJ_SK_NS1I_6fusion15FusionCallbacksIS1M_NS1R_17LinearCombinationISJ_fSJ_fLNS_15FloatRoundStyleE2EEES1N_S1Q_JEEENS4_5SM1004TMEM4LOAD26SM100_TMEM_LOAD_32dp32b16xENS4_13SM90_TMA_LOADENS16_INS17_ILi0ELi4ELi3EEES1A_NSX_INS5_IJS1B_NSA_ILi16EEEEEENS5_IJS23_SC_EEEEEEENS4_39AutoVectorizingCopyWithAssumedAlignmentILi128EEENS4_14SM90_TMA_STOREES27_S29_S29_EEEvvEEEEvNT_6ParamsE,@"STO_CUDA_ENTRY STV_DEFAULT"
_ZN7cutlass13device_kernelINS_4gemm6kernel13GemmUniversalIN4cute5tupleIJiiiiEEENS1_10collective13CollectiveMmaINS1_35MainloopSm100TmaUmmaWarpSpecializedILi5ELi2ELi2ENS5_IJNS4_1CILi2EEENSA_ILi1EEESC_EEEEENS5_IJNSA_ILi256EEENSA_ILi240EEENSA_ILi128EEEEEENS_12float_e4m3_tENS5_IJlSC_lEEESJ_SK_NS4_8TiledMMAINS4_8MMA_AtomIJNS4_10MMA_TraitsINS4_25SM100_MMA_F8F6F4_2x1SM_SSEJSJ_SJ_fSF_SG_NS4_17integral_constantINS4_4UMMA5MajorELSR_0EEESS_NSP_INSQ_7ScaleInELST_0EEESU_EEEEEENS4_6LayoutINS5_IJSC_SC_SC_EEENS5_IJNSA_ILi0EEESZ_SZ_EEEEENS5_IJNS4_10UnderscoreES12_S12_EEEEENS4_18SM100_TMA_2SM_LOADENS4_14ComposedLayoutINS4_7SwizzleILi3ELi4ELi3EEENS4_18smem_ptr_flag_bitsILi8EEENSX_INS5_IJNSA_ILi8EEESH_EEENS5_IJSH_SC_EEEEEEEvNS4_8identityES15_S1F_vS1G_EENS_8epilogue10collective18CollectiveEpilogueINS1I_23Sm100TmaWarpSpecializedILi1ELi1ELi240ELb0ELb0EEEJNS5_IJSH_SG_SH_EEENS5_IJNSX_ISH_SC_EENSX_ISG_SC_EEEEESJ_SK_SJ_SK_NS1I_6fusion15FusionCallbacksIS1M_NS1R_17LinearCombinationISJ_fSJ_fLNS_15FloatRoundStyleE2EEES1N_S1Q_JEEENS4_5SM1004TMEM4LOAD26SM100_TMEM_LOAD_32dp32b16xENS4_13SM90_TMA_LOADENS16_INS17_ILi0ELi4ELi3EEES1A_NSX_INS5_IJS1B_NSA_ILi16EEEEEENS5_IJS23_SC_EEEEEEENS4_39AutoVectorizingCopyWithAssumedAlignmentILi128EEENS4_14SM90_TMA_STOREES27_S29_S29_EEEvvEEEEvNT_6ParamsE:
[----:B------:R-:W1:Y:S01]  /*0000*/  LDC R1, c[0x0][0x37c] ;  /* 0x0000df00ff017b82 */ /* 0x000e620000000800 */
[----:B------:R-:W2:Y:S01]  /*0010*/  S2R R2, SR_TID.X ;  /* 0x0000000000027919 */ /* 0x000ea20000002100 */
[----:B------:R-:W3:Y:S01]  /*0020*/  LDCU.64 UR10, c[0x0][0x890] ;  /* 0x00011200ff0a77ac */ /* 0x000ee20008000a00 */
[----:B-1----:R-:W-:-:S05]  /*0030*/  VIADD R1, R1, 0xfffffc30 ;  /* 0xfffffc3001017836 */ /* 0x002fca0000000000 */
[----:B------:R-:W1:Y:S01]  /*0040*/  S2UR UR5, SR_CgaCtaId ;  /* 0x00000000000579c3 */ /* 0x000e620000008800 */
[----:B------:R-:W-:Y:S01]  /*0050*/  ELECT P1, URZ, PT ;  /* 0x0000000000ff782f */ /* 0x000fe20003820000 */
[----:B---3--:R-:W-:-:S04]  /*0060*/  UISETP.NE.U32.AND UP0, UPT, UR10, URZ, UPT ;  /* 0x000000ff0a00728c */ /* 0x008fc8000bf05070 */
[----:B------:R-:W-:Y:S02]  /*0070*/  UISETP.NE.AND.EX UP0, UPT, UR11, URZ, UPT, UP0 ;  /* 0x000000ff0b00728c */ /* 0x000fe4000bf05300 */
[----:B-1----:R-:W-:Y:S02]  /*0080*/  ULOP3.LUT UR48, UR5, 0x1, URZ, 0xc0, !UPT ;  /* 0x0000000105307892 */ /* 0x002fe4000f8ec0ff */
[----:B------:R-:W-:Y:S01]  /*0090*/  ULOP3.LUT UR45, UR5, 0x1, URZ, 0x3c, !UPT ;  /* 0x00000001052d7892 */ /* 0x000fe2000f8e3cff */
[----:B--2---:R-:W-:-:S05]  /*00a0*/  SHF.R.U32.HI R3, RZ, 0x5, R2 ;  /* 0x00000005ff037819 */ /* 0x004fca0000011602 */
[----:B------:R-:W1:Y:S02]  /*00b0*/  SHFL.IDX PT, R0, R3, RZ, 0x1f ;  /* 0x00001fff03007589 */ /* 0x000e6400000e0000 */
[----:B-1----:R-:W-:Y:S02]  /*00c0*/  R2UR UR14, R0 ;  /* 0x00000000000e72ca */ /* 0x002fe400000e0000 */
[----:B------:R-:W-:-:S05]  /*00d0*/  PRMT R0, RZ, 0x7610, R0 ;  /* 0x00007610ff007816 */ /* 0x000fca0000000000 */
[----:B------:R1:W-:Y:S01]  /*00e0*/  STL.S16 [R1+0xe0], R0 ;  /* 0x0000e00001007387 */ /* 0x0003e20000100600 */
[----:B------:R-:W-:Y:S07]  /*00f0*/  BRA.U UP0, `(.L_x_0) ;  /* 0x0000000100387547 */ /* 0x000fee000b800000 */
[----:B------:R-:W2:Y:S02]  /*0100*/  LDCU.64 UR6, c[0x0][0x888] ;  /* 0x00011100ff0677ac */ /* 0x000ea40008000a00 */
[----:B--2---:R-:W-:-:S04]  /*0110*/  UISETP.NE.U32.AND UP0, UPT, UR6, URZ, UPT ;  /* 0x000000ff0600728c */ /* 0x004fc8000bf05070 */
[----:B------:R-:W-:-:S09]  /*0120*/  UISETP.NE.AND.EX UP0, UPT, UR7, URZ, UPT, UP0 ;  /* 0x000000ff0700728c */ /* 0x000fd2000bf05300 */
[----:B------:R-:W-:Y:S05]  /*0130*/  BRA.U !UP0, `(.L_x_1) ;  /* 0x00000001081c7547 */ /* 0x000fea000b800000 */
[----:B------:R-:W1:Y:S01]  /*0140*/  LDC.64 R4, c[0x0][0x888] ;  /* 0x00022200ff047b82 */ /* 0x000e620000000a00 */
[----:B------:R-:W1:Y:S02]  /*0150*/  LDCU.64 UR6, c[0x0][0x358] ;  /* 0x00006b00ff0677ac */ /* 0x000e640008000a00 */
[----:B-1----:R-:W2:Y:S02]  /*0160*/  LDG.E R0, desc[UR6][R4.64] ;  /* 0x0000000604007981 */ /* 0x002ea4000c1e1900 */
[----:B--2---:R-:W-:Y:S01]  /*0170*/  R2UR UR44, R0 ;  /* 0x00000000002c72ca */ /* 0x004fe200000e0000 */
[----:B------:R-:W-:-:S05]  /*0180*/  HFMA2 R0, -RZ, RZ, 0, 5.9604644775390625e-08 ;  /* 0x00000001ff007431 */ /* 0x000fca00000001ff */
[----:B------:R2:W-:Y:S01]  /*0190*/  STL.S16 [R1+0xe0], R0 ;  /* 0x0000e00001007387 */ /* 0x0005e20000100600 */
[----:B------:R-:W-:Y:S07]  /*01a0*/  BRA `(.L_x_0) ;  /* 0x00000000000c7947 */ /* 0x000fee0003800000 */
.L_x_1:
[----:B-1----:R-:W-:Y:S01]  /*01b0*/  HFMA2 R0, -RZ, RZ, 0, 5.9604644775390625e-08 ;  /* 0x00000001ff007431 */ /* 0x002fe200000001ff */
[----:B------:R-:W3:Y:S04]  /*01c0*/  LDCU UR44, c[0x0][0x880] ;  /* 0x00011000ff2c77ac */ /* 0x000ee80008000800 */
[----:B------:R4:W-:Y:S02]  /*01d0*/  STL.S16 [R1+0xe0], R0 ;  /* 0x0000e00001007387 */ /* 0x0009e40000100600 */
.L_x_0:
[----:B------:R-:W5:Y:S02]  /*01e0*/  LDCU.64 UR6, c[0x0][0x8b0] ;  /* 0x00011600ff0677ac */ /* 0x000f640008000a00 */
[----:B-----5:R-:W-:-:S04]  /*01f0*/  UISETP.NE.U32.AND UP0, UPT, UR6, URZ, UPT ;  /* 0x000000ff0600728c */ /* 0x020fc8000bf05070 */
[----:B------:R-:W-:-:S09]  /*0200*/  UISETP.NE.AND.EX UP0, UPT, UR7, URZ, UPT, UP0 ;  /* 0x000000ff0700728c */ /* 0x000fd2000bf05300 */
[----:B------:R-:W-:Y:S05]  /*0210*/  BRA.U UP0, `(.L_x_2) ;  /* 0x0000000100287547 */ /* 0x000fea000b800000 */
[----:B------:R-:W5:Y:S02]  /*0220*/  LDCU.64 UR6, c[0x0][0x8a8] ;  /* 0x00011500ff0677ac */ /* 0x000f640008000a00 */
[----:B-----5:R-:W-:-:S04]  /*0230*/  UISETP.NE.U32.AND UP0, UPT, UR6, URZ, UPT ;  /* 0x000000ff0600728c */ /* 0x020fc8000bf05070 */
[----:B------:R-:W-:-:S09]  /*0240*/  UISETP.NE.AND.EX UP0, UPT, UR7, URZ, UPT, UP0 ;  /* 0x000000ff0700728c */ /* 0x000fd2000bf05300 */
[----:B------:R-:W-:Y:S05]  /*0250*/  BRA.U !UP0, `(.L_x_3) ;  /* 0x0000000108147547 */ /* 0x000fea000b800000 */
[----:B------:R-:W1:Y:S01]  /*0260*/  LDC.64 R4, c[0x0][0x8a8] ;  /* 0x00022a00ff047b82 */ /* 0x000e620000000a00 */
[----:B------:R-:W1:Y:S02]  /*0270*/  LDCU.64 UR6, c[0x0][0x358] ;  /* 0x00006b00ff0677ac */ /* 0x000e640008000a00 */
[----:B-12-4-:R-:W2:Y:S02]  /*0280*/  LDG.E R0, desc[UR6][R4.64] ;  /* 0x0000000604007981 */ /* 0x016ea4000c1e1900 */
[----:B--2---:R-:W-:Y:S01]  /*0290*/  R2UR UR37, R0 ;  /* 0x00000000002572ca */ /* 0x004fe200000e0000 */
[----:B------:R-:W-:-:S14]  /*02a0*/  BRA `(.L_x_2) ;  /* 0x0000000000047947 */ /* 0x000fdc0003800000 */
.L_x_3:
[----:B------:R-:W1:Y:S02]  /*02b0*/  LDCU UR37, c[0x0][0x8a0] ;  /* 0x00011400ff2577ac */ /* 0x000e640008000800 */
.L_x_2:
[----:B-12-4-:R-:W-:Y:S01]  /*02c0*/  IMAD.U32 R0, RZ, RZ, UR14 ;  /* 0x0000000eff007e24 */ /* 0x016fe2000f8e00ff */
[----:B------:R-:W-:Y:S04]  /*02d0*/  BSSY.RECONVERGENT B0, `(.L_x_4) ;  /* 0x000000c000007945 */ /* 0x000fe80003800200 */
[C---:B------:R-:W-:Y:S02]  /*02e0*/  ISETP.NE.OR P2, PT, R0.reuse, 0x1, !P1 ;  /* 0x000000010000780c */ /* 0x040fe40004f45670 */
[----:B------:R-:W-:-:S11]  /*02f0*/  ISETP.NE.OR P0, PT, R0, 0x3, !P1 ;  /* 0x000000030000780c */ /* 0x000fd60004f05670 */
[----:B------:R-:W-:Y:S05]  /*0300*/  @P2 BRA `(.L_x_5) ;  /* 0x0000000000202947 */ /* 0x000fea0003800000 */
[----:B------:R-:W1:Y:S02]  /*0310*/  LDCU.64 UR6, c[0x0][0x348] ;  /* 0x00006900ff0677ac */ /* 0x000e640008000a00 */
[----:B-1----:R-:W-:Y:S02]  /*0320*/  UIADD3 UR8, UP1, UPT, UR6, 0x80, URZ ;  /* 0x0000008006087890 */ /* 0x002fe4000ff3e0ff */
[----:B------:R-:W-:Y:S02]  /*0330*/  UIADD3 UR6, UP0, UPT, UR6, 0x180, URZ ;  /* 0x0000018006067890 */ /* 0x000fe4000ff1e0ff */
[----:B------:R-:W-:Y:S02]  /*0340*/  UIADD3.X UR9, UPT, UPT, URZ, UR7, URZ, UP1, !UPT ;  /* 0x00000007ff097290 */ /* 0x000fe40008ffe4ff */
[----:B------:R-:W-:-:S07]  /*0350*/  UIADD3.X UR7, UPT, UPT, URZ, UR7, URZ, UP0, !UPT ;  /* 0x00000007ff077290 */ /* 0x000fce00087fe4ff */
[----:B------:R1:W-:Y:S02]  /*0360*/  UTMACCTL.PF [UR8] ;  /* 0x00000000080079b9 */ /* 0x0003e40008040000 */
[----:B------:R1:W-:Y:S02]  /*0370*/  UTMACCTL.PF [UR6] ;  /* 0x00000000060079b9 */ /* 0x0003e40008040000 */
[----:B-1----:R-:W-:Y:S01]  /*0380*/  NOP ;  /* 0x0000000000007918 */ /* 0x002fe20000000000 */
.L_x_5:
[----:B---3--:R-:W-:Y:S05]  /*0390*/  BSYNC.RECONVERGENT B0 ;  /* 0x0000000000007941 */ /* 0x008fea0003800200 */
.L_x_4:
[----:B------:R-:W-:Y:S04]  /*03a0*/  BSSY.RECONVERGENT B0, `(.L_x_6) ;  /* 0x000000a000007945 */ /* 0x000fe80003800200 */
        /* <DEDUP_REMOVED lines=9> */
.L_x_7:
[----:B------:R-:W-:Y:S05]  /*0440*/  BSYNC.RECONVERGENT B0 ;  /* 0x0000000000007941 */ /* 0x000fea0003800200 */
.L_x_6:
[----:B------:R-:W1:Y:S01]  /*0450*/  LDCU.64 UR6, c[0x0][0x888] ;  /* 0x00011100ff0677ac */ /* 0x000e620008000a00 */
[----:B------:R-:W-:Y:S02]  /*0460*/  UISETP.EQ.U32.AND UP1, UPT, UR10, URZ, UPT ;  /* 0x000000ff0a00728c */ /* 0x000fe4000bf22070 */
[----:B------:R-:W-:Y:S02]  /*0470*/  UPLOP3.LUT UP4, UPT, UPT, UPT, UPT, 0x80, 0x8 ;  /* 0x000000000008789c */ /* 0x000fe40003f8f070 */
[----:B-1----:R-:W-:-:S04]  /*0480*/  UISETP.NE.U32.AND UP0, UPT, UR6, URZ, UPT ;  /* 0x000000ff0600728c */ /* 0x002fc8000bf05070 */
[----:B------:R-:W-:-:S04]  /*0490*/  UISETP.NE.AND.EX UP2, UPT, UR7, URZ, UPT, UP0 ;  /* 0x000000ff0700728c */ /* 0x000fc8000bf45300 */
[----:B------:R-:W-:-:S04]  /*04a0*/  UISETP.EQ.OR.EX UP3, UPT, UR11, URZ, !UP2, UP1 ;  /* 0x000000ff0b00728c */ /* 0x000fc8000d762710 */
[----:B------:R-:W-:-:S06]  /*04b0*/  UP2UR UR4, UPR, URZ, 0x8 ;  /* 0x00000008ff047883 */ /* 0x000fcc0008000000 */
[----:B------:R-:W-:-:S05]  /*04c0*/  MOV R0, UR4 ;  /* 0x0000000400007c02 */ /* 0x000fca0008000f00 */
[----:B------:R1:W-:Y:S01]  /*04d0*/  STL [R1+0x10c], R0 ;  /* 0x00010c0001007387 */ /* 0x0003e20000100800 */
[----:B------:R-:W-:Y:S05]  /*04e0*/  BRA.U !UP3, `(.L_x_8) ;  /* 0x000000010b207547 */ /* 0x000fea000b800000 */
[----:B------:R-:W-:Y:S01]  /*04f0*/  UISETP.NE.U32.AND UP1, UPT, UR10, URZ, UPT ;  /* 0x000000ff0a00728c */ /* 0x000fe2000bf25070 */
[----:B------:R-:W-:Y:S01]  /*0500*/  FSETP.NEU.AND P0, PT, RZ, UR44, PT ;  /* 0x0000002cff007c0b */ /* 0x000fe2000bf0d000 */
[----:B------:R-:W-:Y:S02]  /*0510*/  USEL UR4, URZ, 0xffffffff, UP2 ;  /* 0xffffffffff047887 */ /* 0x000fe40009000000 */
[----:B------:R-:W-:-:S10]  /*0520*/  UISETP.NE.AND.EX UP1, UPT, UR11, URZ, UPT, UP1 ;  /* 0x000000ff0b00728c */ /* 0x000fd4000bf25310 */
[----:B------:R-:W-:Y:S01]  /*0530*/  VOTEU.ANY UP0, P0 ;  /* 0x0000000000ff7886 */ /* 0x000fe20000000100 */
[----:B------:R-:W-:-:S04]  /*0540*/  @!UP1 USEL UR4, URZ, 0xffffffff, UP0 ;  /* 0xffffffffff049887 */ /* 0x000fc80008000000 */
[----:B------:R-:W-:-:S04]  /*0550*/  ULOP3.LUT UR4, UR4, 0x1, URZ, 0xc0, !UPT ;  /* 0x0000000104047892 */ /* 0x000fc8000f8ec0ff */
[----:B------:R-:W-:-:S11]  /*0560*/  UISETP.NE.U32.AND UP4, UPT, UR4, 0x1, UPT ;  /* 0x000000010400788c */ /* 0x000fd6000bf85070 */
.L_x_8:
[----:B-1----:R-:W1:Y:S01]  /*0570*/  SHFL.IDX PT, R0, R3, RZ, 0x1f ;  /* 0x00001fff03007589 */ /* 0x002e6200000e0000 */
[----:B------:R-:W-:-:S04]  /*0580*/  UISETP.NE.AND UP0, UPT, UR14, 0x2, UPT ;  /* 0x000000020e00788c */ /* 0x000fc8000bf05270 */
[----:B------:R-:W-:Y:S02]  /*0590*/  UISETP.EQ.AND UP1, UPT, UR48, URZ, !UP0 ;  /* 0x000000ff3000728c */ /* 0x000fe4000c722270 */
[----:B------:R-:W-:-:S04]  /*05a0*/  USEL UR50, URZ, 0x1, UP0 ;  /* 0x00000001ff327887 */ /* 0x000fc80008000000 */
[----:B------:R-:W-:Y:S02]  /*05b0*/  PLOP3.LUT P3, PT, P1, PT, UP1, 0x80, 0x8 ;  /* 0x000000000008781c */ /* 0x000fe40000f6f018 */
[----:B-1----:R-:W-:-:S13]  /*05c0*/  ISETP.NE.AND P0, PT, R0, RZ, PT ;  /* 0x000000ff0000720c */ /* 0x002fda0003f05270 */
[----:B------:R-:W-:Y:S05]  /*05d0*/  @P0 BRA `(.L_x_9) ;  /* 0x00000000004c0947 */ /* 0x000fea0003800000 */
[----:B------:R-:W-:Y:S01]  /*05e0*/  UMOV UR4, 0x400 ;  /* 0x0000040000047882 */ /* 0x000fe20000000000 */
[----:B------:R-:W-:Y:S01]  /*05f0*/  UMOV UR6, 0x1 ;  /* 0x0000000100067882 */ /* 0x000fe20000000000 */
[----:B------:R-:W-:Y:S02]  /*0600*/  ULEA UR4, UR5, UR4, 0x18 ;  /* 0x0000000405047291 */ /* 0x000fe4000f8ec0ff */
[----:B------:R-:W-:-:S04]  /*0610*/  UIADD3 UR6, UPT, UPT, -UR6, 0x100000, URZ ;  /* 0x0010000006067890 */ /* 0x000fc8000fffe1ff */
[----:B------:R-:W-:Y:S02]  /*0620*/  USHF.L.U32 UR7, UR6, 0xb, URZ ;  /* 0x0000000b06077899 */ /* 0x000fe400080006ff */
[----:B------:R-:W-:Y:S01]  /*0630*/  USHF.L.U32 UR6, UR6, 0x1, URZ ;  /* 0x0000000106067899 */ /* 0x000fe200080006ff */
[----:B------:R-:W-:Y:S01]  /*0640*/  ELECT P0, URZ, PT ;  /* 0x0000000000ff782f */ /* 0x000fe20003800000 */
[----:B------:R-:W1:Y:S10]  /*0650*/  FENCE.VIEW.ASYNC.S ;  /* 0x00000000000073c6 */ /* 0x000e740000000000 */
[----:B-1----:R1:W2:Y:S01]  /*0660*/  SYNCS.EXCH.64 URZ, [UR4], UR6 ;  /* 0x0000000604ff75b2 */ /* 0x0022a20008000100 */
[----:B------:R1:W3:Y:S01]  /*0670*/  SYNCS.EXCH.64 URZ, [UR4+0x28], UR6 ;  /* 0x0000280604ff75b2 */ /* 0x0002e20008000100 */
[----:B------:R1:W4:Y:S01]  /*0680*/  SYNCS.EXCH.64 URZ, [UR4+0x8], UR6 ;  /* 0x0000080604ff75b2 */ /* 0x0003220008000100 */
[----:B------:R1:W1:Y:S01]  /*0690*/  SYNCS.EXCH.64 URZ, [UR4+0x30], UR6 ;  /* 0x0000300604ff75b2 */ /* 0x0002620008000100 */
[----:B------:R1:W1:Y:S01]  /*06a0*/  SYNCS.EXCH.64 URZ, [UR4+0x10], UR6 ;  /* 0x0000100604ff75b2 */ /* 0x0002620008000100 */
[----:B------:R1:W1:Y:S01]  /*06b0*/  SYNCS.EXCH.64 URZ, [UR4+0x38], UR6 ;  /* 0x0000380604ff75b2 */ /* 0x0002620008000100 */
[----:B------:R1:W1:Y:S01]  /*06c0*/  SYNCS.EXCH.64 URZ, [UR4+0x18], UR6 ;  /* 0x0000180604ff75b2 */ /* 0x0002620008000100 */
[----:B------:R1:W1:Y:S01]  /*06d0*/  SYNCS.EXCH.64 URZ, [UR4+0x40], UR6 ;  /* 0x0000400604ff75b2 */ /* 0x0002620008000100 */
[----:B------:R1:W1:Y:S01]  /*06e0*/  SYNCS.EXCH.64 URZ, [UR4+0x20], UR6 ;  /* 0x0000200604ff75b2 */ /* 0x0002620008000100 */
[----:B------:R1:W1:Y:S01]  /*06f0*/  SYNCS.EXCH.64 URZ, [UR4+0x48], UR6 ;  /* 0x0000480604ff75b2 */ /* 0x0002620008000100 */
[----:B------:R-:W-:Y:S01]  /*0700*/  NOP ;  /* 0x0000000000007918 */ /* 0x000fe20000000000 */
.L_x_9:
[----:B------:R-:W5:Y:S01]  /*0710*/  SHFL.IDX PT, R0, R3, RZ, 0x1f ;  /* 0x00001fff03007589 */ /* 0x000f6200000e0000 */
[----:B------:R-:W-:Y:S01]  /*0720*/  NOP ;  /* 0x0000000000007918 */ /* 0x000fe20000000000 */
[----:B-----5:R-:W-:-:S13]  /*0730*/  ISETP.NE.AND P0, PT, R0, 0x1, PT ;  /* 0x000000010000780c */ /* 0x020fda0003f05270 */
[----:B------:R-:W-:Y:S05]  /*0740*/  @P0 BRA `(.L_x_10) ;  /* 0x00000000003c0947 */ /* 0x000fea0003800000 */
[----:B-1----:R-:W-:Y:S01]  /*0750*/  UMOV UR4, 0x400 ;  /* 0x0000040000047882 */ /* 0x002fe20000000000 */
[----:B------:R-:W-:Y:S01]  /*0760*/  UMOV UR8, 0x20 ;  /* 0x0000002000087882 */ /* 0x000fe20000000000 */
[----:B------:R-:W-:Y:S01]  /*0770*/  UMOV UR6, 0x80 ;  /* 0x0000008000067882 */ /* 0x000fe20000000000 */
[----:B------:R-:W-:Y:S02]  /*0780*/  ULEA UR4, UR5, UR4, 0x18 ;  /* 0x0000000405047291 */ /* 0x000fe4000f8ec0ff */
[----:B------:R-:W-:-:S04]  /*0790*/  UIADD3 UR8, UPT, UPT, -UR8, 0x100000, URZ ;  /* 0x0010000008087890 */ /* 0x000fc8000fffe1ff */
[----:B------:R-:W-:Y:S02]  /*07a0*/  USHF.L.U32 UR9, UR8, 0xb, URZ ;  /* 0x0000000b08097899 */ /* 0x000fe400080006ff */
[----:B------:R-:W-:Y:S02]  /*07b0*/  USHF.L.U32 UR8, UR8, 0x1, URZ ;  /* 0x0000000108087899 */ /* 0x000fe400080006ff */
[----:B------:R-:W-:-:S04]  /*07c0*/  UIADD3 UR6, UPT, UPT, -UR6, 0x100000, URZ ;  /* 0x0010000006067890 */ /* 0x000fc8000fffe1ff */
[----:B------:R-:W-:Y:S02]  /*07d0*/  USHF.L.U32 UR7, UR6, 0xb, URZ ;  /* 0x0000000b06077899 */ /* 0x000fe400080006ff */
[----:B------:R-:W-:Y:S01]  /*07e0*/  USHF.L.U32 UR6, UR6, 0x1, URZ ;  /* 0x0000000106067899 */ /* 0x000fe200080006ff */
[----:B------:R-:W-:Y:S01]  /*07f0*/  ELECT P0, URZ, PT ;  /* 0x0000000000ff782f */ /* 0x000fe20003800000 */
[----:B------:R-:W1:Y:S02]  /*0800*/  FENCE.VIEW.ASYNC.S ;  /* 0x00000000000073c6 */ /* 0x000e640000000000 */
[----:B-1----:R1:W1:Y:S08]  /*0810*/  SYNCS.EXCH.64 URZ, [UR4+0x50], UR8 ;  /* 0x0000500804ff75b2 */ /* 0x0022700008000100 */
[----:B------:R1:W1:Y:S01]  /*0820*/  SYNCS.EXCH.64 URZ, [UR4+0x58], UR6 ;  /* 0x0000580604ff75b2 */ /* 0x0002620008000100 */
[----:B------:R-:W-:Y:S01]  /*0830*/  NOP ;  /* 0x0000000000007918 */ /* 0x000fe20000000000 */
.L_x_10:
[----:B------:R-:W5:Y:S01]  /*0840*/  SHFL.IDX PT, R0, R3, RZ, 0x1f ;  /* 0x00001fff03007589 */ /* 0x000f6200000e0000 */
[----:B------:R-:W-:Y:S01]  /*0850*/  NOP ;  /* 0x0000000000007918 */ /* 0x000fe20000000000 */
[----:B-----5:R-:W-:-:S13]  /*0860*/  ISETP.NE.AND P0, PT, R0, 0x3, PT ;  /* 0x000000030000780c */ /* 0x020fda0003f05270 */
[----:B------:R-:W-:Y:S05]  /*0870*/  @P0 BRA `(.L_x_11) ;  /* 0x00000000002c0947 */ /* 0x000fea0003800000 */
[----:B-1----:R-:W-:Y:S01]  /*0880*/  UMOV UR4, 0x400 ;  /* 0x0000040000047882 */ /* 0x002fe20000000000 */
[----:B------:R-:W-:Y:S01]  /*0890*/  UMOV UR6, 0x20 ;  /* 0x0000002000067882 */ /* 0x000fe20000000000 */
[----:B------:R-:W-:Y:S02]  /*08a0*/  ULEA UR4, UR5, UR4, 0x18 ;  /* 0x0000000405047291 */ /* 0x000fe4000f8ec0ff */
[----:B------:R-:W-:-:S04]  /*08b0*/  UIADD3 UR6, UPT, UPT, -UR6, 0x100000, URZ ;  /* 0x0010000006067890 */ /* 0x000fc8000fffe1ff */
[----:B------:R-:W-:Y:S02]  /*08c0*/  USHF.L.U32 UR7, UR6, 0xb, URZ ;  /* 0x0000000b06077899 */ /* 0x000fe400080006ff */
[----:B------:R-:W-:Y:S01]  /*08d0*/  USHF.L.U32 UR6, UR6, 0x1, URZ ;  /* 0x0000000106067899 */ /* 0x000fe200080006ff */
[----:B------:R-:W-:Y:S01]  /*08e0*/  ELECT P0, URZ, PT ;  /* 0x0000000000ff782f */ /* 0x000fe20003800000 */
[----:B------:R-:W1:Y:S10]  /*08f0*/  FENCE.VIEW.ASYNC.S ;  /* 0x00000000000073c6 */ /* 0x000e740000000000 */
[----:B-1----:R1:W1:Y:S01]  /*0900*/  SYNCS.EXCH.64 URZ, [UR4+0x60], UR6 ;  /* 0x0000600604ff75b2 */ /* 0x0022620008000100 */
[----:B------:R1:W1:Y:S01]  /*0910*/  SYNCS.EXCH.64 URZ, [UR4+0x68], UR6 ;  /* 0x0000680604ff75b2 */ /* 0x0002620008000100 */
[----:B------:R-:W-:Y:S01]  /*0920*/  NOP ;  /* 0x0000000000007918 */ /* 0x000fe20000000000 */
.L_x_11:
[----:B------:R-:W5:Y:S01]  /*0930*/  SHFL.IDX PT, R0, R3, RZ, 0x1f ;  /* 0x00001fff03007589 */ /* 0x000f6200000e0000 */
[----:B------:R-:W-:Y:S01]  /*0940*/  NOP ;  /* 0x0000000000007918 */ /* 0x000fe20000000000 */
[----:B-----5:R-:W-:-:S13]  /*0950*/  ISETP.NE.AND P0, PT, R0, 0x4, PT ;  /* 0x000000040000780c */ /* 0x020fda0003f05270 */
[----:B------:R-:W-:Y:S05]  /*0960*/  @P0 BRA `(.L_x_12) ;  /* 0x0000000000480947 */ /* 0x000fea0003800000 */
[----:B-1----:R-:W-:Y:S01]  /*0970*/  UMOV UR6, 0x1e0 ;  /* 0x000001e000067882 */ /* 0x002fe20000000000 */
[----:B------:R-:W-:Y:S01]  /*0980*/  UMOV UR4, 0x400 ;  /* 0x0000040000047882 */ /* 0x000fe20000000000 */
[----:B------:R-:W-:Y:S01]  /*0990*/  USEL UR6, UR6, 0x1a0, UP4 ;  /* 0x000001a006067887 */ /* 0x000fe2000a000000 */
        /* <DEDUP_REMOVED lines=12> */
[----:B------:R1:W1:Y:S01]  /*0a60*/  SYNCS.EXCH.64 URZ, [UR4+0x78], UR8 ;  /* 0x0000780804ff75b2 */ /* 0x0002620008000100 */
[----:B------:R1:W1:Y:S01]  /*0a70*/  SYNCS.EXCH.64 URZ, [UR4+0x88], UR6 ;  /* 0x0000880604ff75b2 */ /* 0x0002620008000100 */
[----:B------:R-:W-:Y:S01]  /*0a80*/  NOP ;  /* 0x0000000000007918 */ /* 0x000fe20000000000 */
.L_x_12:
        /* <DEDUP_REMOVED lines=21> */
.L_x_13:
[----:B------:R-:W5:Y:S01]  /*0be0*/  SHFL.IDX PT, R3, R3, RZ, 0x1f ;  /* 0x00001fff03037589 */ /* 0x000f6200000e0000 */
[----:B------:R-:W-:Y:S01]  /*0bf0*/  ISETP.NE.OR P1, PT, RZ, UR14, !P1 ;  /* 0x0000000eff007c0c */ /* 0x000fe2000cf25670 */
        /* <DEDUP_REMOVED lines=13> */
[----:B------:R1:W1:Y:S01]  /*0cd0*/  SYNCS.EXCH.64 URZ, [UR4+0xb8], UR6 ;  /* 0x0000b80604ff75b2 */ /* 0x0002620008000100 */
[----:B------:R1:W1:Y:S01]  /*0ce0*/  SYNCS.EXCH.64 URZ, [UR4+0xc8], UR6 ;  /* 0x0000c80604ff75b2 */ /* 0x0002620008000100 */
[----:B------:R-:W-:Y:S01]  /*0cf0*/  NOP ;  /* 0x0000000000007918 */ /* 0x000fe20000000000 */
.L_x_14:
[----:B------:R-:W-:Y:S01]  /*0d00*/  VOTEU.ALL UP0, P1 ;  /* 0x0000000000ff7886 */ /* 0x000fe20000800000 */
[----:B-1----:R-:W-:Y:S01]  /*0d10*/  UMOV UR6, 0x20 ;  /* 0x0000002000067882 */ /* 0x002fe20000000000 */
[----:B------:R-:W1:Y:S01]  /*0d20*/  LDCU UR8, c[0x0][0x36c] ;  /* 0x00006d80ff0877ac */ /* 0x000e620008000800 */
[----:B------:R-:W-:Y:S01]  /*0d30*/  NOP ;  /* 0x0000000000007918 */ /* 0x000fe20000000000 */
[----:B------:R-:W-:Y:S01]  /*0d40*/  LOP3.LUT R0, R2, 0x1f, RZ, 0xc0, !PT ;  /* 0x0000001f02007812 */ /* 0x000fe200078ec0ff */
[----:B------:R-:W-:Y:S01]  /*0d50*/  @!UP0 UMOV UR4, 0x400 ;  /* 0x0000040000048882 */ /* 0x000fe20000000000 */
[----:B------:R-:W-:-:S04]  /*0d60*/  @!UP0 UIADD3 UR6, UPT, UPT, -UR6, 0x100000, URZ ;  /* 0x0010000006068890 */ /* 0x000fc8000fffe1ff */
[----:B------:R-:W-:Y:S02]  /*0d70*/  @!UP0 USHF.L.U32 UR7, UR6, 0xb, URZ ;  /* 0x0000000b06078899 */ /* 0x000fe400080006ff */
[----:B------:R-:W-:Y:S02]  /*0d80*/  @!UP0 USHF.L.U32 UR6, UR6, 0x1, URZ ;  /* 0x0000000106068899 */ /* 0x000fe400080006ff */
[----:B------:R-:W-:Y:S01]  /*0d90*/  @!UP0 ULEA UR4, UR5, UR4, 0x18 ;  /* 0x0000000405048291 */ /* 0x000fe2000f8ec0ff */
[----:B------:R-:W-:Y:S01]  /*0da0*/  VOTEU.ALL UP0, P1 ;  /* 0x0000000000ff7886 */ /* 0x000fe20000800000 */
[----:B------:R-:W-:Y:S02]  /*0db0*/  UISETP.NE.AND UP5, UPT, UR14, URZ, UPT ;  /* 0x000000ff0e00728c */ /* 0x000fe4000bfa5270 */
[----:B-1----:R-:W-:Y:S01]  /*0dc0*/  UISETP.EQ.U32.AND UP6, UPT, UR8, 0x1, UPT ;  /* 0x000000010800788c */ /* 0x002fe2000bfc2070 */
[----:B------:R-:W1:Y:S07]  /*0dd0*/  FENCE.VIEW.ASYNC.S ;  /* 0x00000000000073c6 */ /* 0x000e6e0000000000 */
[----:B-1----:R1:W1:Y:S01]  /*0de0*/  @!UP0 SYNCS.EXCH.64 URZ, [UR4+0xd0], UR6 ;  /* 0x0000d00604ff85b2 */ /* 0x0022620008000100 */
[----:B------:R-:W-:Y:S05]  /*0df0*/  BRA.U !UP6, `(.L_x_15) ;  /* 0x000000010e087547 */ /* 0x000fea000b800000 */
[----:B-1234-:R-:W-:Y:S01]  /*0e00*/  UCGABAR_ARV ;  /* 0x00000000000079c7 */ /* 0x01efe20008000000 */
[----:B------:R-:W-:Y:S05]  /*0e10*/  BRA `(.L_x_16) ;  /* 0x0000000000047947 */ /* 0x000fea0003800000 */
.L_x_15:
[----:B-1234-:R-:W-:Y:S01]  /*0e20*/  NOP ;  /* 0x0000000000007918 */ /* 0x01efe20000000000 */
.L_x_16:
[----:B------:R-:W1:Y:S01]  /*0e30*/  S2UR UR24, SR_CTAID.X ;  /* 0x00000000001879c3 */ /* 0x000e620000002500 */
[----:B------:R-:W-:-:S05]  /*0e40*/  CS2R.32 R6, SR_CgaSize ;  /* 0x0000000000067805 */ /* 0x000fca0000008a00 */
[----:B------:R-:W-:-:S05]  /*0e50*/  IMAD R6, R6, -0xa0, RZ ;  /* 0xffffff6006067824 */ /* 0x000fca00078e02ff */
[----:B------:R-:W-:-:S14]  /*0e60*/  R2UR UR6, R6 ;  /* 0x00000000060672ca */ /* 0x000fdc00000e0000 */
[----:B------:R-:W2:Y:S01]  /*0e70*/  LDCU UR6, c[0x0][UR6+0x2b0] ;  /* 0x00005600060677ac */ /* 0x000ea20008000800 */
[----:B------:R-:W-:-:S05]  /*0e80*/  CS2R.32 R6, SR_CgaSize ;  /* 0x0000000000067805 */ /* 0x000fca0000008a00 */
[----:B------:R-:W-:-:S05]  /*0e90*/  IMAD R6, R6, -0xa0, RZ ;  /* 0xffffff6006067824 */ /* 0x000fca00078e02ff */
[----:B------:R-:W-:-:S14]  /*0ea0*/  R2UR UR4, R6 ;  /* 0x00000000060472ca */ /* 0x000fdc00000e0000 */
[----:B------:R-:W3:Y:S01]  /*0eb0*/  LDCU UR4, c[0x0][UR4+0x2b4] ;  /* 0x00005680040477ac */ /* 0x000ee20008000800 */
[----:B------:R-:W4:Y:S01]  /*0ec0*/  S2UR UR8, SR_CTAID.Y ;  /* 0x00000000000879c3 */ /* 0x000f220000002600 */
[----:B------:R-:W-:-:S05]  /*0ed0*/  CS2R.32 R6, SR_CgaSize ;  /* 0x0000000000067805 */ /* 0x000fca0000008a00 */
[----:B------:R-:W-:-:S05]  /*0ee0*/  IMAD R6, R6, -0xa0, RZ ;  /* 0xffffff6006067824 */ /* 0x000fca00078e02ff */
[----:B------:R-:W-:-:S14]  /*0ef0*/  R2UR UR9, R6 ;  /* 0x00000000060972ca */ /* 0x000fdc00000e0000 */
[----:B------:R-:W5:Y:S01]  /*0f00*/  LDCU UR9, c[0x0][UR9+0x2a0] ;  /* 0x00005400090977ac */ /* 0x000f620008000800 */
[----:B------:R-:W-:-:S05]  /*0f10*/  CS2R.32 R6, SR_CgaSize ;  /* 0x0000000000067805 */ /* 0x000fca0000008a00 */
[----:B------:R-:W-:-:S05]  /*0f20*/  IMAD R6, R6, -0xa0, RZ ;  /* 0xffffff6006067824 */ /* 0x000fca00078e02ff */
[----:B------:R-:W-:-:S14]  /*0f30*/  R2UR UR10, R6 ;  /* 0x00000000060a72ca */ /* 0x000fdc00000e0000 */
[----:B------:R-:W5:Y:S01]  /*0f40*/  LDCU UR10, c[0x0][UR10+0x2a4] ;  /* 0x000054800a0a77ac */ /* 0x000f620008000800 */
[----:B------:R-:W5:Y:S01]  /*0f50*/  S2UR UR36, SR_CTAID.Z ;  /* 0x00000000002479c3 */ /* 0x000f620000002700 */
[----:B------:R-:W3:Y:S01]  /*0f60*/  LDCU UR22, c[0x0][0xb24] ;  /* 0x00016480ff1677ac */ /* 0x000ee20008000800 */
[----:B------:R-:W5:Y:S01]  /*0f70*/  LDCU UR15, c[0x0][0xb24] ;  /* 0x00016480ff0f77ac */ /* 0x000f620008000800 */
[----:B-1----:R-:W-:Y:S01]  /*0f80*/  I2FP.F32.U32 R4, UR24 ;  /* 0x0000001800047c45 */ /* 0x002fe20008201000 */
[----:B------:R-:W1:Y:S04]  /*0f90*/  LDCU UR25, c[0x0][0xb30] ;  /* 0x00016600ff1977ac */ /* 0x000e680008000800 */
[----:B--2---:R-:W-:Y:S01]  /*0fa0*/  FMUL R4, R4, UR6 ;  /* 0x0000000604047c20 */ /* 0x004fe20008400000 */
[----:B------:R-:W-:Y:S01]  /*0fb0*/  UMOV UR46, UR24 ;  /* 0x00000018002e7c82 */ /* 0x000fe20008000000 */
[----:B----4-:R-:W-:Y:S01]  /*0fc0*/  I2FP.F32.U32 R3, UR8 ;  /* 0x0000000800037c45 */ /* 0x010fe20008201000 */
[----:B------:R-:W-:-:S03]  /*0fd0*/  UMOV UR47, UR8 ;  /* 0x00000008002f7c82 */ /* 0x000fc60008000000 */
[----:B------:R-:W2:Y:S01]  /*0fe0*/  F2I.U32.TRUNC.NTZ R4, R4 ;  /* 0x0000000400047305 */ /* 0x000ea2000020f000 */
[----:B---3--:R-:W-:Y:S01]  /*0ff0*/  UISETP.GE.AND UP1, UPT, UR22, 0x1, UPT ;  /* 0x000000011600788c */ /* 0x008fe2000bf26270 */
[----:B------:R-:W-:-:S06]  /*1000*/  FMUL R3, R3, UR4 ;  /* 0x0000000403037c20 */ /* 0x000fcc0008400000 */
[----:B------:R-:W3:Y:S01]  /*1010*/  F2I.U32.TRUNC.NTZ R3, R3 ;  /* 0x0000000300037305 */ /* 0x000ee2000020f000 */
[----:B--2---:R-:W-:Y:S02]  /*1020*/  R2UR UR4, R4 ;  /* 0x00000000040472ca */ /* 0x004fe400000e0000 */
[----:B------:R-:W-:Y:S02]  /*1030*/  PRMT R4, RZ, 0x7610, R4 ;  /* 0x00007610ff047816 */ /* 0x000fe40000000004 */
[----:B---3--:R-:W-:Y:S02]  /*1040*/  R2UR UR7, R3 ;  /* 0x00000000030772ca */ /* 0x008fe400000e0000 */
[----:B------:R-:W-:-:S07]  /*1050*/  PRMT R3, RZ, 0x7610, R3 ;  /* 0x00007610ff037816 */ /* 0x000fce0000000003 */
[----:B------:R-:W-:-:S04]  /*1060*/  UIADD3 UR6, UPT, UPT, -UR4, URZ, URZ ;  /* 0x000000ff04067290 */ /* 0x000fc8000fffe1ff */
[----:B-----5:R-:W-:Y:S02]  /*1070*/  UIMAD UR6, UR9, UR6, UR24 ;  /* 0x00000006090672a4 */ /* 0x020fe4000f8e0218 */
[----:B------:R-:W-:-:S04]  /*1080*/  UIADD3 UR4, UPT, UPT, -UR7, URZ, URZ ;  /* 0x000000ff07047290 */ /* 0x000fc8000fffe1ff */
[----:B------:R-:W-:Y:S01]  /*1090*/  IMAD.U32 R5, RZ, RZ, UR6 ;  /* 0x00000006ff057e24 */ /* 0x000fe2000f8e00ff */
[----:B------:R-:W-:-:S04]  /*10a0*/  UIMAD UR4, UR10, UR4, UR8 ;  /* 0x000000040a0472a4 */ /* 0x000fc8000f8e0208 */
[----:B------:R2:W-:Y:S02]  /*10b0*/  STL [R1+0x108], R5 ;  /* 0x0001080501007387 */ /* 0x0005e40000100800 */
[----:B------:R-:W-:-:S05]  /*10c0*/  IMAD.U32 R6, RZ, RZ, UR4 ;  /* 0x00000004ff067e24 */ /* 0x000fca000f8e00ff */
[----:B------:R2:W-:Y:S01]  /*10d0*/  STL [R1+0x104], R6 ;  /* 0x0001040601007387 */ /* 0x0005e20000100800 */
[----:B-1----:R-:W-:Y:S05]  /*10e0*/  BRA.U UP5, `(.L_x_17) ;  /* 0x0000000105307547 */ /* 0x002fea000b800000 */
[----:B------:R-:W-:Y:S01]  /*10f0*/  R2UR UR6, R6 ;  /* 0x00000000060672ca */ /* 0x000fe200000e0000 */
[----:B------:R-:W-:Y:S01]  /*1100*/  UMOV UR8, 0x3 ;  /* 0x0000000300087882 */ /* 0x000fe20000000000 */
[----:B------:R-:W-:-:S11]  /*1110*/  R2UR UR4, R5 ;  /* 0x00000000050472ca */ /* 0x000fd600000e0000 */
[----:B------:R-:W-:-:S04]  /*1120*/  UISETP.NE.AND UP0, UPT, UR6, URZ, UPT ;  /* 0x000000ff0600728c */ /* 0x000fc8000bf05270 */
[----:B------:R-:W-:Y:S02]  /*1130*/  UISETP.LT.U32.OR UP0, UPT, UR4, 0x2, !UP0 ;  /* 0x000000020400788c */ /* 0x000fe4000c701470 */
[----:B------:R-:W-:Y:S02]  /*1140*/  ULOP3.LUT UR4, UR4, 0xfffffffe, URZ, 0xc0, !UPT ;  /* 0xfffffffe04047892 */ /* 0x000fe4000f8ec0ff */
[----:B------:R-:W-:Y:S02]  /*1150*/  USEL UR7, URZ, 0x1, !UP0 ;  /* 0x00000001ff077887 */ /* 0x000fe4000c000000 */
[----:B------:R-:W-:Y:S02]  /*1160*/  USEL UR6, URZ, 0x2, !UP0 ;  /* 0x00000002ff067887 */ /* 0x000fe4000c000000 */
[----:B------:R-:W-:Y:S02]  /*1170*/  USHF.L.U32 UR4, UR8, UR4, URZ ;  /* 0x0000000408047299 */ /* 0x000fe400080006ff */
[----:B------:R-:W-:-:S04]  /*1180*/  UIADD3 UR6, UPT, UPT, UR7, UR6, URZ ;  /* 0x0000000607067290 */ /* 0x000fc8000fffe0ff */
[----:B------:R-:W-:Y:S02]  /*1190*/  IMAD.U32 R3, RZ, RZ, UR4 ;  /* 0x00000004ff037e24 */ /* 0x000fe4000f8e00ff */
[----:B------:R-:W-:Y:S02]  /*11a0*/  IMAD.U32 R4, RZ, RZ, UR6 ;  /* 0x00000006ff047e24 */ /* 0x000fe4000f8e00ff */
.L_x_17:
[----:B------:R-:W-:Y:S05]  /*11b0*/  BRA.U !UP1, `(.L_x_18) ;  /* 0x0000000109d07547 */ /* 0x000fea000b800000 */
[----:B------:R-:W1:Y:S01]  /*11c0*/  LDCU.128 UR16, c[0x0][0xb10] ;  /* 0x00016200ff1077ac */ /* 0x000e620008000c00 */
[----:B------:R-:W3:Y:S01]  /*11d0*/  LDCU UR7, c[0x0][0x370] ;  /* 0x00006e00ff0777ac */ /* 0x000ee20008000800 */
[----:B------:R-:W4:Y:S01]  /*11e0*/  LDCU UR8, c[0x0][0x374] ;  /* 0x00006e80ff0877ac */ /* 0x000f220008000800 */
[----:B------:R-:W5:Y:S01]  /*11f0*/  LDCU UR23, c[0x0][0xb0c] ;  /* 0x00016180ff1777ac */ /* 0x000f620008000800 */
[----:B------:R-:W2:Y:S01]  /*1200*/  LDCU UR9, c[0x0][0xb20] ;  /* 0x00016400ff0977ac */ /* 0x000ea20008000800 */
[----:B-1----:R-:W-:Y:S01]  /*1210*/  UIMAD.WIDE.U32 UR12, UR24, UR16, URZ ;  /* 0x00000010180c72a5 */ /* 0x002fe2000f8e00ff */
[----:B------:R-:W1:Y:S01]  /*1220*/  LDCU.64 UR10, c[0x0][0xb28] ;  /* 0x00016500ff0a77ac */ /* 0x000e620008000a00 */
[----:B------:R-:W-:-:S05]  /*1230*/  UISETP.NE.AND UP3, UPT, UR18, 0x1, UPT ;  /* 0x000000011200788c */ /* 0x000fca000bf65270 */
[----:B------:R-:W-:Y:S01]  /*1240*/  UMOV UR4, UR13 ;  /* 0x0000000d00047c82 */ /* 0x000fe20008000000 */
[----:B----4-:R-:W-:Y:S02]  /*1250*/  UIMAD.WIDE.U32 UR12, UR8, UR19, URZ ;  /* 0x00000013080c72a5 */ /* 0x010fe4000f8e00ff */
[----:B-----5:R-:W-:Y:S02]  /*1260*/  UISETP.NE.AND UP0, UPT, UR23, 0x1, UPT ;  /* 0x000000011700788c */ /* 0x020fe4000bf05270 */
[----:B---3--:R-:W-:Y:S02]  /*1270*/  UIMAD.WIDE.U32 UR20, UR7, UR16, URZ ;  /* 0x00000010071472a5 */ /* 0x008fe4000f8e00ff */
[----:B------:R-:W-:Y:S01]  /*1280*/  UISETP.NE.AND UP1, UPT, UR22, 0x1, UPT ;  /* 0x000000011600788c */ /* 0x000fe2000bf25270 */
[----:B------:R-:W-:Y:S01]  /*1290*/  UMOV UR12, UR13 ;  /* 0x0000000d000c7c82 */ /* 0x000fe20008000000 */
[----:B------:R-:W-:Y:S02]  /*12a0*/  USHF.R.U32.HI UR4, URZ, UR17, UR4 ;  /* 0x00000011ff047299 */ /* 0x000fe40008011604 */
[----:B--2---:R-:W-:Y:S01]  /*12b0*/  @UP3 USHF.R.U32.HI UR8, URZ, UR9, UR12 ;  /* 0x00000009ff083299 */ /* 0x004fe2000801160c */
[----:B------:R-:W-:Y:S01]  /*12c0*/  UMOV UR20, UR21 ;  /* 0x0000001500147c82 */ /* 0x000fe20008000000 */
[----:B------:R-:W-:-:S02]  /*12d0*/  USEL UR6, UR24, UR4, !UP0 ;  /* 0x0000000418067287 */ /* 0x000fc4000c000000 */
[----:B------:R-:W-:Y:S02]  /*12e0*/  @UP0 USHF.R.U32.HI UR7, URZ, UR17, UR20 ;  /* 0x00000011ff070299 */ /* 0x000fe40008011614 */
[----:B------:R-:W-:Y:S02]  /*12f0*/  UIMAD.WIDE.U32 UR16, UR47, UR19, URZ ;  /* 0x000000132f1072a5 */ /* 0x000fe4000f8e00ff */
[----:B-1----:R-:W-:Y:S02]  /*1300*/  UIMAD.WIDE.U32 UR12, UR8, UR10, URZ ;  /* 0x0000000a080c72a5 */ /* 0x002fe4000f8e00ff */
[----:B------:R-:W-:Y:S02]  /*1310*/  UIMAD.WIDE.U32 UR20, UR7, UR10, URZ ;  /* 0x0000000a071472a5 */ /* 0x000fe4000f8e00ff */
[----:B------:R-:W-:Y:S01]  /*1320*/  UIADD3 UR46, UPT, UPT, -UR6, URZ, URZ ;  /* 0x000000ff062e7290 */ /* 0x000fe2000fffe1ff */
[----:B------:R-:W-:Y:S02]  /*1330*/  UMOV UR4, UR17 ;  /* 0x0000001100047c82 */ /* 0x000fe40008000000 */
[----:B------:R-:W-:Y:S01]  /*1340*/  UMOV UR12, UR13 ;  /* 0x0000000d000c7c82 */ /* 0x000fe20008000000 */
[----:B------:R-:W-:-:S02]  /*1350*/  USHF.R.U32.HI UR4, URZ, UR9, UR4 ;  /* 0x00000009ff047299 */ /* 0x000fc40008011604 */
[----:B------:R-:W-:Y:S01]  /*1360*/  @UP1 USHF.R.U32.HI UR8, URZ, UR11, UR12 ;  /* 0x0000000bff081299 */ /* 0x000fe2000801160c */
[----:B------:R-:W-:Y:S01]  /*1370*/  UMOV UR20, UR21 ;  /* 0x0000001500147c82 */ /* 0x000fe20008000000 */
[----:B------:R-:W-:Y:S02]  /*1380*/  USEL UR4, UR47, UR4, !UP3 ;  /* 0x000000042f047287 */ /* 0x000fe4000d800000 */
[----:B------:R-:W-:Y:S02]  /*1390*/  @UP1 USHF.R.U32.HI UR7, URZ, UR11, UR20 ;  /* 0x0000000bff071299 */ /* 0x000fe40008011614 */
[----:B------:R-:W-:Y:S02]  /*13a0*/  UIMAD UR8, UR8, UR22, URZ ;  /* 0x00000016080872a4 */ /* 0x000fe4000f8e02ff */
[----:B------:R-:W-:Y:S02]  /*13b0*/  UIMAD UR12, UR7, UR22, URZ ;  /* 0x00000016070c72a4 */ /* 0x000fe4000f8e02ff */
[----:B------:R-:W-:-:S02]  /*13c0*/  UISETP.GE.AND UP0, UPT, UR4, UR8, UPT ;  /* 0x000000080400728c */ /* 0x000fc4000bf06270 */
[----:B------:R-:W-:Y:S02]  /*13d0*/  UIMAD.WIDE.U32 UR8, UR4, UR10, URZ ;  /* 0x0000000a040872a5 */ /* 0x000fe4000f8e00ff */
[----:B------:R-:W-:Y:S02]  /*13e0*/  UISETP.GE.OR UP0, UPT, UR6, UR12, UP0 ;  /* 0x0000000c0600728c */ /* 0x000fe40008706670 */
[----:B------:R-:W-:Y:S02]  /*13f0*/  UIMAD.WIDE.U32 UR12, UR6, UR10, URZ ;  /* 0x0000000a060c72a5 */ /* 0x000fe4000f8e00ff */
[----:B------:R-:W-:Y:S02]  /*1400*/  USHF.R.U32.HI UR9, URZ, UR11, UR9 ;  /* 0x0000000bff097299 */ /* 0x000fe40008011609 */
[----:B------:R-:W-:Y:S02]  /*1410*/  UIADD3 UR10, UPT, UPT, -UR4, URZ, URZ ;  /* 0x000000ff040a7290 */ /* 0x000fe4000fffe1ff */
[----:B------:R-:W-:-:S02]  /*1420*/  USEL UR9, UR4, UR9, !UP1 ;  /* 0x0000000904097287 */ /* 0x000fc4000c800000 */
[----:B------:R-:W-:Y:S01]  /*1430*/  UIMAD UR47, UR18, UR10, UR47 ;  /* 0x0000000a122f72a4 */ /* 0x000fe2000f8e022f */
[----:B------:R-:W-:Y:S01]  /*1440*/  @!UP0 UMOV UR8, UR13 ;  /* 0x0000000d00088c82 */ /* 0x000fe20008000000 */
[----:B------:R-:W-:Y:S02]  /*1450*/  UIADD3 UR10, UPT, UPT, -UR9, URZ, URZ ;  /* 0x000000ff090a7290 */ /* 0x000fe4000fffe1ff */
[----:B------:R-:W-:Y:S02]  /*1460*/  @!UP0 USHF.R.U32.HI UR8, URZ, UR11, UR8 ;  /* 0x0000000bff088299 */ /* 0x000fe40008011608 */
[----:B------:R-:W-:Y:S02]  /*1470*/  UIMAD UR10, UR22, UR10, UR4 ;  /* 0x0000000a160a72a4 */ /* 0x000fe4000f8e0204 */
[----:B------:R-:W-:Y:S02]  /*1480*/  @!UP0 USEL UR8, UR6, UR8, !UP1 ;  /* 0x0000000806088287 */ /* 0x000fe4000c800000 */
[----:B------:R-:W-:-:S02]  /*1490*/  UIMAD UR46, UR23, UR46, UR24 ;  /* 0x0000002e172e72a4 */ /* 0x000fc4000f8e0218 */
[----:B------:R-:W-:Y:S02]  /*14a0*/  @!UP0 UIMAD UR7, UR10, UR7, UR8 ;  /* 0x000000070a0782a4 */ /* 0x000fe4000f8e0208 */
[----:B------:R-:W-:-:S04]  /*14b0*/  @!UP0 UIADD3 UR9, UPT, UPT, UR9, -UR8, URZ ;  /* 0x8000000809098290 */ /* 0x000fc8000fffe0ff */
[----:B------:R-:W-:-:S03]  /*14c0*/  @!UP0 UIMAD UR4, UR9, UR22, UR6 ;  /* 0x00000016090482a4 */ /* 0x000fc6000f8e0206 */
[----:B------:R-:W-:Y:S01]  /*14d0*/  @!UP0 UMOV UR6, UR7 ;  /* 0x0000000700068c82 */ /* 0x000fe20008000000 */
[----:B------:R-:W-:Y:S02]  /*14e0*/  UIMAD UR47, UR4, UR18, UR47 ;  /* 0x00000012042f72a4 */ /* 0x000fe4000f8e022f */
[----:B------:R-:W-:-:S12]  /*14f0*/  UIMAD UR46, UR6, UR23, UR46 ;  /* 0x00000017062e72a4 */ /* 0x000fd8000f8e022e */
.L_x_18:
[----:B------:R-:W-:Y:S02]  /*1500*/  UISETP.NE.AND UP1, UPT, UR25, 0x1, UPT ;  /* 0x000000011900788c */ /* 0x000fe4000bf25270 */
[----:B------:R-:W-:-:S07]  /*1510*/  UISETP.NE.AND UP0, UPT, UR14, 0x2, UPT ;  /* 0x000000020e00788c */ /* 0x000fce000bf05270 */
[----:B------:R-:W-:Y:S05]  /*1520*/  BRA.U UP1, `(.L_x_19) ;  /* 0x0000000101447547 */ /* 0x000fea000b800000 */
[----:B------:R-:W1:Y:S01]  /*1530*/  LDCU.128 UR16, c[0x0][0xb10] ;  /* 0x00016200ff1077ac */ /* 0x000e620008000c00 */
[----:B------:R-:W3:Y:S01]  /*1540*/  LDCU UR10, c[0x0][0xb0c] ;  /* 0x00016180ff0a77ac */ /* 0x000ee20008000800 */
[----:B------:R-:W4:Y:S01]  /*1550*/  LDCU UR11, c[0x0][0xb20] ;  /* 0x00016400ff0b77ac */ /* 0x000f220008000800 */
[----:B-1----:R-:W-:Y:S02]  /*1560*/  UIMAD.WIDE.U32 UR6, UR46, UR16, URZ ;  /* 0x000000102e0672a5 */ /* 0x002fe4000f8e00ff */
[----:B------:R-:W-:Y:S02]  /*1570*/  UIMAD.WIDE.U32 UR8, UR47, UR19, URZ ;  /* 0x000000132f0872a5 */ /* 0x000fe4000f8e00ff */
[----:B---3--:R-:W-:-:S03]  /*1580*/  UISETP.NE.AND UP1, UPT, UR10, 0x1, UPT ;  /* 0x000000010a00788c */ /* 0x008fc6000bf25270 */
[----:B------:R-:W-:Y:S02]  /*1590*/  UMOV UR6, UR7 ;  /* 0x0000000700067c82 */ /* 0x000fe40008000000 */
[----:B------:R-:W-:Y:S01]  /*15a0*/  USHF.R.U32.HI UR6, URZ, UR17, UR6 ;  /* 0x00000011ff067299 */ /* 0x000fe20008011606 */
[----:B------:R-:W-:-:S03]  /*15b0*/  UMOV UR4, UR9 ;  /* 0x0000000900047c82 */ /* 0x000fc60008000000 */
[----:B------:R-:W-:Y:S02]  /*15c0*/  USEL UR6, UR46, UR6, !UP1 ;  /* 0x000000062e067287 */ /* 0x000fe4000c800000 */
[----:B------:R-:W-:Y:S02]  /*15d0*/  UISETP.NE.AND UP1, UPT, UR18, 0x1, UPT ;  /* 0x000000011200788c */ /* 0x000fe4000bf25270 */
[----:B----4-:R-:W-:-:S04]  /*15e0*/  USHF.R.U32.HI UR4, URZ, UR11, UR4 ;  /* 0x0000000bff047299 */ /* 0x010fc80008011604 */
[----:B------:R-:W-:-:S04]  /*15f0*/  USEL UR4, UR47, UR4, !UP1 ;  /* 0x000000042f047287 */ /* 0x000fc8000c800000 */
[----:B------:R-:W-:Y:S02]  /*1600*/  UIADD3 UR7, UPT, UPT, -UR4, UR6, URZ ;  /* 0x0000000604077290 */ /* 0x000fe4000fffe1ff */
[----:B------:R-:W-:Y:S02]  /*1610*/  UIADD3 UR4, UPT, UPT, UR4, -UR6, URZ ;  /* 0x8000000604047290 */ /* 0x000fe4000fffe0ff */
[----:B------:R-:W-:Y:S02]  /*1620*/  UIMAD UR47, UR7, UR18, UR47 ;  /* 0x00000012072f72a4 */ /* 0x000fe4000f8e022f */
[----:B------:R-:W-:-:S12]  /*1630*/  UIMAD UR46, UR4, UR10, UR46 ;  /* 0x0000000a042e72a4 */ /* 0x000fd8000f8e022e */
.L_x_19:
[----:B------:R-:W-:Y:S05]  /*1640*/  BRA.U !UP6, `(.L_x_20) ;  /* 0x000000010e0c7547 */ /* 0x000fea000b800000 */
[----:B------:R-:W-:Y:S01]  /*1650*/  UCGABAR_WAIT ;  /* 0x0000000000007dc7 */ /* 0x000fe20008000000 */
[----:B------:R-:W-:Y:S01]  /*1660*/  CCTL.IVALL ;  /* 0x00000000ff00798f */ /* 0x000fe20002000000 */
[----:B------:R-:W-:Y:S05]  /*1670*/  BRA `(.L_x_21) ;  /* 0x0000000000047947 */ /* 0x000fea0003800000 */
.L_x_20:
[----:B------:R-:W-:Y:S06]  /*1680*/  BAR.SYNC.DEFER_BLOCKING 0x0 ;  /* 0x0000000000007b1d */ /* 0x000fec0000010000 */
.L_x_21:
[----:B------:R-:W-:Y:S05]  /*1690*/  BRA.U UP0, `(.L_x_22) ;  /* 0x00000015000c7547 */ /* 0x000fea000b800000 */
[----:B------:R-:W1:Y:S01]  /*16a0*/  LDCU UR7, c[0x0][0x38c] ;  /* 0x00007180ff0777ac */ /* 0x000e620008000800 */
[----:B------:R-:W-:Y:S01]  /*16b0*/  PLOP3.LUT P1, PT, PT, PT, UP4, 0x80, 0x8 ;  /* 0x000000000008781c */ /* 0x000fe20003f2f048 */
[----:B------:R-:W-:Y:S01]  /*16c0*/  IMAD.MOV.U32 R12, RZ, RZ, 0x1 ;  /* 0x00000001ff0c7424 */ /* 0x000fe200078e00ff */
[----:B------:R-:W-:Y:S02]  /*16d0*/  ISETP.NE.AND P2, PT, R0, RZ, P3 ;  /* 0x000000ff0000720c */ /* 0x000fe40001f45270 */
[----:B------:R-:W-:Y:S02]  /*16e0*/  CS2R R10, SRZ ;  /* 0x00000000000a7805 */ /* 0x000fe4000001ff00 */
[----:B------:R-:W-:Y:S01]  /*16f0*/  PLOP3.LUT P1, PT, P1, PT, PT, 0x8, 0x80 ;  /* 0x000000000080781c */ /* 0x000fe20000f2e170 */
[----:B------:R-:W-:Y:S01]  /*1700*/  IMAD.MOV.U32 R9, RZ, RZ, RZ ;  /* 0x000000ffff097224 */ /* 0x000fe200078e00ff */
[----:B------:R-:W3:Y:S01]  /*1710*/  LDCU UR39, c[0x0][0x370] ;  /* 0x00006e00ff2777ac */ /* 0x000ee20008000800 */
[----:B------:R-:W-:Y:S01]  /*1720*/  IMAD.MOV.U32 R8, RZ, RZ, 0x1 ;  /* 0x00000001ff087424 */ /* 0x000fe200078e00ff */
[----:B------:R-:W-:Y:S01]  /*1730*/  ULOP3.LUT UR48, UR24, 0x1, URZ, 0xc0, !UPT ;  /* 0x0000000118307892 */ /* 0x000fe2000f8ec0ff */
[----:B------:R-:W4:Y:S01]  /*1740*/  LDCU.64 UR26, c[0x0][0x348] ;  /* 0x00006900ff1a77ac */ /* 0x000f220008000a00 */
[----:B------:R-:W-:-:S02]  /*1750*/  USHF.L.U32 UR45, UR24, 0x7, URZ ;  /* 0x00000007182d7899 */ /* 0x000fc400080006ff */
[----:B-1----:R-:W-:Y:S02]  /*1760*/  UIADD3 UR6, UPT, UPT, UR7, 0x7f, URZ ;  /* 0x0000007f07067890 */ /* 0x002fe4000fffe0ff */
[----:B------:R-:W-:Y:S02]  /*1770*/  UIADD3 UR44, UPT, UPT, UR7, 0xfe, URZ ;  /* 0x000000fe072c7890 */ /* 0x000fe4000fffe0ff */
[----:B------:R-:W-:Y:S01]  /*1780*/  USHF.R.S32.HI UR4, URZ, 0x1f, UR6 ;  /* 0x0000001fff047899 */ /* 0x000fe20008011406 */
[----:B------:R-:W1:Y:S03]  /*1790*/  LDCU UR38, c[0x0][0x374] ;  /* 0x00006e80ff2677ac */ /* 0x000e660008000800 */
[----:B------:R-:W-:Y:S02]  /*17a0*/  ULEA.HI UR4, UR4, UR6, URZ, 0x7 ;  /* 0x0000000604047291 */ /* 0x000fe4000f8f38ff */
[----:B------:R-:W-:-:S02]  /*17b0*/  UIADD3 UR6, UPT, UPT, UR7, -0x1, URZ ;  /* 0xffffffff07067890 */ /* 0x000fc4000fffe0ff */
[----:B------:R-:W-:Y:S02]  /*17c0*/  USHF.R.S32.HI UR41, URZ, 0x7, UR4 ;  /* 0x00000007ff297899 */ /* 0x000fe40008011404 */
[----:B------:R-:W-:Y:S02]  /*17d0*/  UISETP.GE.U32.AND UP1, UPT, UR6, -0xff, UPT ;  /* 0xffffff010600788c */ /* 0x000fe4000bf26070 */
[----:B------:R-:W-:Y:S01]  /*17e0*/  UISETP.LT.U32.AND UP0, UPT, UR41, 0x5, UPT ;  /* 0x000000052900788c */ /* 0x000fe2000bf01070 */
[----:B------:R-:W-:-:S03]  /*17f0*/  UMOV UR7, URZ ;  /* 0x000000ff00077c82 */ /* 0x000fc60008000000 */
[----:B------:R-:W-:Y:S02]  /*1800*/  USEL UR40, UR41, 0x5, UP0 ;  /* 0x0000000529287887 */ /* 0x000fe40008000000 */
[----:B------:R-:W-:Y:S02]  /*1810*/  UISETP.NE.AND UP0, UPT, UR14, URZ, UPT ;  /* 0x000000ff0e00728c */ /* 0x000fe4000bf05270 */
[----:B------:R-:W-:Y:S02]  /*1820*/  UIADD3 UR4, UPT, UPT, UR40, -0x1, URZ ;  /* 0xffffffff28047890 */ /* 0x000fe4000fffe0ff */
[----:B------:R-:W-:Y:S02]  /*1830*/  @UP1 UIADD3 UR4, UPT, UPT, UR40, URZ, URZ ;  /* 0x000000ff28041290 */ /* 0x000fe4000fffe0ff */
[----:B------:R-:W-:Y:S02]  /*1840*/  USEL UR21, UR50, 0x2, UP0 ;  /* 0x0000000232157887 */ /* 0x000fe40008000000 */
[----:B------:R-:W-:-:S02]  /*1850*/  UIADD3 UR43, UPT, UPT, UR41, -UR40, URZ ;  /* 0x80000028292b7290 */ /* 0x000fc4000fffe0ff */
[----:B------:R-:W-:Y:S02]  /*1860*/  UIADD3 UR30, UPT, UPT, UR4, 0x1, URZ ;  /* 0x00000001041e7890 */ /* 0x000fe4000fffe0ff */
[----:B-1-34-:R-:W-:-:S12]  /*1870*/  UIADD3 UR42, UPT, UPT, -UR4, URZ, URZ ;  /* 0x000000ff042a7290 */ /* 0x01afd8000fffe1ff */
.L_x_42:
[----:B------:R-:W-:Y:S01]  /*1880*/  UISETP.NE.AND UP0, UPT, UR5, URZ, UPT ;  /* 0x000000ff0500728c */ /* 0x000fe2000bf05270 */
[----:B------:R-:W1:Y:S08]  /*1890*/  S2UR UR5, SR_CgaCtaId ;  /* 0x00000000000579c3 */ /* 0x000e700000008800 */
[----:B------:R-:W-:Y:S05]  /*18a0*/  BRA.U UP0, `(.L_x_23) ;  /* 0x0000000100347547 */ /* 0x000fea000b800000 */
[----:B------:R-:W3:Y:S01]  /*18b0*/  S2R R0, SR_CgaCtaId ;  /* 0x0000000000007919 */ /* 0x000ee20000008800 */
[----:B------:R-:W-:Y:S02]  /*18c0*/  MOV R3, 0x400 ;  /* 0x0000040000037802 */ /* 0x000fe40000000f00 */
[----:B------:R-:W-:Y:S02]  /*18d0*/  SHF.L.U32 R2, R8, 0x1f, RZ ;  /* 0x0000001f08027819 */ /* 0x000fe400000006ff */
[----:B---3--:R-:W-:-:S05]  /*18e0*/  LEA R0, R0, R3, 0x18 ;  /* 0x0000000300007211 */ /* 0x008fca00078ec0ff */
[----:B------:R-:W-:-:S04]  /*18f0*/  IMAD R3, R9, 0x8, R0 ;  /* 0x0000000809037824 */ /* 0x000fc800078e0200 */
[----:B------:R-:W3:Y:S02]  /*1900*/  SYNCS.PHASECHK.TRANS64.TRYWAIT P0, [R3+URZ+0xc0], R2 ;  /* 0x0000c002030075a7 */ /* 0x000ee400080011ff */
[----:B---3--:R-:W-:Y:S05]  /*1910*/  @!P0 BRA `(.L_x_24) ;  /* 0x000000d000c08947 */ /* 0x008fea0003800000 */
.L_x_121:
[----:B------:R-:W-:Y:S01]  /*1920*/  VIADD R9, R9, 0x1 ;  /* 0x0000000109097836 */ /* 0x000fe20000000000 */
[----:B------:R3:W-:Y:S04]  /*1930*/  SYNCS.ARRIVE.TRANS64.A1T0 RZ, [R3+URZ+0xb0], RZ ;  /* 0x0000b0ff03ff79a7 */ /* 0x0007e800081000ff */
[----:B------:R-:W-:-:S04]  /*1940*/  ISETP.NE.AND P0, PT, R9, 0x2, PT ;  /* 0x000000020900780c */ /* 0x000fc80003f05270 */
[----:B------:R-:W-:Y:S02]  /*1950*/  SEL R9, R9, RZ, P0 ;  /* 0x000000ff09097207 */ /* 0x000fe40000000000 */
[----:B---3--:R-:W-:-:S04]  /*1960*/  SEL R3, RZ, 0x1, P0 ;  /* 0x00000001ff037807 */ /* 0x008fc80000000000 */
[----:B------:R-:W-:-:S07]  /*1970*/  LOP3.LUT R8, R8, R3, RZ, 0x3c, !PT ;  /* 0x0000000308087212 */ /* 0x000fce00078e3cff */
.L_x_23:
[----:B------:R-:W-:Y:S01]  /*1980*/  UMOV UR4, 0x400 ;  /* 0x0000040000047882 */ /* 0x000fe20000000000 */
[----:B------:R-:W-:Y:S01]  /*1990*/  SHF.L.U32 R0, R12, 0x1f, RZ ;  /* 0x0000001f0c007819 */ /* 0x000fe200000006ff */
[----:B-1----:R-:W-:Y:S02]  /*19a0*/  ULEA UR4, UR5, UR4, 0x18 ;  /* 0x0000000405047291 */ /* 0x002fe4000f8ec0ff */
[----:B------:R-:W-:Y:S02]  /*19b0*/  UISETP.GE.U32.AND UP0, UPT, UR44, 0xff, UPT ;  /* 0x000000ff2c00788c */ /* 0x000fe4000bf06070 */
[----:B------:R-:W-:Y:S02]  /*19c0*/  ULEA UR6, UR7, UR4, 0x3 ;  /* 0x0000000407067291 */ /* 0x000fe4000f8e18ff */
[----:B------:R-:W-:Y:S01]  /*19d0*/  ULEA UR11, UR47, UR48, 0x1 ;  /* 0x000000302f0b7291 */ /* 0x000fe2000f8e08ff */
[----:B------:R-:W-:-:S03]  /*19e0*/  UMOV UR13, URZ ;  /* 0x000000ff000d7c82 */ /* 0x000fc60008000000 */
[----:B------:R-:W-:-:S03]  /*19f0*/  UIMAD UR11, UR11, 0x78, URZ ;  /* 0x000000780b0b78a4 */ /* 0x000fc6000f8e02ff */
[----:B------:R1:W3:Y:S01]  /*1a00*/  SYNCS.PHASECHK.TRANS64.TRYWAIT P0, [UR6+0x28], R0 ;  /* 0x00002800ff0075a7 */ /* 0x0002e20008001106 */
[----:B------:R-:W-:-:S04]  /*1a10*/  ULEA.HI UR6, UR46, UR46, URZ, 0x1 ;  /* 0x0000002e2e067291 */ /* 0x000fc8000f8f08ff */
[----:B------:R-:W-:-:S04]  /*1a20*/  USHF.L.U32 UR6, UR6, 0x7, URZ ;  /* 0x0000000706067899 */ /* 0x000fc800080006ff */
[----:B------:R-:W-:-:S04]  /*1a30*/  ULOP3.LUT UR35, UR6, 0xffffff00, URZ, 0xc0, !UPT ;  /* 0xffffff0006237892 */ /* 0x000fc8000f8ec0ff */
[----:B------:R-:W-:Y:S01]  /*1a40*/  ULOP3.LUT UR35, UR35, 0x80, UR45, 0xf8, !UPT ;  /* 0x0000008023237892 */ /* 0x000fe2000f8ef82d */
[----:B------:R-:W-:Y:S11]  /*1a50*/  BRA.U !UP0, `(.L_x_25) ;  /* 0x0000000108c07547 */ /* 0x000ff6000b800000 */
[----:B------:R-:W-:Y:S01]  /*1a60*/  UMOV UR14, UR42 ;  /* 0x0000002a000e7c82 */ /* 0x000fe20008000000 */
[----:B------:R-:W-:Y:S01]  /*1a70*/  UMOV UR6, UR7 ;  /* 0x0000000700067c82 */ /* 0x000fe20008000000 */
[----:B------:R-:W-:-:S05]  /*1a80*/  UMOV UR34, URZ ;  /* 0x000000ff00227c82 */ /* 0x000fca0008000000 */
.L_x_31:
[----:B---3--:R-:W-:Y:S01]  /*1a90*/  @P3 MOV R2, 0xf800 ;  /* 0x0000f80000023802 */ /* 0x008fe20000000f00 */
[----:B------:R-:W-:Y:S01]  /*1aa0*/  ULEA UR33, UR6, UR4, 0x3 ;  /* 0x0000000406217291 */ /* 0x000fe2000f8e18ff */
[----:B-1-34-:R-:W-:Y:S11]  /*1ab0*/  @P0 BRA `(.L_x_26) ;  /* 0x00000000000c0947 */ /* 0x01aff60003800000 */
[----:B------:R-:W-:Y:S04]  /*1ac0*/  SHF.L.U32 R3, R12, 0x1f, RZ ;  /* 0x0000001f0c037819 */ /* 0x000fe800000006ff */
[----:B------:R-:W3:Y:S02]  /*1ad0*/  SYNCS.PHASECHK.TRANS64.TRYWAIT P0, [UR33+0x28], R3 ;  /* 0x00002803ff0075a7 */ /* 0x000ee40008001121 */
[----:B---3--:R-:W-:Y:S05]  /*1ae0*/  @!P0 BRA `(.L_x_27) ;  /* 0x000000d000608947 */ /* 0x008fea0003800000 */
.L_x_26:
[----:B------:R3:W-:Y:S01]  /*1af0*/  @P3 SYNCS.ARRIVE.TRANS64 RZ, [UR33], R2 ;  /* 0x00000002ffff39a7 */ /* 0x0007e20008000021 */
[----:B------:R-:W-:Y:S02]  /*1b00*/  ULOP3.LUT UR7, UR21, 0x2, URZ, 0xfc, !UPT ;  /* 0x0000000215077892 */ /* 0x000fe4000f8efcff */
[----:B------:R-:W-:Y:S02]  /*1b10*/  UIADD3 UR14, UPT, UPT, UR14, 0x1, URZ ;  /* 0x000000010e0e7890 */ /* 0x000fe4000fffe0ff */
[----:B------:R-:W-:Y:S02]  /*1b20*/  UISETP.NE.AND UP0, UPT, UR7, 0x2, UPT ;  /* 0x000000020700788c */ /* 0x000fe4000bf05270 */
[----:B------:R-:W-:Y:S07]  /*1b30*/  UISETP.NE.AND UP2, UPT, UR14, 0x1, UPT ;  /* 0x000000010e00788c */ /* 0x000fee000bf45270 */
[----:B------:R-:W-:Y:S05]  /*1b40*/  BRA.U UP0, `(.L_x_28) ;  /* 0x0000000100047547 */ /* 0x000fea000b800000 */
[----:B------:R-:W-:Y:S05]  /*1b50*/  BPT.TRAP 0x1 ;  /* 0x000000040000795c */ /* 0x000fea0000300000 */
.L_x_28:
[----:B------:R-:W-:Y:S04]  /*1b60*/  BSSY.RECONVERGENT B0, `(.L_x_29) ;  /* 0x0000003000007945 */ /* 0x000fe80003800200 */
[----:B------:R-:W-:Y:S05]  /*1b70*/  @!P2 BRA `(.L_x_30) ;  /* 0x000000000004a947 */ /* 0x000fea0003800000 */
[----:B------:R-:W-:Y:S05]  /*1b80*/  BPT.TRAP 0x1 ;  /* 0x000000040000795c */ /* 0x000fea0000300000 */
.L_x_30:
[----:B------:R-:W-:Y:S05]  /*1b90*/  BSYNC.RECONVERGENT B0 ;  /* 0x0000000000007941 */ /* 0x000fea0003800200 */
.L_x_29:
[----:B------:R-:W-:Y:S02]  /*1ba0*/  UIADD3 UR7, UPT, UPT, UR6, 0x1, URZ ;  /* 0x0000000106077890 */ /* 0x000fe4000fffe0ff */
[----:B------:R-:W-:Y:S02]  /*1bb0*/  UIADD3 UR18, UP1, UPT, UR26, 0x80, URZ ;  /* 0x000000801a127890 */ /* 0x000fe4000ff3e0ff */
[----:B------:R-:W-:Y:S02]  /*1bc0*/  UISETP.NE.AND UP0, UPT, UR7, 0x5, UPT ;  /* 0x000000050700788c */ /* 0x000fe4000bf05270 */
[----:B------:R-:W-:Y:S02]  /*1bd0*/  ULEA UR32, UR6, UR4, 0xe ;  /* 0x0000000406207291 */ /* 0x000fe4000f8e70ff */
[----:B------:R-:W-:Y:S02]  /*1be0*/  USEL UR9, URZ, 0x1, UP0 ;  /* 0x00000001ff097887 */ /* 0x000fe40008000000 */
[----:B------:R-:W-:Y:S02]  /*1bf0*/  USEL UR7, UR7, URZ, UP0 ;  /* 0x000000ff07077287 */ /* 0x000fe40008000000 */
[----:B------:R-:W-:Y:S02]  /*1c00*/  ULOP3.LUT UR33, UR33, 0xfefffff8, URZ, 0xc0, !UPT ;  /* 0xfefffff821217892 */ /* 0x000fe4000f8ec0ff */
[----:B------:R-:W-:Y:S01]  /*1c10*/  ULEA UR8, UR7, UR4, 0x3 ;  /* 0x0000000407087291 */ /* 0x000fe2000f8e18ff */
[----:B------:R-:W-:Y:S01]  /*1c20*/  LOP3.LUT R12, R12, UR9, RZ, 0x3c, !PT ;  /* 0x000000090c0c7c12 */ /* 0x000fe2000f8e3cff */
[----:B------:R-:W-:Y:S02]  /*1c30*/  UIADD3.X UR19, UPT, UPT, URZ, UR27, URZ, UP1, !UPT ;  /* 0x0000001bff137290 */ /* 0x000fe40008ffe4ff */
[----:B------:R-:W-:Y:S01]  /*1c40*/  UIADD3 UR32, UPT, UPT, UR32, 0xf200, URZ ;  /* 0x0000f20020207890 */ /* 0x000fe2000fffe0ff */
[----:B-1----:R-:W-:Y:S01]  /*1c50*/  SHF.L.U32 R0, R12, 0x1f, RZ ;  /* 0x0000001f0c007819 */ /* 0x002fe200000006ff */
[----:B------:R-:W-:Y:S01]  /*1c60*/  UIADD3 UR16, UP0, UPT, UR26, 0x180, URZ ;  /* 0x000001801a107890 */ /* 0x000fe2000ff1e0ff */
[----:B------:R-:W-:Y:S02]  /*1c70*/  UMOV UR22, 0x0 ;  /* 0x0000000000167882 */ /* 0x000fe40000000000 */
[----:B------:R4:W1:Y:S01]  /*1c80*/  SYNCS.PHASECHK.TRANS64.TRYWAIT P0, [UR8+0x28], R0 ;  /* 0x00002800ff0075a7 */ /* 0x0008620008001108 */
[----:B------:R-:W-:Y:S01]  /*1c90*/  UMOV UR23, 0x10000000 ;  /* 0x1000000000177882 */ /* 0x000fe20000000000 */
[----:B------:R-:W-:Y:S02]  /*1ca0*/  UIADD3.X UR17, UPT, UPT, URZ, UR27, URZ, UP0, !UPT ;  /* 0x0000001bff117290 */ /* 0x000fe400087fe4ff */
[----:B------:R5:W-:Y:S01]  /*1cb0*/  UTMALDG.3D.2CTA [UR32], [UR18], desc[UR22] ;  /* 0x00001620120075b4 */ /* 0x000be20008211000 */
[----:B------:R-:W-:Y:S01]  /*1cc0*/  UIMAD UR8, UR6, 0x3c00, UR4 ;  /* 0x00003c00060878a4 */ /* 0x000fe2000f8e0204 */
[----:B------:R-:W-:Y:S01]  /*1cd0*/  UMOV UR10, UR34 ;  /* 0x00000022000a7c82 */ /* 0x000fe20008000000 */
[----:B------:R-:W-:Y:S02]  /*1ce0*/  UMOV UR12, UR36 ;  /* 0x00000024000c7c82 */ /* 0x000fe40008000000 */
[----:B------:R-:W-:Y:S01]  /*1cf0*/  UIADD3 UR8, UPT, UPT, UR8, 0x23200, URZ ;  /* 0x0002320008087890 */ /* 0x000fe2000fffe0ff */
[----:B------:R-:W-:Y:S01]  /*1d00*/  UMOV UR9, UR33 ;  /* 0x0000002100097c82 */ /* 0x000fe20008000000 */
[----:B------:R-:W-:Y:S01]  /*1d10*/  UMOV UR13, UR30 ;  /* 0x0000001e000d7c82 */ /* 0x000fe20008000000 */
[----:B------:R-:W-:Y:S06]  /*1d20*/  UMOV UR6, UR7 ;  /* 0x0000000700067c82 */ /* 0x000fec0008000000 */
[----:B------:R4:W-:Y:S01]  /*1d30*/  UTMALDG.3D.2CTA [UR8], [UR16], desc[UR22] ;  /* 0x00001608100075b4 */ /* 0x0009e20008211000 */
[----:B-----5:R-:W-:Y:S01]  /*1d40*/  UIADD3 UR34, UPT, UPT, UR34, 0x80, URZ ;  /* 0x0000008022227890 */ /* 0x020fe2000fffe0ff */
[----:B------:R-:W-:Y:S11]  /*1d50*/  BRA.U UP2, `(.L_x_31) ;  /* 0xfffffffd024c7547 */ /* 0x000ff6000b83ffff */
.L_x_25:
[----:B------:R-:W-:Y:S01]  /*1d60*/  ULEA UR6, UR7, UR4, 0x3 ;  /* 0x0000000407067291 */ /* 0x000fe2000f8e18ff */
[----:B-1--4-:R-:W-:Y:S01]  /*1d70*/  SHF.L.U32 R0, R12, 0x1f, RZ ;  /* 0x0000001f0c007819 */ /* 0x012fe200000006ff */
[----:B------:R-:W-:Y:S01]  /*1d80*/  @!P1 SYNCS.ARRIVE.TRANS64.A1T0 RZ, [UR4+0x68], RZ ;  /* 0x000068ffffff99a7 */ /* 0x000fe20008100004 */
[----:B------:R-:W-:-:S06]  /*1d90*/  UISETP.GT.AND UP0, UPT, UR41, UR40, UPT ;  /* 0x000000282900728c */ /* 0x000fcc000bf04270 */
[----:B---3--:R1:W3:Y:S03]  /*1da0*/  SYNCS.PHASECHK.TRANS64.TRYWAIT P0, [UR6+0x28], R0 ;  /* 0x00002800ff0075a7 */ /* 0x0082e60008001106 */
[----:B------:R-:W-:Y:S05]  /*1db0*/  BRA.U !UP0, `(.L_x_32) ;  /* 0x0000000108c07547 */ /* 0x000fea000b800000 */
[----:B------:R-:W-:Y:S01]  /*1dc0*/  UIADD3 UR14, UPT, UPT, UR43, UR13, URZ ;  /* 0x0000000d2b0e7290 */ /* 0x000fe2000fffe0ff */
[----:B------:R-:W-:-:S11]  /*1dd0*/  UMOV UR6, UR7 ;  /* 0x0000000700067c82 */ /* 0x000fd60008000000 */
.L_x_38:
[----:B---3--:R-:W-:Y:S01]  /*1de0*/  @P3 MOV R2, 0xf800 ;  /* 0x0000f80000023802 */ /* 0x008fe20000000f00 */
[----:B------:R-:W-:Y:S01]  /*1df0*/  ULEA UR17, UR6, UR4, 0x3 ;  /* 0x0000000406117291 */ /* 0x000fe2000f8e18ff */
[----:B-1-3--:R-:W-:Y:S11]  /*1e00*/  @P0 BRA `(.L_x_33) ;  /* 0x00000000000c0947 */ /* 0x00aff60003800000 */
[----:B------:R-:W-:Y:S04]  /*1e10*/  SHF.L.U32 R3, R12, 0x1f, RZ ;  /* 0x0000001f0c037819 */ /* 0x000fe800000006ff */
[----:B------:R-:W3:Y:S02]  /*1e20*/  SYNCS.PHASECHK.TRANS64.TRYWAIT P0, [UR17+0x28], R3 ;  /* 0x00002803ff0075a7 */ /* 0x000ee40008001111 */
[----:B---3--:R-:W-:Y:S05]  /*1e30*/  @!P0 BRA `(.L_x_34) ;  /* 0x000000cc00a48947 */ /* 0x008fea0003800000 */
.L_x_33:
[----:B------:R3:W-:Y:S01]  /*1e40*/  @P3 SYNCS.ARRIVE.TRANS64 RZ, [UR17], R2 ;  /* 0x00000002ffff39a7 */ /* 0x0007e20008000011 */
[----:B------:R-:W-:Y:S04]  /*1e50*/  ULOP3.LUT UR7, UR21, 0x2, URZ, 0xfc, !UPT ;  /* 0x0000000215077892 */ /* 0x000fe8000f8efcff */
[----:B------:R-:W-:Y:S09]  /*1e60*/  UISETP.NE.AND UP0, UPT, UR7, 0x2, UPT ;  /* 0x000000020700788c */ /* 0x000ff2000bf05270 */
[----:B------:R-:W-:Y:S05]  /*1e70*/  BRA.U UP0, `(.L_x_35) ;  /* 0x0000000100047547 */ /* 0x000fea000b800000 */
[----:B------:R-:W-:Y:S05]  /*1e80*/  BPT.TRAP 0x1 ;  /* 0x000000040000795c */ /* 0x000fea0000300000 */
.L_x_35:
[----:B------:R-:W-:Y:S04]  /*1e90*/  BSSY.RECONVERGENT B0, `(.L_x_36) ;  /* 0x0000003000007945 */ /* 0x000fe80003800200 */
[----:B------:R-:W-:Y:S05]  /*1ea0*/  @!P2 BRA `(.L_x_37) ;  /* 0x000000000004a947 */ /* 0x000fea0003800000 */
[----:B------:R-:W-:Y:S05]  /*1eb0*/  BPT.TRAP 0x1 ;  /* 0x000000040000795c */ /* 0x000fea0000300000 */
.L_x_37:
[----:B------:R-:W-:Y:S05]  /*1ec0*/  BSYNC.RECONVERGENT B0 ;  /* 0x0000000000007941 */ /* 0x000fea0003800200 */
.L_x_36:
[----:B------:R-:W-:Y:S02]  /*1ed0*/  UIADD3 UR7, UPT, UPT, UR6, 0x1, URZ ;  /* 0x0000000106077890 */ /* 0x000fe4000fffe0ff */
[----:B------:R-:W-:Y:S02]  /*1ee0*/  ULEA UR16, UR6, UR4, 0xe ;  /* 0x0000000406107291 */ /* 0x000fe4000f8e70ff */
[----:B------:R-:W-:Y:S02]  /*1ef0*/  UISETP.NE.AND UP0, UPT, UR7, 0x5, UPT ;  /* 0x000000050700788c */ /* 0x000fe4000bf05270 */
[----:B------:R-:W-:Y:S02]  /*1f00*/  UIADD3 UR24, UP1, UPT, UR26, 0x80, URZ ;  /* 0x000000801a187890 */ /* 0x000fe4000ff3e0ff */
[----:B------:R-:W-:Y:S02]  /*1f10*/  USEL UR9, URZ, 0x1, UP0 ;  /* 0x00000001ff097887 */ /* 0x000fe40008000000 */
[----:B------:R-:W-:Y:S02]  /*1f20*/  USEL UR7, UR7, URZ, UP0 ;  /* 0x000000ff07077287 */ /* 0x000fe40008000000 */
[----:B------:R-:W-:Y:S02]  /*1f30*/  ULOP3.LUT UR17, UR17, 0xfefffff8, URZ, 0xc0, !UPT ;  /* 0xfefffff811117892 */ /* 0x000fe4000f8ec0ff */
[----:B------:R-:W-:Y:S01]  /*1f40*/  ULEA UR8, UR7, UR4, 0x3 ;  /* 0x0000000407087291 */ /* 0x000fe2000f8e18ff */
[----:B------:R-:W-:Y:S01]  /*1f50*/  LOP3.LUT R12, R12, UR9, RZ, 0x3c, !PT ;  /* 0x000000090c0c7c12 */ /* 0x000fe2000f8e3cff */
[----:B------:R-:W-:Y:S02]  /*1f60*/  USHF.L.U32 UR18, UR13, 0x7, URZ ;  /* 0x000000070d127899 */ /* 0x000fe400080006ff */
[----:B------:R-:W-:Y:S01]  /*1f70*/  UIADD3 UR16, UPT, UPT, UR16, 0xf200, URZ ;  /* 0x0000f20010107890 */ /* 0x000fe2000fffe0ff */
[----:B-1----:R-:W-:Y:S01]  /*1f80*/  SHF.L.U32 R0, R12, 0x1f, RZ ;  /* 0x0000001f0c007819 */ /* 0x002fe200000006ff */
[----:B------:R-:W-:Y:S02]  /*1f90*/  UIADD3.X UR25, UPT, UPT, URZ, UR27, URZ, UP1, !UPT ;  /* 0x0000001bff197290 */ /* 0x000fe40008ffe4ff */
[----:B------:R-:W-:Y:S01]  /*1fa0*/  UIADD3 UR22, UP0, UPT, UR26, 0x180, URZ ;  /* 0x000001801a167890 */ /* 0x000fe2000ff1e0ff */
[----:B------:R4:W1:Y:S01]  /*1fb0*/  SYNCS.PHASECHK.TRANS64.TRYWAIT P0, [UR8+0x28], R0 ;  /* 0x00002800ff0075a7 */ /* 0x0008620008001108 */
[----:B------:R-:W-:Y:S02]  /*1fc0*/  UIMAD UR8, UR6, 0x3c00, UR4 ;  /* 0x00003c00060878a4 */ /* 0x000fe4000f8e0204 */
[----:B------:R-:W-:Y:S01]  /*1fd0*/  UIADD3.X UR23, UPT, UPT, URZ, UR27, URZ, UP0, !UPT ;  /* 0x0000001bff177290 */ /* 0x000fe200087fe4ff */
[----:B------:R-:W-:Y:S01]  /*1fe0*/  UMOV UR28, 0x0 ;  /* 0x00000000001c7882 */ /* 0x000fe20000000000 */
[----:B------:R-:W-:Y:S01]  /*1ff0*/  UMOV UR29, 0x10000000 ;  /* 0x10000000001d7882 */ /* 0x000fe20000000000 */
[----:B------:R-:W-:Y:S01]  /*2000*/  UMOV UR19, UR35 ;  /* 0x0000002300137c82 */ /* 0x000fe20008000000 */
[----:B------:R-:W-:Y:S01]  /*2010*/  UMOV UR20, UR36 ;  /* 0x0000002400147c82 */ /* 0x000fe20008000000 */
[----:B------:R-:W-:Y:S01]  /*2020*/  UIADD3 UR8, UPT, UPT, UR8, 0x23200, URZ ;  /* 0x0002320008087890 */ /* 0x000fe2000fffe0ff */
[----:B------:R4:W-:Y:S01]  /*2030*/  UTMALDG.3D.2CTA [UR16], [UR24], desc[UR28] ;  /* 0x00001c10180075b4 */ /* 0x0009e20008211000 */
[----:B------:R-:W-:Y:S01]  /*2040*/  UIADD3 UR13, UPT, UPT, UR13, 0x1, URZ ;  /* 0x000000010d0d7890 */ /* 0x000fe2000fffe0ff */
[----:B------:R-:W-:Y:S01]  /*2050*/  UMOV UR12, UR36 ;  /* 0x00000024000c7c82 */ /* 0x000fe20008000000 */
[----:B------:R-:W-:Y:S01]  /*2060*/  UMOV UR9, UR17 ;  /* 0x0000001100097c82 */ /* 0x000fe20008000000 */
[----:B------:R-:W-:Y:S01]  /*2070*/  UMOV UR10, UR18 ;  /* 0x00000012000a7c82 */ /* 0x000fe20008000000 */
[----:B------:R-:W-:Y:S03]  /*2080*/  UISETP.NE.AND UP0, UPT, UR13, UR14, UPT ;  /* 0x0000000e0d00728c */ /* 0x000fe6000bf05270 */
[----:B------:R4:W-:Y:S01]  /*2090*/  UTMALDG.3D.2CTA [UR8], [UR22], desc[UR28] ;  /* 0x00001c08160075b4 */ /* 0x0009e20008211000 */
[----:B------:R-:W-:Y:S05]  /*20a0*/  UMOV UR6, UR7 ;  /* 0x0000000700067c82 */ /* 0x000fea0008000000 */
[----:B----4-:R-:W-:Y:S05]  /*20b0*/  BRA.U UP0, `(.L_x_38) ;  /* 0xfffffffd00487547 */ /* 0x010fea000b83ffff */
.L_x_32:
[C---:B------:R-:W-:Y:S01]  /*20c0*/  LEA R3, R11.reuse, UR4, 0x3 ;  /* 0x000000040b037c11 */ /* 0x040fe2000f8e18ff */
[----:B------:R-:W-:Y:S01]  /*20d0*/  NOP ;  /* 0x0000000000007918 */ /* 0x000fe20000000000 */
[----:B-1----:R-:W-:Y:S02]  /*20e0*/  SHF.L.U32 R0, R10, 0x1f, RZ ;  /* 0x0000001f0a007819 */ /* 0x002fe400000006ff */
[----:B--2---:R-:W-:Y:S02]  /*20f0*/  LEA R5, R11, UR4, 0x4 ;  /* 0x000000040b057c11 */ /* 0x004fe4000f8e20ff */
[----:B---3--:R-:W1:Y:S02]  /*2100*/  SYNCS.PHASECHK.TRANS64.TRYWAIT P0, [R3+URZ+0x70], R0 ;  /* 0x00007000030075a7 */ /* 0x008e6400080011ff */
[----:B-1----:R-:W-:Y:S05]  /*2110*/  @!P0 BRA `(.L_x_39) ;  /* 0x000000cc00048947 */ /* 0x002fea0003800000 */
.L_x_124:
[----:B------:R-:W2:Y:S01]  /*2120*/  LDS.128 R4, [R5+0xe0] ;  /* 0x0000e00005047984 */ /* 0x000ea20000000c00 */
[----:B------:R-:W-:Y:S01]  /*2130*/  UISETP.GE.AND UP0, UPT, UR15, 0x1, UPT ;  /* 0x000000010f00788c */ /* 0x000fe2000bf06270 */
[----:B------:R-:W-:Y:S01]  /*2140*/  @!PT LDS RZ, [RZ] ;  /* 0x00000000fffff984 */ /* 0x000fe20000000800 */
[----:B------:R-:W-:Y:S01]  /*2150*/  @!PT LDS RZ, [RZ] ;  /* 0x00000000fffff984 */ /* 0x000fe20000000800 */
[----:B------:R-:W-:Y:S01]  /*2160*/  @!PT LDS RZ, [RZ] ;  /* 0x00000000fffff984 */ /* 0x000fe20000000800 */
[----:B------:R-:W-:Y:S01]  /*2170*/  @!PT LDS RZ, [RZ] ;  /* 0x00000000fffff984 */ /* 0x000fe20000000800 */
[----:B------:R3:W-:Y:S06]  /*2180*/  MEMBAR.ALL.CTA ;  /* 0x0000000000007992 */ /* 0x0007ec0000008000 */
[----:B---3--:R-:W3:Y:S01]  /*2190*/  FENCE.VIEW.ASYNC.S ;  /* 0x00000000000073c6 */ /* 0x008ee20000000000 */
[----:B--2---:R-:W-:-:S13]  /*21a0*/  LOP3.LUT P0, RZ, R6, 0x1, RZ, 0xc0, !PT ;  /* 0x0000000106ff7812 */ /* 0x004fda000780c0ff */
[----:B---3--:R-:W-:Y:S01]  /*21b0*/  VOTEU.ANY UP1, P0 ;  /* 0x0000000000ff7886 */ /* 0x008fe20000020100 */
[----:B------:R-:W-:-:S13]  /*21c0*/  PLOP3.LUT P0, PT, PT, PT, UP1, 0x80, 0x8 ;  /* 0x000000000008781c */ /* 0x000fda0003f0f018 */
[----:B-1----:R-:W-:Y:S02]  /*21d0*/  @P0 LOP3.LUT R0, R5, 0xffff, RZ, 0xc0, !PT ;  /* 0x0000ffff05000812 */ /* 0x002fe400078ec0ff */
[----:B------:R-:W-:Y:S02]  /*21e0*/  @P0 MOV R2, R4 ;  /* 0x0000000400020202 */ /* 0x000fe40000000f00 */
[----:B------:R-:W-:Y:S01]  /*21f0*/  @P0 R2UR UR8, R0 ;  /* 0x00000000000802ca */ /* 0x000fe200000e0000 */
[----:B------:R-:W-:Y:S01]  /*2200*/  VIADD R0, R3, 0x80 ;  /* 0x0000008003007836 */ /* 0x000fe20000000000 */
[----:B------:R-:W-:Y:S02]  /*2210*/  @P0 SHF.R.U32.HI R4, RZ, 0x10, R5 ;  /* 0x00000010ff040819 */ /* 0x000fe40000011605 */
[----:B------:R-:W-:Y:S02]  /*2220*/  @P0 R2UR UR9, R2 ;  /* 0x00000000020902ca */ /* 0x000fe400000e0000 */
[----:B------:R-:W-:-:S02]  /*2230*/  PRMT R0, RZ, 0x654, R0 ;  /* 0x00000654ff007816 */ /* 0x000fc40000000000 */
[----:B------:R-:W-:Y:S02]  /*2240*/  @P0 R2UR UR6, R4 ;  /* 0x00000000040602ca */ /* 0x000fe400000e0000 */
[----:B------:R1:W-:Y:S03]  /*2250*/  SYNCS.ARRIVE.TRANS64.RED.A1T0 RZ, [R0+URZ], RZ ;  /* 0x000000ff00ff79a7 */ /* 0x0003e600081004ff */
[----:B------:R-:W-:-:S04]  /*2260*/  @UP1 UMOV UR31, UR8 ;  /* 0x00000008001f1c82 */ /* 0x000fc80008000000 */
[----:B------:R-:W-:-:S04]  /*2270*/  @UP1 UMOV UR37, UR9 ;  /* 0x0000000900251c82 */ /* 0x000fc80008000000 */
[----:B------:R-:W-:Y:S01]  /*2280*/  @UP1 UMOV UR36, UR6 ;  /* 0x0000000600241c82 */ /* 0x000fe20008000000 */
[----:B------:R-:W-:Y:S05]  /*2290*/  BRA.U !UP0, `(.L_x_40) ;  /* 0x0000000108d47547 */ /* 0x000fea000b800000 */
[----:B------:R-:W2:Y:S01]  /*22a0*/  LDCU.128 UR16, c[0x0][0xb10] ;  /* 0x00016200ff1077ac */ /* 0x000ea20008000c00 */
[----:B------:R-:W3:Y:S01]  /*22b0*/  LDCU UR14, c[0x0][0xb20] ;  /* 0x00016400ff0e77ac */ /* 0x000ee20008000800 */
[----:B------:R-:W4:Y:S01]  /*22c0*/  LDCU UR20, c[0x0][0xb0c] ;  /* 0x00016180ff1477ac */ /* 0x000f220008000800 */
[----:B------:R-:W5:Y:S01]  /*22d0*/  LDCU.64 UR10, c[0x0][0xb28] ;  /* 0x00016500ff0a77ac */ /* 0x000f620008000a00 */
[----:B------:R-:W-:Y:S02]  /*22e0*/  UISETP.NE.AND UP3, UPT, UR15, 0x1, UPT ;  /* 0x000000010f00788c */ /* 0x000fe4000bf65270 */
[----:B--2---:R-:W-:Y:S02]  /*22f0*/  UIMAD.WIDE.U32 UR12, UR38, UR19, URZ ;  /* 0x00000013260c72a5 */ /* 0x004fe4000f8e00ff */
[----:B------:R-:W-:Y:S02]  /*2300*/  UIMAD.WIDE.U32 UR8, UR39, UR16, URZ ;  /* 0x00000010270872a5 */ /* 0x000fe4000f8e00ff */
[----:B------:R-:W-:-:S02]  /*2310*/  UISETP.NE.AND UP0, UPT, UR18, 0x1, UPT ;  /* 0x000000011200788c */ /* 0x000fc4000bf05270 */
[----:B------:R-:W-:Y:S01]  /*2320*/  UIMAD.WIDE.U32 UR24, UR31, UR19, URZ ;  /* 0x000000131f1872a5 */ /* 0x000fe2000f8e00ff */
[----:B------:R-:W-:Y:S02]  /*2330*/  UMOV UR12, UR13 ;  /* 0x0000000d000c7c82 */ /* 0x000fe40008000000 */
[----:B------:R-:W-:Y:S01]  /*2340*/  UMOV UR8, UR9 ;  /* 0x0000000900087c82 */ /* 0x000fe20008000000 */
[----:B---3--:R-:W-:Y:S02]  /*2350*/  USHF.R.U32.HI UR12, URZ, UR14, UR12 ;  /* 0x0000000eff0c7299 */ /* 0x008fe4000801160c */
[----:B------:R-:W-:Y:S02]  /*2360*/  USHF.R.U32.HI UR9, URZ, UR17, UR8 ;  /* 0x00000011ff097299 */ /* 0x000fe40008011608 */
[----:B----4-:R-:W-:Y:S02]  /*2370*/  UISETP.NE.AND UP2, UPT, UR20, 0x1, UPT ;  /* 0x000000011400788c */ /* 0x010fe4000bf45270 */
[----:B------:R-:W-:-:S02]  /*2380*/  USEL UR8, UR38, UR12, !UP0 ;  /* 0x0000000c26087287 */ /* 0x000fc4000c000000 */
[----:B------:R-:W-:Y:S02]  /*2390*/  USEL UR9, UR39, UR9, !UP2 ;  /* 0x0000000927097287 */ /* 0x000fe4000d000000 */
[----:B-----5:R-:W-:Y:S01]  /*23a0*/  UIMAD.WIDE.U32 UR12, UR8, UR10, URZ ;  /* 0x0000000a080c72a5 */ /* 0x020fe2000f8e00ff */
[----:B------:R-:W-:Y:S01]  /*23b0*/  UMOV UR6, UR25 ;  /* 0x0000001900067c82 */ /* 0x000fe20008000000 */
[----:B------:R-:W-:Y:S02]  /*23c0*/  UIMAD.WIDE.U32 UR22, UR37, UR16, URZ ;  /* 0x00000010251672a5 */ /* 0x000fe4000f8e00ff */
[----:B------:R-:W-:-:S03]  /*23d0*/  UIMAD.WIDE.U32 UR24, UR9, UR10, URZ ;  /* 0x0000000a091872a5 */ /* 0x000fc6000f8e00ff */
[----:B------:R-:W-:Y:S01]  /*23e0*/  UMOV UR12, UR13 ;  /* 0x0000000d000c7c82 */ /* 0x000fe20008000000 */
[----:B------:R-:W-:Y:S02]  /*23f0*/  USHF.R.U32.HI UR6, URZ, UR14, UR6 ;  /* 0x0000000eff067299 */ /* 0x000fe40008011606 */
[----:B------:R-:W-:Y:S01]  /*2400*/  @UP3 USHF.R.U32.HI UR8, URZ, UR11, UR12 ;  /* 0x0000000bff083299 */ /* 0x000fe2000801160c */
[----:B------:R-:W-:Y:S01]  /*2410*/  UMOV UR22, UR23 ;  /* 0x0000001700167c82 */ /* 0x000fe20008000000 */
[----:B------:R-:W-:Y:S01]  /*2420*/  UMOV UR24, UR25 ;  /* 0x0000001900187c82 */ /* 0x000fe20008000000 */
[----:B------:R-:W-:Y:S02]  /*2430*/  USHF.R.U32.HI UR17, URZ, UR17, UR22 ;  /* 0x00000011ff117299 */ /* 0x000fe40008011616 */
[----:B------:R-:W-:Y:S02]  /*2440*/  USEL UR6, UR31, UR6, !UP0 ;  /* 0x000000061f067287 */ /* 0x000fe4000c000000 */
[----:B------:R-:W-:-:S02]  /*2450*/  @UP3 USHF.R.U32.HI UR9, URZ, UR11, UR24 ;  /* 0x0000000bff093299 */ /* 0x000fc40008011618 */
[----:B------:R-:W-:Y:S02]  /*2460*/  UIMAD UR12, UR15, UR8, URZ ;  /* 0x000000080f0c72a4 */ /* 0x000fe4000f8e02ff */
[----:B------:R-:W-:Y:S02]  /*2470*/  USEL UR8, UR37, UR17, !UP2 ;  /* 0x0000001125087287 */ /* 0x000fe4000d000000 */
[----:B------:R-:W-:Y:S02]  /*2480*/  UIMAD UR14, UR15, UR9, URZ ;  /* 0x000000090f0e72a4 */ /* 0x000fe4000f8e02ff */
[----:B------:R-:W-:Y:S02]  /*2490*/  UISETP.GE.AND UP0, UPT, UR6, UR12, UPT ;  /* 0x0000000c0600728c */ /* 0x000fe4000bf06270 */
[----:B------:R-:W-:Y:S02]  /*24a0*/  UIMAD.WIDE.U32 UR12, UR6, UR10, URZ ;  /* 0x0000000a060c72a5 */ /* 0x000fe4000f8e00ff */
[----:B------:R-:W-:-:S02]  /*24b0*/  UISETP.GE.OR UP0, UPT, UR8, UR14, UP0 ;  /* 0x0000000e0800728c */ /* 0x000fc40008706670 */
[----:B------:R-:W-:Y:S02]  /*24c0*/  UIMAD.WIDE.U32 UR16, UR8, UR10, URZ ;  /* 0x0000000a081072a5 */ /* 0x000fe4000f8e00ff */
[----:B------:R-:W-:Y:S01]  /*24d0*/  UIADD3 UR14, UPT, UPT, -UR8, URZ, URZ ;  /* 0x000000ff080e7290 */ /* 0x000fe2000fffe1ff */
[----:B------:R-:W-:Y:S01]  /*24e0*/  UMOV UR12, UR13 ;  /* 0x0000000d000c7c82 */ /* 0x000fe20008000000 */
[----:B------:R-:W-:Y:S02]  /*24f0*/  UIADD3 UR13, UPT, UPT, -UR6, URZ, URZ ;  /* 0x000000ff060d7290 */ /* 0x000fe4000fffe1ff */
[----:B------:R-:W-:-:S03]  /*2500*/  USHF.R.U32.HI UR12, URZ, UR11, UR12 ;  /* 0x0000000bff0c7299 */ /* 0x000fc6000801160c */
[----:B------:R-:W-:Y:S01]  /*2510*/  @!UP0 UMOV UR10, UR17 ;  /* 0x00000011000a8c82 */ /* 0x000fe20008000000 */
[----:B------:R-:W-:Y:S02]  /*2520*/  UIMAD UR13, UR18, UR13, UR31 ;  /* 0x0000000d120d72a4 */ /* 0x000fe4000f8e021f */
[----:B------:R-:W-:Y:S02]  /*2530*/  USEL UR12, UR6, UR12, !UP3 ;  /* 0x0000000c060c7287 */ /* 0x000fe4000d800000 */
[----:B------:R-:W-:Y:S02]  /*2540*/  @!UP0 USHF.R.U32.HI UR10, URZ, UR11, UR10 ;  /* 0x0000000bff0a8299 */ /* 0x000fe4000801160a */
[----:B------:R-:W-:Y:S02]  /*2550*/  UIADD3 UR11, UPT, UPT, -UR12, URZ, URZ ;  /* 0x000000ff0c0b7290 */ /* 0x000fe4000fffe1ff */
[----:B------:R-:W-:Y:S02]  /*2560*/  @!UP0 USEL UR10, UR8, UR10, !UP3 ;  /* 0x0000000a080a8287 */ /* 0x000fe4000d800000 */
[----:B------:R-:W-:-:S02]  /*2570*/  UIMAD UR11, UR15, UR11, UR6 ;  /* 0x0000000b0f0b72a4 */ /* 0x000fc4000f8e0206 */
[----:B------:R-:W-:Y:S02]  /*2580*/  @!UP0 UIADD3 UR12, UPT, UPT, UR12, -UR10, URZ ;  /* 0x8000000a0c0c8290 */ /* 0x000fe4000fffe0ff */
[----:B------:R-:W-:Y:S02]  /*2590*/  @!UP0 UIMAD UR10, UR11, UR9, UR10 ;  /* 0x000000090b0a82a4 */ /* 0x000fe4000f8e020a */
[----:B------:R-:W-:Y:S02]  /*25a0*/  @!UP0 UIMAD UR6, UR15, UR12, UR8 ;  /* 0x0000000c0f0682a4 */ /* 0x000fe4000f8e0208 */
[----:B------:R-:W-:Y:S02]  /*25b0*/  UIMAD UR9, UR20, UR14, UR37 ;  /* 0x0000000e140972a4 */ /* 0x000fe4000f8e0225 */
[----:B------:R-:W-:Y:S01]  /*25c0*/  UIMAD UR31, UR6, UR18, UR13 ;  /* 0x00000012061f72a4 */ /* 0x000fe2000f8e020d */
[----:B------:R-:W-:Y:S02]  /*25d0*/  @!UP0 UMOV UR8, UR10 ;  /* 0x0000000a00088c82 */ /* 0x000fe40008000000 */
[----:B------:R-:W-:-:S12]  /*25e0*/  UIMAD UR37, UR8, UR20, UR9 ;  /* 0x00000014082572a4 */ /* 0x000fd8000f8e0209 */
.L_x_40:
[----:B------:R-:W2:Y:S02]  /*25f0*/  LDCU UR6, c[0x0][0xb30] ;  /* 0x00016600ff0677ac */ /* 0x000ea40008000800 */
[----:B--2---:R-:W-:-:S09]  /*2600*/  UISETP.NE.AND UP0, UPT, UR6, 0x1, UPT ;  /* 0x000000010600788c */ /* 0x004fd2000bf05270 */
[----:B------:R-:W-:Y:S05]  /*2610*/  BRA.U UP0, `(.L_x_41) ;  /* 0x0000000100447547 */ /* 0x000fea000b800000 */
[----:B------:R-:W2:Y:S01]  /*2620*/  LDCU.128 UR16, c[0x0][0xb10] ;  /* 0x00016200ff1077ac */ /* 0x000ea20008000c00 */
[----:B------:R-:W3:Y:S01]  /*2630*/  LDCU UR12, c[0x0][0xb0c] ;  /* 0x00016180ff0c77ac */ /* 0x000ee20008000800 */
[----:B------:R-:W4:Y:S01]  /*2640*/  LDCU UR13, c[0x0][0xb20] ;  /* 0x00016400ff0d77ac */ /* 0x000f220008000800 */
[----:B--2---:R-:W-:Y:S02]  /*2650*/  UIMAD.WIDE.U32 UR10, UR37, UR16, URZ ;  /* 0x00000010250a72a5 */ /* 0x004fe4000f8e00ff */
[----:B------:R-:W-:Y:S02]  /*2660*/  UIMAD.WIDE.U32 UR8, UR31, UR19, URZ ;  /* 0x000000131f0872a5 */ /* 0x000fe4000f8e00ff */
[----:B---3--:R-:W-:Y:S02]  /*2670*/  UISETP.NE.AND UP2, UPT, UR12, 0x1, UPT ;  /* 0x000000010c00788c */ /* 0x008fe4000bf45270 */
[----:B------:R-:W-:Y:S01]  /*2680*/  UISETP.NE.AND UP0, UPT, UR18, 0x1, UPT ;  /* 0x000000011200788c */ /* 0x000fe2000bf05270 */
[----:B------:R-:W-:-:S02]  /*2690*/  UMOV UR10, UR11 ;  /* 0x0000000b000a7c82 */ /* 0x000fc40008000000 */
[----:B------:R-:W-:Y:S01]  /*26a0*/  UMOV UR6, UR9 ;  /* 0x0000000900067c82 */ /* 0x000fe20008000000 */
[----:B------:R-:W-:Y:S02]  /*26b0*/  USHF.R.U32.HI UR17, URZ, UR17, UR10 ;  /* 0x00000011ff117299 */ /* 0x000fe4000801160a */
[----:B----4-:R-:W-:Y:S02]  /*26c0*/  USHF.R.U32.HI UR6, URZ, UR13, UR6 ;  /* 0x0000000dff067299 */ /* 0x010fe40008011606 */
[----:B------:R-:W-:Y:S02]  /*26d0*/  USEL UR8, UR37, UR17, !UP2 ;  /* 0x0000001125087287 */ /* 0x000fe4000d000000 */
[----:B------:R-:W-:-:S04]  /*26e0*/  USEL UR6, UR31, UR6, !UP0 ;  /* 0x000000061f067287 */ /* 0x000fc8000c000000 */
[----:B------:R-:W-:Y:S02]  /*26f0*/  UIADD3 UR9, UPT, UPT, UR8, -UR6, URZ ;  /* 0x8000000608097290 */ /* 0x000fe4000fffe0ff */
[----:B------:R-:W-:Y:S02]  /*2700*/  UIADD3 UR6, UPT, UPT, -UR8, UR6, URZ ;  /* 0x0000000608067290 */ /* 0x000fe4000fffe1ff */
[----:B------:R-:W-:Y:S02]  /*2710*/  UIMAD UR31, UR9, UR18, UR31 ;  /* 0x00000012091f72a4 */ /* 0x000fe4000f8e021f */
[----:B------:R-:W-:-:S12]  /*2720*/  UIMAD UR37, UR6, UR12, UR37 ;  /* 0x0000000c062572a4 */ /* 0x000fd8000f8e0225 */
.L_x_41:
[----:B------:R-:W2:Y:S04]  /*2730*/  LDL R2, [R1+0x108] ;  /* 0x0001080001027983 */ /* 0x000ea80000100800 */
[----:B-1----:R-:W3:Y:S01]  /*2740*/  LDL R0, [R1+0x104] ;  /* 0x0001040001007983 */ /* 0x002ee20000100800 */
[----:B------:R-:W-:Y:S01]  /*2750*/  VIADD R11, R11, 0x1 ;  /* 0x000000010b0b7836 */ /* 0x000fe20000000000 */
[----:B------:R-:W-:-:S04]  /*2760*/  PLOP3.LUT P1, PT, PT, PT, PT, 0x80, 0x8 ;  /* 0x000000000008781c */ /* 0x000fc80003f2f070 */
[----:B------:R-:W-:-:S04]  /*2770*/  ISETP.NE.AND P0, PT, R11, 0x2, PT ;  /* 0x000000020b00780c */ /* 0x000fc80003f05270 */
[----:B------:R-:W-:Y:S02]  /*2780*/  SEL R3, RZ, 0x1, P0 ;  /* 0x00000001ff037807 */ /* 0x000fe40000000000 */
[----:B------:R-:W-:Y:S02]  /*2790*/  SEL R11, R11, RZ, P0 ;  /* 0x000000ff0b0b7207 */ /* 0x000fe40000000000 */
[----:B------:R-:W-:Y:S02]  /*27a0*/  LOP3.LUT R10, R10, R3, RZ, 0x3c, !PT ;  /* 0x000000030a0a7212 */ /* 0x000fe400078e3cff */
[----:B--2---:R-:W-:Y:S02]  /*27b0*/  R2UR UR8, R2 ;  /* 0x00000000020872ca */ /* 0x004fe400000e0000 */
[----:B---3--:R-:W-:-:S11]  /*27c0*/  R2UR UR6, R0 ;  /* 0x00000000000672ca */ /* 0x008fd600000e0000 */
[----:B------:R-:W-:Y:S02]  /*27d0*/  UIADD3 UR46, UPT, UPT, UR37, UR8, URZ ;  /* 0x00000008252e7290 */ /* 0x000fe4000fffe0ff */
[----:B------:R-:W-:Y:S01]  /*27e0*/  UIADD3 UR47, UPT, UPT, UR31, UR6, URZ ;  /* 0x000000061f2f7290 */ /* 0x000fe2000fffe0ff */
[----:B------:R-:W-:Y:S11]  /*27f0*/  BRA.U UP1, `(.L_x_42) ;  /* 0xfffffff101207547 */ /* 0x000ff6000b83ffff */
[----:B------:R-:W-:Y:S01]  /*2800*/  UIADD3 UR8, UPT, UPT, UR4, 0x28, URZ ;  /* 0x0000002804087890 */ /* 0x000fe2000fffe0ff */
[----:B------:R-:W-:-:S03]  /*2810*/  SHF.L.U32 R3, R12, 0x1f, RZ ;  /* 0x0000001f0c037819 */ /* 0x000fc600000006ff */
[----:B------:R-:W-:-:S09]  /*2820*/  ULEA UR4, UR7, UR8, 0x3 ;  /* 0x0000000807047291 */ /* 0x000fd2000f8e18ff */
[----:B------:R-:W1:Y:S02]  /*2830*/  SYNCS.PHASECHK.TRANS64.TRYWAIT P0, [UR4], R3 ;  /* 0x00000003ff0075a7 */ /* 0x000e640008001104 */
[----:B-1----:R-:W-:Y:S05]  /*2840*/  @!P0 BRA `(.L_x_43) ;  /* 0x000000c4004c8947 */ /* 0x002fea0003800000 */
.L_x_126:
[----:B------:R-:W-:-:S04]  /*2850*/  UIADD3 UR4, UPT, UPT, UR7, 0x1, URZ ;  /* 0x0000000107047890 */ /* 0x000fc8000fffe0ff */
[----:B------:R-:W-:-:S04]  /*2860*/  UISETP.NE.AND UP0, UPT, UR4, 0x5, UPT ;  /* 0x000000050400788c */ /* 0x000fc8000bf05270 */
[----:B------:R-:W-:Y:S02]  /*2870*/  USEL UR6, URZ, 0x1, UP0 ;  /* 0x00000001ff067887 */ /* 0x000fe40008000000 */
[----:B------:R-:W-:-:S04]  /*2880*/  USEL UR4, UR4, URZ, UP0 ;  /* 0x000000ff04047287 */ /* 0x000fc80008000000 */
[----:B------:R-:W-:Y:S01]  /*2890*/  ULEA UR5, UR4, UR8, 0x3 ;  /* 0x0000000804057291 */ /* 0x000fe2000f8e18ff */
[----:B------:R-:W-:-:S04]  /*28a0*/  LOP3.LUT R2, R12, UR6, RZ, 0x3c, !PT ;  /* 0x000000060c027c12 */ /* 0x000fc8000f8e3cff */
[----:B-1----:R-:W-:-:S04]  /*28b0*/  SHF.L.U32 R3, R2, 0x1f, RZ ;  /* 0x0000001f02037819 */ /* 0x002fc800000006ff */
[----:B------:R-:W1:Y:S02]  /*28c0*/  SYNCS.PHASECHK.TRANS64.TRYWAIT P0, [UR5], R3 ;  /* 0x00000003ff0075a7 */ /* 0x000e640008001105 */
[----:B-1----:R-:W-:Y:S05]  /*28d0*/  @!P0 BRA `(.L_x_44) ;  /* 0x000000c400408947 */ /* 0x002fea0003800000 */
.L_x_128:
        /* <DEDUP_REMOVED lines=9> */
.L_x_130:
        /* <DEDUP_REMOVED lines=9> */
.L_x_132:
[----:B------:R-:W-:-:S04]  /*2a00*/  UIADD3 UR4, UPT, UPT, UR4, 0x1, URZ ;  /* 0x0000000104047890 */ /* 0x000fc8000fffe0ff */
[----:B------:R-:W-:-:S04]  /*2a10*/  UISETP.NE.AND UP0, UPT, UR4, 0x5, UPT ;  /* 0x000000050400788c */ /* 0x000fc8000bf05270 */
[----:B------:R-:W-:Y:S02]  /*2a20*/  USEL UR5, URZ, 0x1, UP0 ;  /* 0x00000001ff057887 */ /* 0x000fe40008000000 */
[----:B------:R-:W-:-:S04]  /*2a30*/  USEL UR4, UR4, URZ, UP0 ;  /* 0x000000ff04047287 */ /* 0x000fc80008000000 */
[----:B------:R-:W-:Y:S01]  /*2a40*/  ULEA UR4, UR4, UR8, 0x3 ;  /* 0x0000000804047291 */ /* 0x000fe2000f8e18ff */
[----:B-1----:R-:W-:-:S04]  /*2a50*/  LOP3.LUT R3, R2, UR5, RZ, 0x3c, !PT ;  /* 0x0000000502037c12 */ /* 0x002fc8000f8e3cff */
[----:B------:R-:W-:Y:S01]  /*2a60*/  SHF.L.U32 R3, R3, 0x1f, RZ ;  /* 0x0000001f03037819 */ /* 0x000fe200000006ff */
[----:B------:R-:W-:-:S07]  /*2a70*/  IMAD.U32 R0, RZ, RZ, UR4 ;  /* 0x00000004ff007e24 */ /* 0x000fce000f8e00ff */
.L_x_47:
[----:B-1----:R1:W2:Y:S02]  /*2a80*/  SYNCS.PHASECHK.TRANS64.TRYWAIT P0, [R0+URZ], R3 ;  /* 0x00000003000075a7 */ /* 0x0022a400080011ff */
[----:B--2---:R-:W-:Y:S05]  /*2a90*/  @!P0 NANOSLEEP.SYNCS 0x989680 ;  /* 0x009896800000895d */ /* 0x004fea0003900000 */
[----:B------:R-:W2:Y:S02]  /*2aa0*/  @!P0 SYNCS.PHASECHK.TRANS64 P0, [R0+URZ], R3 ;  /* 0x00000003000085a7 */ /* 0x000ea400080010ff */
[----:B--2---:R-:W-:Y:S05]  /*2ab0*/  @P0 EXIT ;  /* 0x000000000000094d */ /* 0x004fea0003800000 */
[----:B------:R-:W-:Y:S05]  /*2ac0*/  BRA `(.L_x_47) ;  /* 0xfffffffc00ec7947 */ /* 0x000fea000383ffff */
.L_x_22:
[----:B------:R-:W-:-:S04]  /*2ad0*/  UISETP.NE.AND UP0, UPT, UR5, URZ, UPT ;  /* 0x000000ff0500728c */ /* 0x000fc8000bf05270 */
[----:B------:R-:W-:-:S09]  /*2ae0*/  UISETP.NE.OR UP0, UPT, UR14, 0x1, UP0 ;  /* 0x000000010e00788c */ /* 0x000fd20008705670 */
[----:B------:R-:W-:Y:S05]  /*2af0*/  BRA.U UP0, `(.L_x_48) ;  /* 0x0000000500487547 */ /* 0x000fea000b800000 */
[----:B------:R-:W-:Y:S01]  /*2b00*/  UMOV UR6, 0x400 ;  /* 0x0000040000067882 */ /* 0x000fe20000000000 */
[----:B------:R-:W-:Y:S01]  /*2b10*/  ISETP.GE.U32.AND P2, PT, R0, 0x2, PT ;  /* 0x000000020000780c */ /* 0x000fe20003f46070 */
[----:B------:R-:W-:Y:S01]  /*2b20*/  IMAD.MOV.U32 R12, RZ, RZ, 0x1 ;  /* 0x00000001ff0c7424 */ /* 0x000fe200078e00ff */
[----:B------:R-:W-:Y:S02]  /*2b30*/  CS2R R10, SRZ ;  /* 0x00000000000a7805 */ /* 0x000fe4000001ff00 */
[----:B------:R-:W-:Y:S01]  /*2b40*/  CS2R R8, SRZ ;  /* 0x0000000000087805 */ /* 0x000fe2000001ff00 */
[----:B------:R-:W-:-:S03]  /*2b50*/  ULEA UR6, UR5, UR6, 0x18 ;  /* 0x0000000605067291 */ /* 0x000fc6000f8ec0ff */
[----:B------:R-:W-:-:S09]  /*2b60*/  UMOV UR5, URZ ;  /* 0x000000ff00057c82 */ /* 0x000fd20008000000 */
.L_x_52:
[----:B------:R-:W-:Y:S02]  /*2b70*/  LEA R2, R8, UR6, 0x3 ;  /* 0x0000000608027c11 */ /* 0x000fe4000f8e18ff */
[----:B--2---:R-:W-:-:S03]  /*2b80*/  SHF.L.U32 R5, R9, 0x1f, RZ ;  /* 0x0000001f09057819 */ /* 0x004fc600000006ff */
[----:B------:R-:W-:Y:S01]  /*2b90*/  VIADD R4, R2, 0xc0 ;  /* 0x000000c002047836 */ /* 0x000fe20000000000 */
[----:B------:R-:W1:Y:S02]  /*2ba0*/  SYNCS.PHASECHK.TRANS64.TRYWAIT P0, [R2+URZ+0xb0], R5 ;  /* 0x0000b005020075a7 */ /* 0x000e6400080011ff */
[----:B-1----:R-:W-:Y:S05]  /*2bb0*/  @!P0 BRA `(.L_x_49) ;  /* 0x000000c000d08947 */ /* 0x002fea0003800000 */
.L_x_133:
[----:B------:R-:W-:Y:S01]  /*2bc0*/  ULEA UR4, UR5, UR6, 0x3 ;  /* 0x0000000605047291 */ /* 0x000fe2000f8e18ff */
[----:B------:R-:W-:Y:S02]  /*2bd0*/  PRMT R4, RZ, 0x654, R4 ;  /* 0x00000654ff047816 */ /* 0x000fe40000000004 */
[----:B-1----:R-:W-:Y:S01]  /*2be0*/  SHF.L.U32 R5, R12, 0x1f, RZ ;  /* 0x0000001f0c057819 */ /* 0x002fe200000006ff */
[----:B------:R-:W-:Y:S01]  /*2bf0*/  UIADD3 UR7, UPT, UPT, UR4, 0x70, URZ ;  /* 0x0000007004077890 */ /* 0x000fe2000fffe0ff */
[----:B------:R1:W-:Y:S05]  /*2c00*/  SYNCS.ARRIVE.TRANS64.RED.A1T0 RZ, [R4+URZ], RZ ;  /* 0x000000ff04ff79a7 */ /* 0x0003ea00081004ff */
[----:B------:R-:W-:Y:S01]  /*2c10*/  IMAD.U32 R7, RZ, RZ, UR7 ;  /* 0x00000007ff077e24 */ /* 0x000fe2000f8e00ff */
[----:B------:R-:W2:Y:S04]  /*2c20*/  SYNCS.PHASECHK.TRANS64.TRYWAIT P0, [UR4+0x80], R5 ;  /* 0x00008005ff0075a7 */ /* 0x000ea80008001104 */
[----:B------:R-:W-:Y:S01]  /*2c30*/  PRMT R6, R0, 0x654, R7 ;  /* 0x0000065400067816 */ /* 0x000fe20000000007 */
[----:B-1----:R-:W-:Y:S01]  /*2c40*/  @!P2 IMAD.MOV.U32 R4, RZ, RZ, 0x10 ;  /* 0x00000010ff04a424 */ /* 0x002fe200078e00ff */
[----:B--2---:R-:W-:Y:S06]  /*2c50*/  @!P0 BRA `(.L_x_50) ;  /* 0x000000c000bc8947 */ /* 0x004fec0003800000 */
.L_x_135:
[----:B------:R-:W-:Y:S01]  /*2c60*/  ULEA UR8, UR5, UR6, 0x4 ;  /* 0x0000000605087291 */ /* 0x000fe2000f8e20ff */
[----:B------:R-:W-:Y:S01]  /*2c70*/  SEL R3, R6, R3, !P2 ;  /* 0x0000000306037207 */ /* 0x000fe20005000000 */
[----:B------:R-:W-:Y:S01]  /*2c80*/  UIADD3 UR9, UPT, UPT, UR4, 0x70, URZ ;  /* 0x0000007004097890 */ /* 0x000fe2000fffe0ff */
[----:B-1----:R-:W-:Y:S01]  /*2c90*/  LEA R2, R11, UR6, 0x3 ;  /* 0x000000060b027c11 */ /* 0x002fe2000f8e18ff */
[----:B------:R-:W-:Y:S01]  /*2ca0*/  UIADD3 UR8, UPT, UPT, UR8, 0xe0, URZ ;  /* 0x000000e008087890 */ /* 0x000fe2000fffe0ff */
[----:B------:R-:W-:Y:S01]  /*2cb0*/  SHF.L.U32 R5, R10, 0x1f, RZ ;  /* 0x0000001f0a057819 */ /* 0x000fe200000006ff */
[----:B------:R1:W-:Y:S01]  /*2cc0*/  @!P2 SYNCS.ARRIVE.TRANS64.RED RZ, [R3+URZ], R4 ;  /* 0x0000000403ffa9a7 */ /* 0x0003e200080004ff */
[----:B------:R-:W-:Y:S01]  /*2cd0*/  UIADD3 UR4, UPT, UPT, UR5, 0x1, URZ ;  /* 0x0000000105047890 */ /* 0x000fe2000fffe0ff */
[----:B------:R-:W-:-:S03]  /*2ce0*/  VIADD R8, R8, 0x1 ;  /* 0x0000000108087836 */ /* 0x000fc60000000000 */
[----:B------:R-:W-:Y:S02]  /*2cf0*/  UISETP.NE.AND UP0, UPT, UR4, 0x2, UPT ;  /* 0x000000020400788c */ /* 0x000fe4000bf05270 */
[----:B------:R-:W-:Y:S06]  /*2d00*/  UGETNEXTWORKID.BROADCAST [UR8], [UR9] ;  /* 0x00000000080073ca */ /* 0x000fec0008000100 */
[----:B------:R-:W-:Y:S01]  /*2d10*/  USEL UR7, URZ, 0x1, UP0 ;  /* 0x00000001ff077887 */ /* 0x000fe20008000000 */
[----:B------:R-:W-:Y:S01]  /*2d20*/  ISETP.NE.AND P0, PT, R8, 0x2, PT ;  /* 0x000000020800780c */ /* 0x000fe20003f05270 */
[----:B------:R-:W-:Y:S01]  /*2d30*/  USEL UR5, UR4, URZ, UP0 ;  /* 0x000000ff04057287 */ /* 0x000fe20008000000 */
[----:B------:R-:W2:Y:S03]  /*2d40*/  SYNCS.PHASECHK.TRANS64.TRYWAIT P1, [R2+URZ+0x70], R5 ;  /* 0x00007005020075a7 */ /* 0x000ea600080211ff */
[----:B------:R-:W-:Y:S01]  /*2d50*/  LOP3.LUT R12, R12, UR7, RZ, 0x3c, !PT ;  /* 0x000000070c0c7c12 */ /* 0x000fe2000f8e3cff */
[----:B-12---:R-:W-:Y:S07]  /*2d60*/  @!P1 BRA `(.L_x_51) ;  /* 0x000000c000909947 */ /* 0x006fee0003800000 */
.L_x_136:
[C---:B------:R-:W-:Y:S01]  /*2d70*/  LEA R4, R11.reuse, UR6, 0x4 ;  /* 0x000000060b047c11 */ /* 0x040fe2000f8e20ff */
[----:B-1----:R-:W-:Y:S01]  /*2d80*/  VIADD R2, R2, 0x80 ;  /* 0x0000008002027836 */ /* 0x002fe20000000000 */
[----:B------:R-:W-:Y:S01]  /*2d90*/  SEL R8, R8, RZ, P0 ;  /* 0x000000ff08087207 */ /* 0x000fe20000000000 */
[----:B------:R-:W-:-:S03]  /*2da0*/  VIADD R11, R11, 0x1 ;  /* 0x000000010b0b7836 */ /* 0x000fc60000000000 */
[----:B------:R-:W1:Y:S01]  /*2db0*/  LDS.128 R4, [R4+0xe0] ;  /* 0x0000e00004047984 */ /* 0x000e620000000c00 */
[----:B------:R-:W-:Y:S02]  /*2dc0*/  PRMT R2, RZ, 0x654, R2 ;  /* 0x00000654ff027816 */ /* 0x000fe40000000002 */
[C---:B------:R-:W-:Y:S01]  /*2dd0*/  ISETP.NE.AND P1, PT, R11.reuse, 0x2, PT ;  /* 0x000000020b00780c */ /* 0x040fe20003f25270 */
[----:B------:R-:W-:Y:S01]  /*2de0*/  @!PT LDS RZ, [RZ] ;  /* 0x00000000fffff984 */ /* 0x000fe20000000800 */
[----:B------:R-:W-:Y:S01]  /*2df0*/  @!PT LDS RZ, [RZ] ;  /* 0x00000000fffff984 */ /* 0x000fe20000000800 */
[----:B------:R-:W-:Y:S01]  /*2e00*/  @!PT LDS RZ, [RZ] ;  /* 0x00000000fffff984 */ /* 0x000fe20000000800 */
[----:B------:R-:W-:Y:S01]  /*2e10*/  @!PT LDS RZ, [RZ] ;  /* 0x00000000fffff984 */ /* 0x000fe20000000800 */
[----:B------:R2:W-:Y:S06]  /*2e20*/  MEMBAR.ALL.CTA ;  /* 0x0000000000007992 */ /* 0x0005ec0000008000 */
[----:B--2---:R-:W2:Y:S01]  /*2e30*/  FENCE.VIEW.ASYNC.S ;  /* 0x00000000000073c6 */ /* 0x004ea20000000000 */
[----:B------:R-:W-:Y:S01]  /*2e40*/  SEL R11, R11, RZ, P1 ;  /* 0x000000ff0b0b7207 */ /* 0x000fe20000800000 */
[----:B--2---:R2:W-:Y:S01]  /*2e50*/  SYNCS.ARRIVE.TRANS64.RED.A1T0 RZ, [R2+URZ], RZ ;  /* 0x000000ff02ff79a7 */ /* 0x0045e200081004ff */
[----:B-1----:R-:W-:-:S02]  /*2e60*/  LOP3.LUT P3, RZ, R6, 0x1, RZ, 0xc0, !PT ;  /* 0x0000000106ff7812 */ /* 0x002fc4000786c0ff */
[----:B------:R-:W-:-:S04]  /*2e70*/  SEL R5, RZ, 0x1, P1 ;  /* 0x00000001ff057807 */ /* 0x000fc80000800000 */
[----:B------:R-:W-:Y:S02]  /*2e80*/  LOP3.LUT R10, R10, R5, RZ, 0x3c, !PT ;  /* 0x000000050a0a7212 */ /* 0x000fe400078e3cff */
[----:B--2---:R-:W-:-:S04]  /*2e90*/  SEL R2, RZ, 0x1, P0 ;  /* 0x00000001ff027807 */ /* 0x004fc80000000000 */
[----:B------:R-:W-:Y:S01]  /*2ea0*/  LOP3.LUT R9, R9, R2, RZ, 0x3c, !PT ;  /* 0x0000000209097212 */ /* 0x000fe200078e3cff */
[----:B------:R-:W-:Y:S06]  /*2eb0*/  @P3 BRA `(.L_x_52) ;  /* 0xfffffffc002c3947 */ /* 0x000fec000383ffff */
[----:B------:R-:W-:Y:S01]  /*2ec0*/  ULEA UR4, UR5, UR6, 0x3 ;  /* 0x0000000605047291 */ /* 0x000fe2000f8e18ff */
[----:B------:R-:W-:-:S08]  /*2ed0*/  SHF.L.U32 R3, R12, 0x1f, RZ ;  /* 0x0000001f0c037819 */ /* 0x000fd000000006ff */
[----:B------:R-:W1:Y:S02]  /*2ee0*/  SYNCS.PHASECHK.TRANS64 P0, [UR4+0x80], R3 ;  /* 0x00008003ff0075a7 */ /* 0x000e640008001004 */
[----:B-1----:R-:W-:Y:S05]  /*2ef0*/  @P0 BRA `(.L_x_53) ;  /* 0x0000000000080947 */ /* 0x002fea0003800000 */
[----:B------:R-:W1:Y:S02]  /*2f00*/  SYNCS.PHASECHK.TRANS64.TRYWAIT P0, [UR4+0x80], R3 ;  /* 0x00008003ff0075a7 */ /* 0x000e640008001104 */
[----:B-1----:R-:W-:Y:S05]  /*2f10*/  @!P0 BRA `(.L_x_54) ;  /* 0x000000c000388947 */ /* 0x002fea0003800000 */
.L_x_53:
[----:B------:R-:W-:-:S04]  /*2f20*/  UIADD3 UR7, UPT, UPT, UR5, 0x1, URZ ;  /* 0x0000000105077890 */ /* 0x000fc8000fffe0ff */
[----:B------:R-:W-:-:S04]  /*2f30*/  UISETP.NE.AND UP0, UPT, UR7, 0x2, UPT ;  /* 0x000000020700788c */ /* 0x000fc8000bf05270 */
[----:B------:R-:W-:Y:S02]  /*2f40*/  USEL UR8, URZ, 0x1, UP0 ;  /* 0x00000001ff087887 */ /* 0x000fe40008000000 */
[----:B------:R-:W-:-:S04]  /*2f50*/  USEL UR7, UR7, URZ, UP0 ;  /* 0x000000ff07077287 */ /* 0x000fc80008000000 */
[----:B------:R-:W-:Y:S01]  /*2f60*/  ULEA UR7, UR7, UR6, 0x3 ;  /* 0x0000000607077291 */ /* 0x000fe2000f8e18ff */
[----:B-1----:R-:W-:-:S04]  /*2f70*/  LOP3.LUT R3, R12, UR8, RZ, 0x3c, !PT ;  /* 0x000000080c037c12 */ /* 0x002fc8000f8e3cff */
[----:B------:R-:W-:-:S04]  /*2f80*/  SHF.L.U32 R0, R3, 0x1f, RZ ;  /* 0x0000001f03007819 */ /* 0x000fc800000006ff */
[----:B------:R-:W1:Y:S02]  /*2f90*/  SYNCS.PHASECHK.TRANS64 P0, [UR7+0x80], R0 ;  /* 0x00008000ff0075a7 */ /* 0x000e640008001007 */
[----:B-1----:R-:W-:Y:S05]  /*2fa0*/  @P0 EXIT ;  /* 0x000000000000094d */ /* 0x002fea0003800000 */
[----:B------:R-:W-:Y:S02]  /*2fb0*/  SHF.L.U32 R3, R3, 0x1f, RZ ;  /* 0x0000001f03037819 */ /* 0x000fe400000006ff */
[----:B------:R-:W-:-:S07]  /*2fc0*/  MOV R0, UR7 ;  /* 0x0000000700007c02 */ /* 0x000fce0008000f00 */
.L_x_55:
[----:B-1----:R1:W2:Y:S02]  /*2fd0*/  SYNCS.PHASECHK.TRANS64.TRYWAIT P0, [R0+URZ+0x80], R3 ;  /* 0x00008003000075a7 */ /* 0x0022a400080011ff */
[----:B--2---:R-:W-:Y:S05]  /*2fe0*/  @!P0 NANOSLEEP.SYNCS 0x989680 ;  /* 0x009896800000895d */ /* 0x004fea0003900000 */
[----:B------:R-:W2:Y:S02]  /*2ff0*/  @!P0 SYNCS.PHASECHK.TRANS64 P0, [R0+URZ+0x80], R3 ;  /* 0x00008003000085a7 */ /* 0x000ea400080010ff */
[----:B--2---:R-:W-:Y:S05]  /*3000*/  @P0 EXIT ;  /* 0x000000000000094d */ /* 0x004fea0003800000 */
[----:B------:R-:W-:Y:S05]  /*3010*/  BRA `(.L_x_55) ;  /* 0xfffffffc00ec7947 */ /* 0x000fea000383ffff */
.L_x_48:
[----:B------:R-:W-:Y:S05]  /*3020*/  BRA.U UP5, `(.L_x_56) ;  /* 0x0000001105907547 */ /* 0x000fea000b800000 */
[----:B------:R-:W-:Y:S01]  /*3030*/  UMOV UR6, 0x40 ;  /* 0x0000004000067882 */ /* 0x000fe20000000000 */
[----:B------:R-:W-:Y:S01]  /*3040*/  NOP ;  /* 0x0000000000007918 */ /* 0x000fe20000000000 */
[----:B------:R-:W-:Y:S01]  /*3050*/  ULEA UR6, UR5, UR6, 0x18 ;  /* 0x0000000605067291 */ /* 0x000fe2000f8ec0ff */
[----:B------:R-:W-:Y:S02]  /*3060*/  UMOV UR4, 0x400 ;  /* 0x0000040000047882 */ /* 0x000fe40000000000 */
[----:B------:R-:W-:-:S06]  /*3070*/  ULEA UR5, UR5, UR4, 0x18 ;  /* 0x0000000405057291 */ /* 0x000fcc000f8ec0ff */
[----:B------:R-:W1:Y:S02]  /*3080*/  LDS.U8 R0, [UR6+0x1c] ;  /* 0x00001c06ff007984 */ /* 0x000e640008000000 */
[----:B-1----:R-:W-:-:S13]  /*3090*/  ISETP.NE.AND P0, PT, R0, RZ, PT ;  /* 0x000000ff0000720c */ /* 0x002fda0003f05270 */
[----:B------:R-:W-:Y:S05]  /*30a0*/  @P0 BRA `(.L_x_57) ;  /* 0x0000000400080947 */ /* 0x000fea0003800000 */
[----:B------:R-:W-:Y:S02]  /*30b0*/  UISETP.NE.U32.AND UP1, UPT, UR48, 0x1, UPT ;  /* 0x000000013000788c */ /* 0x000fe4000bf25070 */
[----:B------:R-:W-:-:S07]  /*30c0*/  UIADD3 UR7, UPT, UPT, UR6, 0x8, URZ ;  /* 0x0000000806077890 */ /* 0x000fce000fffe0ff */
[----:B------:R-:W-:Y:S05]  /*30d0*/  BRA.U !UP1, `(.L_x_58) ;  /* 0x00000001099c7547 */ /* 0x000fea000b800000 */
[----:B------:R-:W-:Y:S01]  /*30e0*/  ELECT P0, URZ, PT ;  /* 0x0000000000ff782f */ /* 0x000fe20003800000 */
[----:B------:R-:W-:-:S12]  /*30f0*/  BSSY B0, `(.L_x_58) ;  /* 0x0000025000007945 */ /* 0x000fd80003800000 */
[----:B------:R-:W-:Y:S05]  /*3100*/  @!P0 BRA `(.L_x_59) ;  /* 0x00000000008c8947 */ /* 0x000fea0003800000 */
[----:B------:R-:W-:-:S05]  /*3110*/  UMOV UR4, 0x10 ;  /* 0x0000001000047882 */ /* 0x000fca0000000000 */
[----:B------:R-:W-:Y:S04]  /*3120*/  DEPBAR.LE SB1, 0x36 ;  /* 0x00009d800000791a */ /* 0x000fe80000000000 */
[----:B------:R-:W1:Y:S02]  /*3130*/  UTCATOMSWS.2CTA.FIND_AND_SET.ALIGN UP0, UR4, UR4 ;  /* 0x00000004000475e3 */ /* 0x000e640008200800 */
[----:B-1----:R-:W-:Y:S01]  /*3140*/  MOV R11, UR4 ;  /* 0x00000004000b7c02 */ /* 0x002fe20008000f00 */
[----:B------:R-:W-:Y:S06]  /*3150*/  BRA.U UP0, `(.L_x_60) ;  /* 0x0000000100187547 */ /* 0x000fec000b800000 */
.L_x_61:
[----:B------:R-:W-:Y:S05]  /*3160*/  NANOSLEEP 0x64 ;  /* 0x000000640000795d */ /* 0x000fea0003800000 */
[----:B------:R-:W-:-:S05]  /*3170*/  UMOV UR4, 0x10 ;  /* 0x0000001000047882 */ /* 0x000fca0000000000 */
[----:B------:R-:W-:Y:S04]  /*3180*/  DEPBAR.LE SB1, 0x36 ;  /* 0x00009d800000791a */ /* 0x000fe80000000000 */
[----:B------:R-:W1:Y:S02]  /*3190*/  UTCATOMSWS.2CTA.FIND_AND_SET.ALIGN UP0, UR4, UR4 ;  /* 0x00000004000475e3 */ /* 0x000e640008200800 */
[----:B-1----:R-:W-:Y:S01]  /*31a0*/  MOV R11, UR4 ;  /* 0x00000004000b7c02 */ /* 0x002fe20008000f00 */
[----:B------:R-:W-:Y:S05]  /*31b0*/  BRA.U !UP0, `(.L_x_61) ;  /* 0xfffffffd08e87547 */ /* 0x000fea000b83ffff */
.L_x_60:
[----:B------:R-:W1:Y:S01]  /*31c0*/  LDS R7, [UR6+0x10] ;  /* 0x00001006ff077984 */ /* 0x000e620008000800 */
[----:B--2---:R-:W-:Y:S01]  /*31d0*/  IMAD.U32 R5, RZ, RZ, UR5 ;  /* 0x00000005ff057e24 */ /* 0x004fe2000f8e00ff */
[----:B------:R-:W-:-:S03]  /*31e0*/  MOV R6, UR45 ;  /* 0x0000002d00067c02 */ /* 0x000fc60008000f00 */
[----:B------:R-:W-:Y:S01]  /*31f0*/  VIADD R5, R5, 0x100 ;  /* 0x0000010005057836 */ /* 0x000fe20000000000 */
[----:B-1----:R-:W-:-:S04]  /*3200*/  SHF.L.U32 R7, R7, 0x1f, RZ ;  /* 0x0000001f07077819 */ /* 0x002fc800000006ff */
[----:B------:R-:W1:Y:S02]  /*3210*/  SYNCS.PHASECHK.TRANS64.TRYWAIT P0, [UR6+0x8], R7 ;  /* 0x00000807ff0075a7 */ /* 0x000e640008001106 */
[----:B-1----:R-:W-:Y:S05]  /*3220*/  @P0 BRA `(.L_x_62) ;  /* 0x0000000000080947 */ /* 0x002fea0003800000 */
[----:B------:R-:W1:Y:S02]  /*3230*/  SYNCS.PHASECHK.TRANS64.TRYWAIT P0, [UR6+0x8], R7 ;  /* 0x00000807ff0075a7 */ /* 0x000e640008001106 */
[----:B-1----:R-:W-:Y:S05]  /*3240*/  @!P0 BRA `(.L_x_63) ;  /* 0x000000bc00848947 */ /* 0x002fea0003800000 */
.L_x_62:
[----:B-1----:R-:W-:Y:S01]  /*3250*/  HFMA2 R0, -RZ, RZ, 0, 5.9604644775390625e-08 ;  /* 0x00000001ff007431 */ /* 0x002fe200000001ff */
[----:B------:R-:W-:Y:S01]  /*3260*/  UPRMT UR4, UR45, 0x654, UR7 ;  /* 0x000006542d047896 */ /* 0x000fe20008000007 */
[----:B------:R-:W-:Y:S01]  /*3270*/  IMAD.MOV.U32 R8, RZ, RZ, 0xffff ;  /* 0x0000ffffff087424 */ /* 0x000fe200078e00ff */
[----:B------:R-:W-:Y:S01]  /*3280*/  PRMT R6, R6, 0x654, R5 ;  /* 0x0000065406067816 */ /* 0x000fe20000000005 */
[----:B------:R-:W-:Y:S02]  /*3290*/  IMAD.MOV.U32 R2, RZ, RZ, 0x4 ;  /* 0x00000004ff027424 */ /* 0x000fe400078e00ff */
[----:B------:R-:W-:Y:S01]  /*32a0*/  IMAD.SHL.U32 R9, R11, 0x20, RZ ;  /* 0x000000200b097824 */ /* 0x000fe200078e00ff */
[----:B------:R-:W-:Y:S02]  /*32b0*/  MOV R7, UR4 ;  /* 0x0000000400077c02 */ /* 0x000fe40008000f00 */
[-C--:B------:R-:W-:Y:S01]  /*32c0*/  SHF.L.U32 R8, R8, R11.reuse, RZ ;  /* 0x0000000b08087219 */ /* 0x080fe200000006ff */
[----:B------:R1:W-:Y:S01]  /*32d0*/  SYNCS.ARRIVE.TRANS64.RED RZ, [UR4], R2 ;  /* 0x00000002ffff79a7 */ /* 0x0003e20008000404 */
[----:B------:R-:W-:Y:S01]  /*32e0*/  SHF.L.U32 R5, R0, R11, RZ ;  /* 0x0000000b00057219 */ /* 0x000fe200000006ff */
[----:B------:R1:W-:Y:S04]  /*32f0*/  STS [UR5+0x100], R9 ;  /* 0x00010009ff007988 */ /* 0x0003e80008000805 */
[----:B------:R1:W-:Y:S04]  /*3300*/  STAS [R6.64], R11 ;  /* 0x0000000b06007dbd */ /* 0x0003e8000c0008ff */
[----:B------:R1:W-:Y:S04]  /*3310*/  ATOMS.OR RZ, [UR6+0x14], R8 ;  /* 0x00001408ffff798c */ /* 0x0003e8000b000006 */
[----:B------:R1:W-:Y:S04]  /*3320*/  ATOMS.OR RZ, [UR6+0x18], R5 ;  /* 0x00001805ffff798c */ /* 0x0003e8000b000006 */
[----:B------:R1:W-:Y:S02]  /*3330*/  ATOMS.XOR RZ, [UR6+0x10], R0 ;  /* 0x00001000ffff798c */ /* 0x0003e4000b800006 */
.L_x_59:
[----:B------:R-:W-:Y:S05]  /*3340*/  BSYNC B0 ;  /* 0x0000000000007941 */ /* 0x000fea0003800000 */
.L_x_58:
[----:B------:R-:W-:Y:S05]  /*3350*/  BRA.U UP1, `(.L_x_64) ;  /* 0x00000001016c7547 */ /* 0x000fea000b800000 */
[----:B------:R-:W-:-:S03]  /*3360*/  UMOV UR4, 0xffffffff ;  /* 0xffffffff00047882 */ /* 0x000fc60000000000 */
[----:B------:R-:W-:Y:S05]  /*3370*/  BRA.DIV UR4, `(.L_x_65) ;  /* 0x000000be04507947 */ /* 0x000fea000b800000 */
[----:B------:R-:W-:-:S13]  /*3380*/  ELECT P0, URZ, PT ;  /* 0x0000000000ff782f */ /* 0x000fda0003800000 */
.L_x_140:
[----:B------:R-:W-:Y:S05]  /*3390*/  @!P0 BRA `(.L_x_64) ;  /* 0x00000000005c8947 */ /* 0x000fea0003800000 */
[----:B-12---:R-:W1:Y:S02]  /*33a0*/  LDS R5, [UR6+0x10] ;  /* 0x00001006ff057984 */ /* 0x006e640008000800 */
[----:B-1----:R-:W-:-:S04]  /*33b0*/  SHF.L.U32 R5, R5, 0x1f, RZ ;  /* 0x0000001f05057819 */ /* 0x002fc800000006ff */
[----:B------:R-:W1:Y:S02]  /*33c0*/  SYNCS.PHASECHK.TRANS64.TRYWAIT P0, [UR6+0x8], R5 ;  /* 0x00000805ff0075a7 */ /* 0x000e640008001106 */
[----:B-1----:R-:W-:Y:S05]  /*33d0*/  @P0 BRA `(.L_x_66) ;  /* 0x0000000000080947 */ /* 0x002fea0003800000 */
[----:B------:R-:W1:Y:S02]  /*33e0*/  SYNCS.PHASECHK.TRANS64.TRYWAIT P0, [UR6+0x8], R5 ;  /* 0x00000805ff0075a7 */ /* 0x000e640008001106 */
[----:B-1----:R-:W-:Y:S05]  /*33f0*/  @!P0 BRA `(.L_x_67) ;  /* 0x000000bc00548947 */ /* 0x002fea0003800000 */
.L_x_66:
[----:B------:R-:W2:Y:S01]  /*3400*/  LDS R7, [UR5+0x100] ;  /* 0x00010005ff077984 */ /* 0x000ea20008000800 */
[----:B-1----:R-:W-:Y:S02]  /*3410*/  HFMA2 R0, -RZ, RZ, 0, 5.9604644775390625e-08 ;  /* 0x00000001ff007431 */ /* 0x002fe400000001ff */
[----:B------:R-:W-:Y:S01]  /*3420*/  IMAD.MOV.U32 R2, RZ, RZ, 0xffff ;  /* 0x0000ffffff027424 */ /* 0x000fe200078e00ff */
[----:B------:R-:W-:Y:S01]  /*3430*/  UPRMT UR4, UR45, 0x654, UR7 ;  /* 0x000006542d047896 */ /* 0x000fe20008000007 */
[----:B--2---:R-:W-:-:S03]  /*3440*/  IMAD.SHL.U32 R5, R7, 0x20, RZ ;  /* 0x0000002007057824 */ /* 0x004fc600078e00ff */
[-C--:B------:R-:W-:Y:S02]  /*3450*/  SHF.L.U32 R2, R2, R7.reuse, RZ ;  /* 0x0000000702027219 */ /* 0x080fe400000006ff */
[----:B------:R-:W-:Y:S01]  /*3460*/  SHF.L.U32 R7, R0, R7, RZ ;  /* 0x0000000700077219 */ /* 0x000fe200000006ff */
[----:B------:R3:W-:Y:S04]  /*3470*/  STS [UR5+0x100], R5 ;  /* 0x00010005ff007988 */ /* 0x0007e80008000805 */
[----:B------:R3:W-:Y:S04]  /*3480*/  ATOMS.OR RZ, [UR6+0x14], R2 ;  /* 0x00001402ffff798c */ /* 0x0007e8000b000006 */
[----:B------:R3:W-:Y:S01]  /*3490*/  ATOMS.OR RZ, [UR6+0x18], R7 ;  /* 0x00001807ffff798c */ /* 0x0007e2000b000006 */
[----:B------:R-:W-:Y:S03]  /*34a0*/  SYNCS.ARRIVE.TRANS64.RED.A1T0 RZ, [UR4], RZ ;  /* 0x000000ffffff79a7 */ /* 0x000fe60008100404 */
[----:B------:R3:W-:Y:S01]  /*34b0*/  ATOMS.XOR RZ, [UR6+0x10], R0 ;  /* 0x00001000ffff798c */ /* 0x0007e2000b800006 */
[----:B------:R-:W-:Y:S05]  /*34c0*/  BRA `(.L_x_64) ;  /* 0x0000000000107947 */ /* 0x000fea0003800000 */
.L_x_57:
[----:B------:R-:W-:Y:S02]  /*34d0*/  MOV R0, 0xffffffff ;  /* 0xffffffff00007802 */ /* 0x000fe40000000f00 */
[----:B--2---:R-:W-:-:S03]  /*34e0*/  MOV R6, 0x3510 ;  /* 0x0000351000067802 */ /* 0x004fc60000000f00 */
[----:B------:R1:W-:Y:S04]  /*34f0*/  STS [UR5+0x100], R0 ;  /* 0x00010000ff007988 */ /* 0x0003e80008000805 */
[----:B-1----:R-:W-:Y:S05]  /*3500*/  CALL.REL.NOINC `($__internal_1_$__cuda_sm10x_tcgen05_guardrail_trap_phase_invalid_during_alloc) ;  /* 0x000000c000347944 */ /* 0x002fea0003c00000 */
.L_x_64:
[----:B------:R-:W-:Y:S05]  /*3510*/  WARPSYNC.ALL ;  /* 0x0000000000007948 */ /* 0x000fea0003800000 */
[----:B------:R-:W4:Y:S01]  /*3520*/  S2UR UR4, SR_CgaCtaId ;  /* 0x00000000000479c3 */ /* 0x000f220000008800 */
[----:B------:R-:W-:Y:S01]  /*3530*/  UMOV UR27, 0x400 ;  /* 0x00000400001b7882 */ /* 0x000fe20000000000 */
[----:B------:R-:W-:-:S06]  /*3540*/  NOP ;  /* 0x0000000000007918 */ /* 0x000fcc0000000000 */
[----:B------:R-:W-:Y:S06]  /*3550*/  BAR.ARV 0x6, 0xa0 ;  /* 0x0182800000007b1d */ /* 0x000fec0000002000 */
[----:B------:R-:W5:Y:S01]  /*3560*/  LDCU UR6, c[0x0][0x38c] ;  /* 0x00007180ff0677ac */ /* 0x000f620008000800 */
[----:B------:R-:W-:Y:S01]  /*3570*/  LOP3.LUT R4, R4, 0xffff, RZ, 0xc0, !PT ;  /* 0x0000ffff04047812 */ /* 0x000fe200078ec0ff */
[----:B------:R-:W-:Y:S01]  /*3580*/  IMAD.MOV.U32 R10, RZ, RZ, 0x1 ;  /* 0x00000001ff0a7424 */ /* 0x000fe200078e00ff */
[----:B------:R-:W-:Y:S01]  /*3590*/  LOP3.LUT R3, R3, 0xffff, RZ, 0xc0, !PT ;  /* 0x0000ffff03037812 */ /* 0x000fe200078ec0ff */
[----:B-1-3--:R-:W-:Y:S01]  /*35a0*/  IMAD.MOV.U32 R2, RZ, RZ, RZ ;  /* 0x000000ffff027224 */ /* 0x00afe200078e00ff */
[----:B------:R-:W-:-:S02]  /*35b0*/  R2UR UR29, R4 ;  /* 0x00000000041d72ca */ /* 0x000fc400000e0000 */
[----:B------:R-:W-:Y:S02]  /*35c0*/  CS2R R8, SRZ ;  /* 0x0000000000087805 */ /* 0x000fe4000001ff00 */
[----:B------:R-:W-:Y:S01]  /*35d0*/  R2UR UR43, R3 ;  /* 0x00000000032b72ca */ /* 0x000fe200000e0000 */
[----:B------:R-:W-:Y:S01]  /*35e0*/  UMOV UR32, URZ ;  /* 0x000000ff00207c82 */ /* 0x000fe20008000000 */
[----:B------:R-:W-:Y:S01]  /*35f0*/  UMOV UR24, URZ ;  /* 0x000000ff00187c82 */ /* 0x000fe20008000000 */
[----:B----4-:R-:W-:Y:S01]  /*3600*/  ULEA UR27, UR4, UR27, 0x18 ;  /* 0x0000001b041b7291 */ /* 0x010fe2000f8ec0ff */
[----:B------:R-:W-:Y:S01]  /*3610*/  UMOV UR23, URZ ;  /* 0x000000ff00177c82 */ /* 0x000fe20008000000 */
[----:B------:R-:W-:Y:S02]  /*3620*/  UISETP.NE.AND UP3, UPT, UR48, URZ, UPT ;  /* 0x000000ff3000728c */ /* 0x000fe4000bf65270 */
[----:B------:R-:W-:Y:S02]  /*3630*/  UIADD3 UR5, UPT, UPT, UR27, 0xf200, URZ ;  /* 0x0000f2001b057890 */ /* 0x000fe4000fffe0ff */
[----:B------:R-:W-:-:S03]  /*3640*/  UIADD3 UR4, UPT, UPT, UR27, 0x23200, URZ ;  /* 0x000232001b047890 */ /* 0x000fc6000fffe0ff */
[----:B------:R-:W1:Y:S01]  /*3650*/  LDS R0, [UR27+0x100] ;  /* 0x0001001bff007984 */ /* 0x000e620008000800 */
[----:B-----5:R-:W-:Y:S02]  /*3660*/  UIADD3 UR6, UPT, UPT, UR6, 0x7f, URZ ;  /* 0x0000007f06067890 */ /* 0x020fe4000fffe0ff */
[----:B------:R-:W-:Y:S02]  /*3670*/  USHF.R.U32.HI UR5, URZ, 0x4, UR5 ;  /* 0x00000004ff057899 */ /* 0x000fe40008011605 */
[----:B------:R-:W-:Y:S02]  /*3680*/  USHF.R.S32.HI UR33, URZ, 0x1f, UR6 ;  /* 0x0000001fff217899 */ /* 0x000fe40008011406 */
[----:B------:R-:W-:Y:S02]  /*3690*/  USHF.R.U32.HI UR4, URZ, 0x4, UR4 ;  /* 0x00000004ff047899 */ /* 0x000fe40008011604 */
[----:B------:R-:W-:Y:S02]  /*36a0*/  ULEA.HI UR33, UR33, UR6, URZ, 0x7 ;  /* 0x0000000621217291 */ /* 0x000fe4000f8f38ff */
[----:B------:R-:W-:-:S02]  /*36b0*/  ULOP3.LUT UR5, UR5, 0x3fff, URZ, 0xc0, !UPT ;  /* 0x00003fff05057892 */ /* 0x000fc4000f8ec0ff */
[----:B------:R-:W-:Y:S02]  /*36c0*/  USHF.R.S32.HI UR33, URZ, 0x7, UR33 ;  /* 0x00000007ff217899 */ /* 0x000fe40008011421 */
[----:B------:R-:W-:Y:S02]  /*36d0*/  ULOP3.LUT UR4, UR4, 0x3fff, URZ, 0xc0, !UPT ;  /* 0x00003fff04047892 */ /* 0x000fe4000f8ec0ff */
[----:B------:R-:W-:Y:S01]  /*36e0*/  UISETP.LT.AND UP0, UPT, UR33, 0x1, UPT ;  /* 0x000000012100788c */ /* 0x000fe2000bf01270 */
[----:B------:R-:W-:Y:S01]  /*36f0*/  UMOV UR40, 0x0 ;  /* 0x0000000000287882 */ /* 0x000fe20000000000 */
[----:B------:R-:W-:Y:S01]  /*3700*/  UMOV UR41, 0x103c0010 ;  /* 0x103c001000297882 */ /* 0x000fe20000000000 */
[----:B------:R-:W-:Y:S02]  /*3710*/  ULOP3.LUT UR30, UR5, 0x10000, URZ, 0xfc, !UPT ;  /* 0x00010000051e7892 */ /* 0x000fe4000f8efcff */
[----:B------:R-:W-:Y:S02]  /*3720*/  ULOP3.LUT UR4, UR4, 0x10000, URZ, 0xfc, !UPT ;  /* 0x0001000004047892 */ /* 0x000fe4000f8efcff */
[----:B------:R-:W-:Y:S01]  /*3730*/  USEL UR42, UR33, 0x1, !UP0 ;  /* 0x00000001212a7887 */ /* 0x000fe2000c000000 */
[----:B------:R-:W-:Y:S01]  /*3740*/  UMOV UR38, 0x0 ;  /* 0x0000000000267882 */ /* 0x000fe20000000000 */
[----:B------:R-:W-:Y:S01]  /*3750*/  UMOV UR39, 0x103c0010 ;  /* 0x103c001000277882 */ /* 0x000fe20000000000 */
[----:B------:R-:W-:Y:S01]  /*3760*/  UMOV UR36, 0x0 ;  /* 0x0000000000247882 */ /* 0x000fe20000000000 */
[----:B------:R-:W-:Y:S01]  /*3770*/  UMOV UR37, 0x103c0010 ;  /* 0x103c001000257882 */ /* 0x000fe20000000000 */
[----:B------:R-:W-:Y:S01]  /*3780*/  UMOV UR34, 0x0 ;  /* 0x0000000000227882 */ /* 0x000fe20000000000 */
[----:B------:R-:W-:Y:S01]  /*3790*/  UMOV UR35, 0x103c0010 ;  /* 0x103c001000237882 */ /* 0x000fe20000000000 */
[----:B-1----:R-:W-:-:S15]  /*37a0*/  R2UR UR44, R0 ;  /* 0x00000000002c72ca */ /* 0x002fde00000e0000 */
.L_x_75:
[C---:B------:R-:W-:Y:S02]  /*37b0*/  LEA R0, R2.reuse, UR27, 0x3 ;  /* 0x0000001b02007c11 */ /* 0x040fe4000f8e18ff */
[----:B------:R-:W-:Y:S02]  /*37c0*/  SHF.L.U32 R3, R9, 0x1f, RZ ;  /* 0x0000001f09037819 */ /* 0x000fe400000006ff */
[----:B------:R-:W-:Y:S02]  /*37d0*/  LEA R4, R2, UR27, 0x4 ;  /* 0x0000001b02047c11 */ /* 0x000fe4000f8e20ff */
[----:B------:R-:W1:Y:S02]  /*37e0*/  SYNCS.PHASECHK.TRANS64.TRYWAIT P0, [R0+URZ+0x70], R3 ;  /* 0x00007003000075a7 */ /* 0x000e6400080011ff */
[----:B-1----:R-:W-:Y:S05]  /*37f0*/  @!P0 BRA `(.L_x_68) ;  /* 0x000000b8006c8947 */ /* 0x002fea0003800000 */
.L_x_141:
[----:B--2---:R-:W2:Y:S01]  /*3800*/  LDS.128 R4, [R4+0xe0] ;  /* 0x0000e00004047984 */ /* 0x004ea20000000c00 */
[----:B-1----:R-:W-:Y:S01]  /*3810*/  VIADD R0, R0, 0x80 ;  /* 0x0000008000007836 */ /* 0x002fe20000000000 */
[----:B------:R-:W-:Y:S01]  /*3820*/  IADD3 R2, PT, PT, R2, 0x1, RZ ;  /* 0x0000000102027810 */ /* 0x000fe20007ffe0ff */
[----:B------:R-:W-:Y:S01]  /*3830*/  @!PT LDS RZ, [RZ] ;  /* 0x00000000fffff984 */ /* 0x000fe20000000800 */
[----:B------:R-:W-:Y:S01]  /*3840*/  @!PT LDS RZ, [RZ] ;  /* 0x00000000fffff984 */ /* 0x000fe20000000800 */
[----:B------:R-:W-:Y:S01]  /*3850*/  @!PT LDS RZ, [RZ] ;  /* 0x00000000fffff984 */ /* 0x000fe20000000800 */
[----:B------:R-:W-:Y:S01]  /*3860*/  @!PT LDS RZ, [RZ] ;  /* 0x00000000fffff984 */ /* 0x000fe20000000800 */
[----:B------:R1:W-:Y:S06]  /*3870*/  MEMBAR.ALL.CTA ;  /* 0x0000000000007992 */ /* 0x0003ec0000008000 */
[----:B-1----:R-:W1:Y:S01]  /*3880*/  FENCE.VIEW.ASYNC.S ;  /* 0x00000000000073c6 */ /* 0x002e620000000000 */
[----:B------:R-:W-:-:S04]  /*3890*/  PRMT R0, RZ, 0x654, R0 ;  /* 0x00000654ff007816 */ /* 0x000fc80000000000 */
[----:B-1----:R1:W-:Y:S01]  /*38a0*/  SYNCS.ARRIVE.TRANS64.RED.A1T0 RZ, [R0+URZ], RZ ;  /* 0x000000ff00ff79a7 */ /* 0x0023e200081004ff */
[----:B------:R-:W-:Y:S05]  /*38b0*/  BRA.U UP3, `(.L_x_69) ;  /* 0x0000000503087547 */ /* 0x000fea000b800000 */
[----:B------:R-:W3:Y:S01]  /*38c0*/  LDCU UR5, c[0x0][0x38c] ;  /* 0x00007180ff0577ac */ /* 0x000ee20008000800 */
[----:B------:R-:W-:Y:S02]  /*38d0*/  PLOP3.LUT P1, PT, PT, PT, PT, 0x80, 0x8 ;  /* 0x000000000008781c */ /* 0x000fe40003f2f070 */
[----:B------:R-:W-:Y:S01]  /*38e0*/  SHF.L.U32 R3, R10, 0x1f, RZ ;  /* 0x0000001f0a037819 */ /* 0x000fe200000006ff */
[----:B------:R-:W-:Y:S02]  /*38f0*/  ULEA UR31, UR32, UR27, 0x3 ;  /* 0x0000001b201f7291 */ /* 0x000fe4000f8e18ff */
[----:B------:R-:W-:Y:S02]  /*3900*/  UIMAD UR22, UR32, 0xf0, UR44 ;  /* 0x000000f0201678a4 */ /* 0x000fe4000f8e022c */
[----:B---3--:R-:W-:-:S06]  /*3910*/  UISETP.GE.AND UP0, UPT, UR5, 0x1, UPT ;  /* 0x000000010500788c */ /* 0x008fcc000bf06270 */
[----:B------:R-:W-:-:S05]  /*3920*/  PLOP3.LUT P0, PT, PT, PT, UP0, 0x80, 0x8 ;  /* 0x000000000008781c */ /* 0x000fca0003f0f008 */
[----:B------:R-:W-:-:S08]  /*3930*/  @UP0 ULEA UR5, UR24, UR27, 0x3 ;  /* 0x0000001b18050291 */ /* 0x000fd0000f8e18ff */
[----:B-1----:R-:W-:-:S04]  /*3940*/  @P0 SHF.L.U32 R0, R8, 0x1f, RZ ;  /* 0x0000001f08000819 */ /* 0x002fc800000006ff */
[----:B------:R1:W3:Y:S01]  /*3950*/  @P0 SYNCS.PHASECHK.TRANS64.TRYWAIT P1, [UR5], R0 ;  /* 0x00000000ff0005a7 */ /* 0x0002e20008021105 */
[----:B------:R-:W4:Y:S02]  /*3960*/  SYNCS.PHASECHK.TRANS64.TRYWAIT P0, [UR31+0xa0], R3 ;  /* 0x0000a003ff0075a7 */ /* 0x000f24000800111f */
[----:B-1-34-:R-:W-:Y:S05]  /*3970*/  @!P0 BRA `(.L_x_70) ;  /* 0x000000b800208947 */ /* 0x01afea0003800000 */
.L_x_143:
[----:B------:R-:W-:Y:S01]  /*3980*/  UMOV UR28, UR23 ;  /* 0x00000017001c7c82 */ /* 0x000fe20008000000 */
[----:B------:R-:W-:Y:S05]  /*3990*/  BRA.U !UP0, `(.L_x_71) ;  /* 0x0000000108c07547 */ /* 0x000fea000b800000 */
[----:B------:R-:W-:Y:S02]  /*39a0*/  UIADD3 UR28, UPT, UPT, UR42, UR23, URZ ;  /* 0x000000172a1c7290 */ /* 0x000fe4000fffe0ff */
[----:B------:R-:W-:Y:S01]  /*39b0*/  UPLOP3.LUT UP2, UPT, UPT, UPT, UPT, 0x40, 0x4 ;  /* 0x000000000004789c */ /* 0x000fe20003f4e870 */
[----:B------:R-:W-:Y:S01]  /*39c0*/  UMOV UR25, UR33 ;  /* 0x0000002100197c82 */ /* 0x000fe20008000000 */
[----:B------:R-:W-:-:S09]  /*39d0*/  UMOV UR5, UR24 ;  /* 0x0000001800057c82 */ /* 0x000fd20008000000 */
.L_x_74:
[----:B---3--:R-:W-:Y:S01]  /*39e0*/  ULEA UR7, UR5, UR27, 0x3 ;  /* 0x0000001b05077291 */ /* 0x008fe2000f8e18ff */
[----:B----4-:R-:W-:Y:S11]  /*39f0*/  @P1 BRA `(.L_x_72) ;  /* 0x00000000000c1947 */ /* 0x010ff60003800000 */
[----:B-1----:R-:W-:Y:S04]  /*3a00*/  SHF.L.U32 R3, R8, 0x1f, RZ ;  /* 0x0000001f08037819 */ /* 0x002fe800000006ff */
[----:B------:R-:W1:Y:S02]  /*3a10*/  SYNCS.PHASECHK.TRANS64.TRYWAIT P0, [UR7], R3 ;  /* 0x00000003ff0075a7 */ /* 0x000e640008001107 */
[----:B-1----:R-:W-:Y:S05]  /*3a20*/  @!P0 BRA `(.L_x_73) ;  /* 0x000000b8000c8947 */ /* 0x002fea0003800000 */
.L_x_72:
[----:B------:R-:W-:Y:S01]  /*3a30*/  UISETP.NE.AND UP0, UPT, UR25, 0x1, UPT ;  /* 0x000000011900788c */ /* 0x000fe2000bf05270 */
[----:B------:R-:W-:Y:S01]  /*3a40*/  PLOP3.LUT P1, PT, PT, PT, PT, 0x80, 0x8 ;  /* 0x000000000008781c */ /* 0x000fe20003f2f070 */
[----:B------:R-:W-:Y:S02]  /*3a50*/  UIADD3 UR6, UPT, UPT, UR5, 0x1, URZ ;  /* 0x0000000105067890 */ /* 0x000fe4000fffe0ff */
[----:B------:R-:W-:Y:S02]  /*3a60*/  UIADD3 UR26, UPT, UPT, UR7, 0x28, URZ ;  /* 0x00000028071a7890 */ /* 0x000fe4000fffe0ff */
[----:B------:R-:W-:Y:S01]  /*3a70*/  UISETP.NE.AND UP1, UPT, UR6, 0x5, UPT ;  /* 0x000000050600788c */ /* 0x000fe2000bf25270 */
[----:B------:R-:W-:Y:S01]  /*3a80*/  PLOP3.LUT P0, PT, PT, PT, UP0, 0x80, 0x8 ;  /* 0x000000000008781c */ /* 0x000fe20003f0f008 */
[----:B------:R-:W-:Y:S02]  /*3a90*/  UIADD3 UR23, UPT, UPT, UR23, 0x1, URZ ;  /* 0x0000000117177890 */ /* 0x000fe4000fffe0ff */
[----:B------:R-:W-:Y:S02]  /*3aa0*/  USEL UR8, URZ, 0x1, UP1 ;  /* 0x00000001ff087887 */ /* 0x000fe40008800000 */
[----:B------:R-:W-:Y:S02]  /*3ab0*/  USEL UR24, UR6, URZ, UP1 ;  /* 0x000000ff06187287 */ /* 0x000fe40008800000 */
[----:B------:R-:W-:Y:S02]  /*3ac0*/  UIADD3 UR25, UPT, UPT, UR25, -0x1, URZ ;  /* 0xffffffff19197890 */ /* 0x000fe4000fffe0ff */
[----:B------:R-:W-:Y:S01]  /*3ad0*/  @UP0 ULEA UR6, UR24, UR27, 0x3 ;  /* 0x0000001b18060291 */ /* 0x000fe2000f8e18ff */
[----:B------:R-:W-:Y:S01]  /*3ae0*/  LOP3.LUT R8, R8, UR8, RZ, 0x3c, !PT ;  /* 0x0000000808087c12 */ /* 0x000fe2000f8e3cff */
[----:B------:R-:W-:Y:S02]  /*3af0*/  ULEA UR8, UR5, UR30, 0xa ;  /* 0x0000001e05087291 */ /* 0x000fe4000f8e50ff */
[----:B------:R-:W-:Y:S01]  /*3b00*/  UISETP.NE.AND UP0, UPT, UR23, UR28, UPT ;  /* 0x0000001c1700728c */ /* 0x000fe2000bf05270 */
[----:B-1----:R-:W-:Y:S01]  /*3b10*/  @P0 SHF.L.U32 R0, R8, 0x1f, RZ ;  /* 0x0000001f08000819 */ /* 0x002fe200000006ff */
[----:B------:R-:W-:Y:S02]  /*3b20*/  UIADD3 UR18, UPT, UPT, UR8, 0x2, URZ ;  /* 0x0000000208127890 */ /* 0x000fe4000fffe0ff */
[----:B------:R-:W-:Y:S01]  /*3b30*/  UIADD3 UR14, UPT, UPT, UR8, 0x4, URZ ;  /* 0x00000004080e7890 */ /* 0x000fe2000fffe0ff */
[----:B------:R3:W4:Y:S01]  /*3b40*/  @P0 SYNCS.PHASECHK.TRANS64.TRYWAIT P1, [UR6], R0 ;  /* 0x00000000ff0005a7 */ /* 0x0007220008021106 */
[----:B------:R-:W-:Y:S02]  /*3b50*/  UIMAD UR6, UR5, 0x3c0, UR4 ;  /* 0x000003c0050678a4 */ /* 0x000fe4000f8e0204 */
[----:B------:R-:W-:Y:S02]  /*3b60*/  UIADD3 UR10, UPT, UPT, UR8, 0x6, URZ ;  /* 0x00000006080a7890 */ /* 0x000fe4000fffe0ff */
[----:B------:R-:W-:Y:S02]  /*3b70*/  UIADD3 UR20, UPT, UPT, UR6, 0x2, URZ ;  /* 0x0000000206147890 */ /* 0x000fe4000fffe0ff */
[----:B------:R-:W-:Y:S02]  /*3b80*/  UIADD3 UR16, UPT, UPT, UR6, 0x4, URZ ;  /* 0x0000000406107890 */ /* 0x000fe4000fffe0ff */
[----:B------:R-:W-:Y:S01]  /*3b90*/  UIADD3 UR12, UPT, UPT, UR6, 0x6, URZ ;  /* 0x00000006060c7890 */ /* 0x000fe2000fffe0ff */
[----:B------:R-:W-:Y:S01]  /*3ba0*/  UMOV UR7, 0x40004040 ;  /* 0x4000404000077882 */ /* 0x000fe20000000000 */
[----:B------:R-:W-:Y:S01]  /*3bb0*/  UMOV UR9, 0x40004040 ;  /* 0x4000404000097882 */ /* 0x000fe20000000000 */
[----:B------:R-:W-:Y:S01]  /*3bc0*/  UMOV UR21, 0x40004040 ;  /* 0x4000404000157882 */ /* 0x000fe20000000000 */
[----:B------:R3:W-:Y:S01]  /*3bd0*/  UTCQMMA.2CTA gdesc[UR8], gdesc[UR6], tmem[UR22], tmem[UR40], idesc[UR41], UP2 ;  /* 0x00ff2806080075ea */ /* 0x0007e20009200316 */
[----:B------:R-:W-:Y:S01]  /*3be0*/  UPLOP3.LUT UP2, UPT, UPT, UPT, UPT, 0x80, 0x8 ;  /* 0x000000000008789c */ /* 0x000fe20003f4f070 */
[----:B------:R-:W-:Y:S01]  /*3bf0*/  UMOV UR19, 0x40004040 ;  /* 0x4000404000137882 */ /* 0x000fe20000000000 */
[----:B------:R-:W-:Y:S01]  /*3c00*/  UMOV UR17, 0x40004040 ;  /* 0x4000404000117882 */ /* 0x000fe20000000000 */
[----:B------:R3:W-:Y:S01]  /*3c10*/  UTCQMMA.2CTA gdesc[UR18], gdesc[UR20], tmem[UR22], tmem[UR38], idesc[UR39], UPT ;  /* 0x00ff2614120075ea */ /* 0x0007e2000ba00316 */
[----:B------:R-:W-:Y:S01]  /*3c20*/  UMOV UR15, 0x40004040 ;  /* 0x40004040000f7882 */ /* 0x000fe20000000000 */
[----:B------:R-:W-:Y:S01]  /*3c30*/  UMOV UR13, 0x40004040 ;  /* 0x40004040000d7882 */ /* 0x000fe20000000000 */
[----:B------:R-:W-:Y:S01]  /*3c40*/  UMOV UR11, 0x40004040 ;  /* 0x40004040000b7882 */ /* 0x000fe20000000000 */
[----:B------:R3:W-:Y:S01]  /*3c50*/  UTCQMMA.2CTA gdesc[UR14], gdesc[UR16], tmem[UR22], tmem[UR36], idesc[UR37], UPT ;  /* 0x00ff24100e0075ea */ /* 0x0007e2000ba00316 */
[----:B------:R3:W-:Y:S01]  /*3c60*/  UTCQMMA.2CTA gdesc[UR10], gdesc[UR12], tmem[UR22], tmem[UR34], idesc[UR35], UPT ;  /* 0x00ff220c0a0075ea */ /* 0x0007e2000ba00316 */
[----:B------:R3:W-:Y:S01]  /*3c70*/  UTCBAR.2CTA.MULTICAST [UR26], URZ, UR29 ;  /* 0x000000ff1a0073e9 */ /* 0x0007e2000820081d */
[----:B------:R-:W-:Y:S01]  /*3c80*/  UMOV UR5, UR24 ;  /* 0x0000001800057c82 */ /* 0x000fe20008000000 */
[----:B------:R-:W-:Y:S05]  /*3c90*/  BRA.U UP0, `(.L_x_74) ;  /* 0xfffffffd00507547 */ /* 0x000fea000b83ffff */
.L_x_71:
[----:B------:R-:W-:Y:S01]  /*3ca0*/  UIADD3 UR5, UPT, UPT, UR31, 0x90, URZ ;  /* 0x000000901f057890 */ /* 0x000fe2000fffe0ff */
[----:B------:R-:W-:-:S08]  /*3cb0*/  UMOV UR23, UR28 ;  /* 0x0000001c00177c82 */ /* 0x000fd00008000000 */
[----:B------:R1:W-:Y:S01]  /*3cc0*/  UTCBAR.2CTA.MULTICAST [UR5], URZ, UR43 ;  /* 0x000000ff050073e9 */ /* 0x0003e2000820082b */
[----:B------:R-:W-:Y:S02]  /*3cd0*/  NOP ;  /* 0x0000000000007918 */ /* 0x000fe40000000000 */
.L_x_69:
[----:B-1----:R-:W-:Y:S01]  /*3ce0*/  UIADD3 UR5, UPT, UPT, UR32, 0x1, URZ ;  /* 0x0000000120057890 */ /* 0x002fe2000fffe0ff */
[----:B--2---:R-:W-:Y:S02]  /*3cf0*/  LOP3.LUT P0, RZ, R6, 0x1, RZ, 0xc0, !PT ;  /* 0x0000000106ff7812 */ /* 0x004fe4000780c0ff */
[----:B----4-:R-:W-:Y:S01]  /*3d00*/  ISETP.NE.AND P1, PT, R2, 0x2, PT ;  /* 0x000000020200780c */ /* 0x010fe20003f25270 */
[----:B------:R-:W-:-:S03]  /*3d10*/  UISETP.NE.AND UP0, UPT, UR5, 0x2, UPT ;  /* 0x000000020500788c */ /* 0x000fc6000bf05270 */
[----:B---3--:R-:W-:Y:S01]  /*3d20*/  SEL R0, RZ, 0x1, P1 ;  /* 0x00000001ff007807 */ /* 0x008fe20000800000 */
[----:B------:R-:W-:Y:S01]  /*3d30*/  USEL UR6, URZ, 0x1, UP0 ;  /* 0x00000001ff067887 */ /* 0x000fe20008000000 */
[----:B------:R-:W-:Y:S01]  /*3d40*/  SEL R2, R2, RZ, P1 ;  /* 0x000000ff02027207 */ /* 0x000fe20000800000 */
[----:B------:R-:W-:Y:S01]  /*3d50*/  USEL UR32, UR5, URZ, UP0 ;  /* 0x000000ff05207287 */ /* 0x000fe20008000000 */
[----:B------:R-:W-:-:S03]  /*3d60*/  LOP3.LUT R9, R9, R0, RZ, 0x3c, !PT ;  /* 0x0000000009097212 */ /* 0x000fc600078e3cff */
[----:B------:R-:W-:Y:S01]  /*3d70*/  LOP3.LUT R10, R10, UR6, RZ, 0x3c, !PT ;  /* 0x000000060a0a7c12 */ /* 0x000fe2000f8e3cff */
[----:B------:R-:W-:Y:S07]  /*3d80*/  @P0 BRA `(.L_x_75) ;  /* 0xfffffff800880947 */ /* 0x000fee000383ffff */
[----:B------:R-:W1:Y:S01]  /*3d90*/  S2UR UR8, SR_CgaCtaId ;  /* 0x00000000000879c3 */ /* 0x000e620000008800 */
[----:B------:R-:W-:Y:S01]  /*3da0*/  ELECT P0, URZ, PT ;  /* 0x0000000000ff782f */ /* 0x000fe20003800000 */
[----:B------:R-:W-:Y:S01]  /*3db0*/  HFMA2 R0, -RZ, RZ, 0, 5.9604644775390625e-08 ;  /* 0x00000001ff007431 */ /* 0x000fe200000001ff */
[----:B------:R-:W-:-:S05]  /*3dc0*/  UMOV UR4, 0x40 ;  /* 0x0000004000047882 */ /* 0x000fca0000000000 */
[----:B------:R-:W-:Y:S01]  /*3dd0*/  UVIRTCOUNT.DEALLOC.SMPOOL 0x80 ;  /* 0x000000800000784c */ /* 0x000fe20000000000 */
[----:B------:R-:W-:Y:S02]  /*3de0*/  UISETP.NE.AND UP0, UPT, UR48, URZ, UPT ;  /* 0x000000ff3000728c */ /* 0x000fe4000bf05270 */
[----:B-1----:R-:W-:-:S09]  /*3df0*/  ULEA UR8, UR8, UR4, 0x18 ;  /* 0x0000000408087291 */ /* 0x002fd2000f8ec0ff */
[----:B------:R1:W-:Y:S01]  /*3e00*/  @P0 STS.U8 [UR8+0x1c], R0 ;  /* 0x00001c00ff000988 */ /* 0x0003e20008000008 */
[----:B------:R-:W-:Y:S05]  /*3e10*/  BRA.U UP0, `(.L_x_76) ;  /* 0x0000000100587547 */ /* 0x000fea000b800000 */
[----:B------:R-:W-:Y:S01]  /*3e20*/  UIADD3 UR5, UPT, UPT, UR27, 0xa0, URZ ;  /* 0x000000a01b057890 */ /* 0x000fe2000fffe0ff */
[----:B------:R-:W-:-:S03]  /*3e30*/  SHF.L.U32 R3, R10, 0x1f, RZ ;  /* 0x0000001f0a037819 */ /* 0x000fc600000006ff */
[----:B------:R-:W-:-:S09]  /*3e40*/  ULEA UR4, UR32, UR5, 0x3 ;  /* 0x0000000520047291 */ /* 0x000fd2000f8e18ff */
[----:B------:R-:W2:Y:S02]  /*3e50*/  SYNCS.PHASECHK.TRANS64.TRYWAIT P0, [UR4], R3 ;  /* 0x00000003ff0075a7 */ /* 0x000ea40008001104 */
[----:B--2---:R-:W-:Y:S05]  /*3e60*/  @!P0 BRA `(.L_x_77) ;  /* 0x000000b400148947 */ /* 0x004fea0003800000 */
.L_x_146:
[----:B------:R-:W-:-:S04]  /*3e70*/  UIADD3 UR4, UPT, UPT, UR32, 0x1, URZ ;  /* 0x0000000120047890 */ /* 0x000fc8000fffe0ff */
[----:B------:R-:W-:-:S04]  /*3e80*/  UISETP.NE.AND UP1, UPT, UR4, 0x2, UPT ;  /* 0x000000020400788c */ /* 0x000fc8000bf25270 */
[----:B------:R-:W-:Y:S02]  /*3e90*/  USEL UR6, URZ, 0x1, UP1 ;  /* 0x00000001ff067887 */ /* 0x000fe40008800000 */
[----:B------:R-:W-:-:S04]  /*3ea0*/  USEL UR4, UR4, URZ, UP1 ;  /* 0x000000ff04047287 */ /* 0x000fc80008800000 */
[----:B------:R-:W-:Y:S01]  /*3eb0*/  ULEA UR4, UR4, UR5, 0x3 ;  /* 0x0000000504047291 */ /* 0x000fe2000f8e18ff */
[----:B-1----:R-:W-:-:S04]  /*3ec0*/  LOP3.LUT R3, R10, UR6, RZ, 0x3c, !PT ;  /* 0x000000060a037c12 */ /* 0x002fc8000f8e3cff */
[----:B------:R-:W-:Y:S01]  /*3ed0*/  SHF.L.U32 R3, R3, 0x1f, RZ ;  /* 0x0000001f03037819 */ /* 0x000fe200000006ff */
[----:B------:R-:W-:-:S04]  /*3ee0*/  IMAD.U32 R0, RZ, RZ, UR4 ;  /* 0x00000004ff007e24 */ /* 0x000fc8000f8e00ff */
[----:B------:R1:W2:Y:S03]  /*3ef0*/  SYNCS.PHASECHK.TRANS64.TRYWAIT P0, [R0+URZ], R3 ;  /* 0x00000003000075a7 */ /* 0x0002a600080011ff */
[----:B--2---:R-:W-:Y:S05]  /*3f00*/  @!P0 NANOSLEEP.SYNCS 0x989680 ;  /* 0x009896800000895d */ /* 0x004fea0003900000 */
[----:B------:R-:W2:Y:S02]  /*3f10*/  @!P0 SYNCS.PHASECHK.TRANS64 P0, [R0+URZ], R3 ;  /* 0x00000003000085a7 */ /* 0x000ea400080010ff */
[----:B--2---:R-:W-:Y:S05]  /*3f20*/  @P0 BRA `(.L_x_78) ;  /* 0x0000000000200947 */ /* 0x004fea0003800000 */
.L_x_79:
[----:B--2---:R2:W3:Y:S02]  /*3f30*/  SYNCS.PHASECHK.TRANS64.TRYWAIT P0, [R0+URZ], R3 ;  /* 0x00000003000075a7 */ /* 0x0044e400080011ff */
[----:B---3--:R-:W-:Y:S05]  /*3f40*/  @!P0 NANOSLEEP.SYNCS 0x989680 ;  /* 0x009896800000895d */ /* 0x008fea0003900000 */
[----:B------:R-:W3:Y:S02]  /*3f50*/  @!P0 SYNCS.PHASECHK.TRANS64 P0, [R0+URZ], R3 ;  /* 0x00000003000085a7 */ /* 0x000ee400080010ff */
[----:B---3--:R-:W-:Y:S05]  /*3f60*/  @!P0 BRA `(.L_x_79) ;  /* 0xfffffffc00f08947 */ /* 0x008fea000383ffff */
[----:B------:R-:W-:Y:S05]  /*3f70*/  BRA `(.L_x_78) ;  /* 0x00000000000c7947 */ /* 0x000fea0003800000 */
.L_x_76:
[----:B------:R-:W-:-:S04]  /*3f80*/  UIADD3 UR4, UPT, UPT, UR27, 0xd0, URZ ;  /* 0x000000d01b047890 */ /* 0x000fc8000fffe0ff */
[----:B------:R-:W-:-:S09]  /*3f90*/  UPRMT UR4, UR45, 0x654, UR4 ;  /* 0x000006542d047896 */ /* 0x000fd20008000004 */
[----:B------:R-:W-:Y:S03]  /*3fa0*/  SYNCS.ARRIVE.TRANS64.RED.A1T0 RZ, [UR4], RZ ;  /* 0x000000ffffff79a7 */ /* 0x000fe60008100404 */
.L_x_78:
[----:B-12---:R-:W-:Y:S01]  /*3fb0*/  SHF.L.U32 R3, RZ, 0x1f, RZ ;  /* 0x0000001fff037819 */ /* 0x006fe200000006ff */
[----:B------:R-:W-:Y:S01]  /*3fc0*/  UIADD3 UR4, UPT, UPT, UR27, 0xd0, URZ ;  /* 0x000000d01b047890 */ /* 0x000fe2000fffe0ff */
[----:B------:R-:W-:Y:S02]  /*3fd0*/  PLOP3.LUT P0, PT, PT, PT, UP0, 0x80, 0x8 ;  /* 0x000000000008781c */ /* 0x000fe40003f0f008 */
[----:B------:R-:W1:Y:S02]  /*3fe0*/  SYNCS.PHASECHK.TRANS64.TRYWAIT P1, [UR27+0xd0], R3 ;  /* 0x0000d003ff0075a7 */ /* 0x000e64000802111b */
[----:B-1----:R-:W-:Y:S09]  /*3ff0*/  @!P1 BRA `(.L_x_80) ;  /* 0x000000b000c89947 */ /* 0x002ff20003800000 */
.L_x_148:
[----:B------:R-:W-:Y:S01]  /*4000*/  @!UP0 UPRMT UR4, UR45, 0x654, UR4 ;  /* 0x000006542d048896 */ /* 0x000fe20008000004 */
[----:B------:R-:W-:Y:S01]  /*4010*/  UMOV UR5, 0xffff ;  /* 0x0000ffff00057882 */ /* 0x000fe20000000000 */
[----:B------:R-:W-:-:S07]  /*4020*/  UMOV UR6, 0x1 ;  /* 0x0000000100067882 */ /* 0x000fce0000000000 */
[----:B------:R-:W-:Y:S01]  /*4030*/  @!P0 SYNCS.ARRIVE.TRANS64.RED.A1T0 RZ, [UR4], RZ ;  /* 0x000000ffffff89a7 */ /* 0x000fe20008100404 */
[----:B------:R-:W-:Y:S01]  /*4040*/  NOP ;  /* 0x0000000000007918 */ /* 0x000fe20000000000 */
[----:B-1----:R-:W1:Y:S01]  /*4050*/  LDS R0, [UR8+0x14] ;  /* 0x00001408ff007984 */ /* 0x002e620008000800 */
[----:B------:R-:W-:-:S04]  /*4060*/  ULOP3.LUT UR4, UR44, 0xffff, URZ, 0xc0, !UPT ;  /* 0x0000ffff2c047892 */ /* 0x000fc8000f8ec0ff */
[----:B------:R-:W-:-:S04]  /*4070*/  USHF.R.U32.HI UR4, URZ, 0x5, UR4 ;  /* 0x00000005ff047899 */ /* 0x000fc80008011604 */
[----:B------:R-:W-:Y:S02]  /*4080*/  USHF.L.U32 UR5, UR5, UR4, URZ ;  /* 0x0000000405057299 */ /* 0x000fe400080006ff */
[----:B------:R-:W-:-:S04]  /*4090*/  USHF.L.U32 UR4, UR6, UR4, URZ ;  /* 0x0000000406047299 */ /* 0x000fc800080006ff */
[----:B-1----:R-:W-:-:S04]  /*40a0*/  LOP3.LUT R0, R0, UR5, RZ, 0xc0, !PT ;  /* 0x0000000500007c12 */ /* 0x002fc8000f8ec0ff */
[----:B------:R-:W-:-:S13]  /*40b0*/  ISETP.NE.AND P0, PT, R0, UR5, PT ;  /* 0x0000000500007c0c */ /* 0x000fda000bf05270 */
[----:B------:R-:W-:Y:S05]  /*40c0*/  @P0 BRA `(.L_x_81) ;  /* 0x0000000000580947 */ /* 0x000fea0003800000 */
[----:B------:R-:W1:Y:S02]  /*40d0*/  LDS R0, [UR8+0x18] ;  /* 0x00001808ff007984 */ /* 0x000e640008000800 */
[----:B-1----:R-:W-:-:S04]  /*40e0*/  LOP3.LUT R0, R0, UR4, RZ, 0xc0, !PT ;  /* 0x0000000400007c12 */ /* 0x002fc8000f8ec0ff */
[----:B------:R-:W-:-:S13]  /*40f0*/  ISETP.NE.AND P0, PT, R0, UR4, PT ;  /* 0x0000000400007c0c */ /* 0x000fda000bf05270 */
[----:B------:R-:W-:Y:S05]  /*4100*/  @P0 BRA `(.L_x_82) ;  /* 0x00000000003c0947 */ /* 0x000fea0003800000 */
[----:B------:R-:W1:Y:S01]  /*4110*/  S2R R2, SR_LANEID ;  /* 0x0000000000027919 */ /* 0x000e620000000000 */
[----:B------:R-:W-:Y:S01]  /*4120*/  ULOP3.LUT UR5, URZ, UR5, URZ, 0x33, !UPT ;  /* 0x00000005ff057292 */ /* 0x000fe2000f8e33ff */
[----:B------:R-:W-:Y:S01]  /*4130*/  LOP3.LUT R4, RZ, UR4, RZ, 0x33, !PT ;  /* 0x00000004ff047c12 */ /* 0x000fe2000f8e33ff */
[----:B------:R-:W-:Y:S02]  /*4140*/  VOTEU.ANY UR4, UPT, PT ;  /* 0x0000000000047886 */ /* 0x000fe400038e0100 */
[----:B------:R-:W-:Y:S01]  /*4150*/  UFLO.U32 UR4, UR4 ;  /* 0x00000004000472bd */ /* 0x000fe200080e0000 */
[----:B------:R-:W2:Y:S01]  /*4160*/  REDUX UR6, R4 ;  /* 0x00000000040673c4 */ /* 0x000ea20000000000 */
[----:B------:R-:W-:-:S06]  /*4170*/  IMAD.U32 R0, RZ, RZ, UR5 ;  /* 0x00000005ff007e24 */ /* 0x000fcc000f8e00ff */
[----:B------:R3:W-:Y:S01]  /*4180*/  UTCATOMSWS.AND URZ, UR5 ;  /* 0x0000000500ff79e3 */ /* 0x0007e20008000000 */
[----:B------:R-:W4:Y:S01]  /*4190*/  REDUX UR7, R0 ;  /* 0x00000000000773c4 */ /* 0x000f220000000000 */
[----:B-1----:R-:W-:Y:S01]  /*41a0*/  ISETP.EQ.U32.AND P0, PT, R2, UR4, PT ;  /* 0x0000000402007c0c */ /* 0x002fe2000bf02070 */
[----:B--2---:R-:W-:Y:S01]  /*41b0*/  IMAD.U32 R2, RZ, RZ, UR6 ;  /* 0x00000006ff027e24 */ /* 0x004fe2000f8e00ff */
[----:B----4-:R-:W-:-:S11]  /*41c0*/  MOV R3, UR7 ;  /* 0x0000000700037c02 */ /* 0x010fd60008000f00 */
[----:B------:R3:W-:Y:S04]  /*41d0*/  @P0 ATOMS.AND RZ, [UR8+0x14], R3 ;  /* 0x00001403ffff098c */ /* 0x0007e8000a800008 */
[----:B------:R3:W-:Y:S01]  /*41e0*/  @P0 ATOMS.AND RZ, [UR8+0x18], R2 ;  /* 0x00001802ffff098c */ /* 0x0007e2000a800008 */
[----:B------:R-:W-:Y:S05]  /*41f0*/  BRA `(.L_x_83) ;  /* 0x0000000000147947 */ /* 0x000fea0003800000 */
.L_x_82:
[----:B------:R-:W-:Y:S02]  /*4200*/  MOV R2, 0x4220 ;  /* 0x0000422000027802 */ /* 0x000fe40000000f00 */
[----:B------:R-:W-:Y:S05]  /*4210*/  CALL.REL.NOINC `($__internal_0_$__cuda_sm10x_tcgen05_guardrail_trap_col_being_dealloced_not_returned_by_alloc) ;  /* 0x000000b000e47944 */ /* 0x000fea0003c00000 */
[----:B------:R-:W-:Y:S05]  /*4220*/  BRA `(.L_x_83) ;  /* 0x0000000000087947 */ /* 0x000fea0003800000 */
.L_x_81:
[----:B------:R-:W-:Y:S02]  /*4230*/  MOV R2, 0x4250 ;  /* 0x0000425000027802 */ /* 0x000fe40000000f00 */
[----:B------:R-:W-:Y:S05]  /*4240*/  CALL.REL.NOINC `($__internal_2_$__cuda_sm10x_tcgen05_guardrail_trap_unallocated_columns_being_dealloced) ;  /* 0x000000b000f07944 */ /* 0x000fea0003c00000 */
.L_x_83:
[----:B------:R-:W-:Y:S01]  /*4250*/  NOP ;  /* 0x0000000000007918 */ /* 0x000fe20000000000 */
[----:B---3--:R-:W-:Y:S05]  /*4260*/  EXIT ;  /* 0x000000000000794d */ /* 0x008fea0003800000 */
.L_x_56:
[----:B------:R-:W-:-:S09]  /*4270*/  UISETP.NE.OR UP0, UPT, UR14, 0x3, !UP4 ;  /* 0x000000030e00788c */ /* 0x000fd2000e705670 */
[----:B------:R-:W-:Y:S05]  /*4280*/  BRA.U UP0, `(.L_x_84) ;  /* 0x0000001100387547 */ /* 0x000fea000b800000 */
[----:B------:R-:W1:Y:S01]  /*4290*/  LDCU.64 UR6, c[0x0][0x888] ;  /* 0x00011100ff0677ac */ /* 0x000e620008000a00 */
[----:B------:R-:W-:Y:S02]  /*42a0*/  HFMA2 R9, -RZ, RZ, 0, 0 ;  /* 0x00000000ff097431 */ /* 0x000fe400000001ff */
[----:B------:R-:W-:Y:S01]  /*42b0*/  IMAD.MOV.U32 R11, RZ, RZ, 0x1 ;  /* 0x00000001ff0b7424 */ /* 0x000fe200078e00ff */
[----:B------:R-:W-:Y:S01]  /*42c0*/  MOV R8, 0x7800 ;  /* 0x0000780000087802 */ /* 0x000fe20000000f00 */
[----:B------:R-:W3:Y:S01]  /*42d0*/  LDCU UR37, c[0x0][0x370] ;  /* 0x00006e00ff2577ac */ /* 0x000ee20008000800 */
[----:B------:R-:W-:Y:S01]  /*42e0*/  IMAD.MOV.U32 R10, RZ, RZ, RZ ;  /* 0x000000ffff0a7224 */ /* 0x000fe200078e00ff */
[----:B------:R-:W4:Y:S01]  /*42f0*/  LDCU.128 UR40, c[0x0][0xb10] ;  /* 0x00016200ff2877ac */ /* 0x000f220008000c00 */
[----:B------:R-:W4:Y:S01]  /*4300*/  LDCU UR31, c[0x0][0x374] ;  /* 0x00006e80ff1f77ac */ /* 0x000f220008000800 */
[----:B------:R-:W5:Y:S01]  /*4310*/  LDCU.64 UR38, c[0x0][0x890] ;  /* 0x00011200ff2677ac */ /* 0x000f620008000a00 */
[----:B------:R-:W2:Y:S01]  /*4320*/  LDCU UR21, c[0x0][0xb0c] ;  /* 0x00016180ff1577ac */ /* 0x000ea20008000800 */
[----:B------:R-:W2:Y:S01]  /*4330*/  LDCU UR51, c[0x0][0xb20] ;  /* 0x00016400ff3377ac */ /* 0x000ea20008000800 */
[----:B------:R-:W2:Y:S01]  /*4340*/  LDCU UR4, c[0x0][0xb30] ;  /* 0x00016600ff0477ac */ /* 0x000ea20008000800 */
[----:B-1----:R-:W-:Y:S01]  /*4350*/  UISETP.NE.U32.AND UP0, UPT, UR6, URZ, UPT ;  /* 0x000000ff0600728c */ /* 0x002fe2000bf05070 */
[----:B------:R-:W-:Y:S01]  /*4360*/  UMOV UR29, 0x400 ;  /* 0x00000400001d7882 */ /* 0x000fe20000000000 */
[----:B----4-:R-:W-:-:S02]  /*4370*/  UIMAD.WIDE.U32 UR8, UR31, UR43, URZ ;  /* 0x0000002b1f0872a5 */ /* 0x010fc4000f8e00ff */
[----:B------:R-:W-:Y:S02]  /*4380*/  ULEA UR29, UR5, UR29, 0x18 ;  /* 0x0000001d051d7291 */ /* 0x000fe4000f8ec0ff */
[----:B------:R-:W-:Y:S02]  /*4390*/  UISETP.NE.AND.EX UP6, UPT, UR7, URZ, UPT, UP0 ;  /* 0x000000ff0700728c */ /* 0x000fe4000bfc5300 */
[----:B---3--:R-:W-:Y:S02]  /*43a0*/  UIMAD.WIDE.U32 UR6, UR37, UR40, URZ ;  /* 0x00000028250672a5 */ /* 0x008fe4000f8e00ff */
[----:B------:R-:W-:Y:S02]  /*43b0*/  UIADD3 UR49, UPT, UPT, UR29, 0x50, URZ ;  /* 0x000000501d317890 */ /* 0x000fe4000fffe0ff */
[----:B------:R-:W-:Y:S02]  /*43c0*/  UISETP.NE.AND UP0, UPT, UR15, 0x1, UPT ;  /* 0x000000010f00788c */ /* 0x000fe4000bf05270 */
[----:B------:R-:W-:-:S02]  /*43d0*/  UPRMT UR49, UR5, 0x654, UR49 ;  /* 0x0000065405317896 */ /* 0x000fc40008000031 */
[----:B-----5:R-:W-:Y:S01]  /*43e0*/  UISETP.NE.U32.AND UP0, UPT, UR38, URZ, UPT ;  /* 0x000000ff2600728c */ /* 0x020fe2000bf05070 */
[----:B------:R-:W-:Y:S01]  /*43f0*/  UMOV UR5, UR7 ;  /* 0x0000000700057c82 */ /* 0x000fe20008000000 */
[----:B------:R-:W-:Y:S02]  /*4400*/  UISETP.GE.AND UP3, UPT, UR15, 0x1, UPT ;  /* 0x000000010f00788c */ /* 0x000fe4000bf66270 */
[----:B------:R-:W-:Y:S02]  /*4410*/  USHF.R.U32.HI UR48, URZ, UR41, UR5 ;  /* 0x00000029ff307299 */ /* 0x000fe40008011605 */
[----:B------:R-:W-:Y:S01]  /*4420*/  UISETP.NE.AND.EX UP5, UPT, UR39, URZ, UPT, UP0 ;  /* 0x000000ff2700728c */ /* 0x000fe2000bfa5300 */
[----:B------:R-:W-:Y:S01]  /*4430*/  UMOV UR5, UR9 ;  /* 0x0000000900057c82 */ /* 0x000fe20008000000 */
[----:B------:R-:W1:Y:S01]  /*4440*/  LDCU.64 UR52, c[0x0][0x348] ;  /* 0x00006900ff3477ac */ /* 0x000e620008000a00 */
[----:B------:R-:W-:Y:S01]  /*4450*/  UPLOP3.LUT UP1, UPT, UPT, UPT, UPT, 0x40, 0x4 ;  /* 0x000000000004789c */ /* 0x000fe20003f2e870 */
[----:B------:R-:W3:Y:S01]  /*4460*/  LDCU.64 UR22, c[0x0][0xb28] ;  /* 0x00016500ff1677ac */ /* 0x000ee20008000a00 */
[----:B--2---:R-:W-:-:S02]  /*4470*/  UISETP.NE.AND UP3, UPT, UR21, 0x1, UPT ;  /* 0x000000011500788c */ /* 0x004fc4000bf65270 */
[----:B------:R-:W-:Y:S02]  /*4480*/  USHF.R.U32.HI UR45, URZ, UR51, UR5 ;  /* 0x00000033ff2d7299 */ /* 0x000fe40008011605 */
[----:B------:R-:W-:Y:S02]  /*4490*/  UISETP.NE.AND UP0, UPT, UR42, 0x1, UPT ;  /* 0x000000012a00788c */ /* 0x000fe4000bf05270 */
[----:B------:R-:W-:-:S11]  /*44a0*/  UISETP.NE.AND UP4, UPT, UR4, 0x1, UPT ;  /* 0x000000010400788c */ /* 0x000fd6000bf85270 */
.L_x_92:
[C---:B------:R-:W-:Y:S02]  /*44b0*/  LEA R3, R10.reuse, UR29, 0x3 ;  /* 0x0000001d0a037c11 */ /* 0x040fe4000f8e18ff */
[----:B------:R-:W-:Y:S02]  /*44c0*/  SHF.L.U32 R0, R9, 0x1f, RZ ;  /* 0x0000001f09007819 */ /* 0x000fe400000006ff */
[----:B------:R-:W-:Y:S02]  /*44d0*/  LEA R5, R10, UR29, 0x4 ;  /* 0x0000001d0a057c11 */ /* 0x000fe4000f8e20ff */
[----:B------:R-:W2:Y:S02]  /*44e0*/  SYNCS.PHASECHK.TRANS64.TRYWAIT P0, [R3+URZ+0x70], R0 ;  /* 0x00007000030075a7 */ /* 0x000ea400080011ff */
[----:B--2---:R-:W-:Y:S05]  /*44f0*/  @!P0 BRA `(.L_x_85) ;  /* 0x000000ac00a08947 */ /* 0x004fea0003800000 */
.L_x_149:
[----:B------:R-:W4:Y:S01]  /*4500*/  LDS.128 R4, [R5+0xe0] ;  /* 0x0000e00005047984 */ /* 0x000f220000000c00 */
[----:B------:R-:W-:Y:S01]  /*4510*/  UISETP.GE.AND UP0, UPT, UR15, 0x1, UPT ;  /* 0x000000010f00788c */ /* 0x000fe2000bf06270 */
[----:B------:R-:W-:Y:S01]  /*4520*/  @!PT LDS RZ, [RZ] ;  /* 0x00000000fffff984 */ /* 0x000fe20000000800 */
[----:B------:R-:W-:Y:S01]  /*4530*/  @!PT LDS RZ, [RZ] ;  /* 0x00000000fffff984 */ /* 0x000fe20000000800 */
[----:B------:R-:W-:Y:S01]  /*4540*/  @!PT LDS RZ, [RZ] ;  /* 0x00000000fffff984 */ /* 0x000fe20000000800 */
[----:B------:R-:W-:Y:S01]  /*4550*/  @!PT LDS RZ, [RZ] ;  /* 0x00000000fffff984 */ /* 0x000fe20000000800 */
[----:B------:R5:W-:Y:S06]  /*4560*/  MEMBAR.ALL.CTA ;  /* 0x0000000000007992 */ /* 0x000bec0000008000 */
[----:B-----5:R-:W5:Y:S01]  /*4570*/  FENCE.VIEW.ASYNC.S ;  /* 0x00000000000073c6 */ /* 0x020f620000000000 */
[----:B----4-:R-:W-:Y:S11]  /*4580*/  LOP3.LUT P0, RZ, R6, 0x1, RZ, 0xc0, !PT ;  /* 0x0000000106ff7812 */ /* 0x010ff6000780c0ff */
[----:B------:R-:W-:Y:S02]  /*4590*/  @!UPT UIADD3 URZ, UPT, UPT, URZ, URZ, URZ ;  /* 0x000000fffffff290 */ /* 0x000fe4000fffe0ff */
[----:B-----5:R-:W-:Y:S01]  /*45a0*/  VOTEU.ANY UP3, P0 ;  /* 0x0000000000ff7886 */ /* 0x020fe20000060100 */
[----:B------:R-:W-:Y:S11]  /*45b0*/  PLOP3.LUT P0, PT, PT, PT, UP3, 0x80, 0x8 ;  /* 0x000000000008781c */ /* 0x000ff60003f0f038 */
[----:B------:R-:W-:Y:S02]  /*45c0*/  @!UPT UIADD3 URZ, UPT, UPT, URZ, URZ, URZ ;  /* 0x000000fffffff290 */ /* 0x000fe4000fffe0ff */
[----:B--2---:R-:W-:Y:S02]  /*45d0*/  @P0 SHF.R.U32.HI R0, RZ, 0x10, R5 ;  /* 0x00000010ff000819 */ /* 0x004fe40000011605 */
[----:B------:R-:W-:Y:S02]  /*45e0*/  @P0 MOV R2, R4 ;  /* 0x0000000400020202 */ /* 0x000fe40000000f00 */
[----:B------:R-:W-:Y:S01]  /*45f0*/  @P0 R2UR UR4, R0 ;  /* 0x00000000000402ca */ /* 0x000fe200000e0000 */
[----:B------:R-:W-:Y:S01]  /*4600*/  VIADD R0, R3, 0x80 ;  /* 0x0000008003007836 */ /* 0x000fe20000000000 */
[----:B------:R-:W-:Y:S02]  /*4610*/  @P0 LOP3.LUT R4, R5, 0xffff, RZ, 0xc0, !PT ;  /* 0x0000ffff05040812 */ /* 0x000fe400078ec0ff */
[----:B------:R-:W-:Y:S02]  /*4620*/  @P0 R2UR UR6, R2 ;  /* 0x00000000020602ca */ /* 0x000fe400000e0000 */
[----:B------:R-:W-:Y:S02]  /*4630*/  PRMT R0, RZ, 0x654, R0 ;  /* 0x00000654ff007816 */ /* 0x000fe40000000000 */
[----:B------:R-:W-:Y:S02]  /*4640*/  @P0 R2UR UR5, R4 ;  /* 0x00000000040502ca */ /* 0x000fe400000e0000 */
[----:B------:R2:W-:Y:S03]  /*4650*/  SYNCS.ARRIVE.TRANS64.RED.A1T0 RZ, [R0+URZ], RZ ;  /* 0x000000ff00ff79a7 */ /* 0x0005e600081004ff */
[----:B------:R-:W-:Y:S04]  /*4660*/  @UP3 UMOV UR30, UR4 ;  /* 0x00000004001e3c82 */ /* 0x000fe80008000000 */
[----:B------:R-:W-:Y:S04]  /*4670*/  @UP3 UMOV UR14, UR6 ;  /* 0x00000006000e3c82 */ /* 0x000fe80008000000 */
[----:B------:R-:W-:Y:S01]  /*4680*/  @UP3 UMOV UR13, UR5 ;  /* 0x00000005000d3c82 */ /* 0x000fe20008000000 */
[----:B------:R-:W-:Y:S05]  /*4690*/  BRA.U !UP0, `(.L_x_86) ;  /* 0x0000000108c07547 */ /* 0x000fea000b800000 */
[----:B------:R-:W-:Y:S02]  /*46a0*/  UIMAD.WIDE.U32 UR8, UR13, UR43, URZ ;  /* 0x0000002b0d0872a5 */ /* 0x000fe4000f8e00ff */
[----:B------:R-:W-:Y:S02]  /*46b0*/  UP2UR UR12, UPR, URZ, 0x4 ;  /* 0x00000004ff0c7883 */ /* 0x000fe40008000000 */
[----:B------:R-:W-:Y:S02]  /*46c0*/  UISETP.NE.AND UP2, UPT, UR42, 0x1, UPT ;  /* 0x000000012a00788c */ /* 0x000fe4000bf45270 */
[----:B------:R-:W-:Y:S02]  /*46d0*/  UIMAD.WIDE.U32 UR10, UR14, UR40, URZ ;  /* 0x000000280e0a72a5 */ /* 0x000fe4000f8e00ff */
[----:B------:R-:W-:Y:S02]  /*46e0*/  USEL UR4, UR31, UR45, !UP2 ;  /* 0x0000002d1f047287 */ /* 0x000fe4000d000000 */
[----:B------:R-:W-:Y:S02]  /*46f0*/  UISETP.NE.AND UP0, UPT, UR21, 0x1, UPT ;  /* 0x000000011500788c */ /* 0x000fe4000bf05270 */
[----:B------:R-:W-:Y:S02]  /*4700*/  UP2UR UR20, UPR, URZ, 0x2 ;  /* 0x00000002ff147883 */ /* 0x000fe40008000000 */
[----:B------:R-:W-:Y:S02]  /*4710*/  UISETP.NE.AND UP1, UPT, UR15, 0x1, UPT ;  /* 0x000000010f00788c */ /* 0x000fe4000bf25270 */
[----:B---3--:R-:W-:Y:S02]  /*4720*/  UIMAD.WIDE.U32 UR16, UR4, UR22, URZ ;  /* 0x00000016041072a5 */ /* 0x008fe4000f8e00ff */
[----:B------:R-:W-:Y:S01]  /*4730*/  USEL UR7, UR37, UR48, !UP0 ;  /* 0x0000003025077287 */ /* 0x000fe2000c000000 */
[----:B------:R-:W-:Y:S02]  /*4740*/  UMOV UR5, UR9 ;  /* 0x0000000900057c82 */ /* 0x000fe40008000000 */
[----:B------:R-:W-:Y:S02]  /*4750*/  USHF.R.U32.HI UR6, URZ, UR51, UR5 ;  /* 0x00000033ff067299 */ /* 0x000fe40008011605 */
[----:B------:R-:W-:Y:S02]  /*4760*/  UIMAD.WIDE.U32 UR18, UR7, UR22, URZ ;  /* 0x00000016071272a5 */ /* 0x000fe4000f8e00ff */
[----:B------:R-:W-:Y:S02]  /*4770*/  USEL UR6, UR13, UR6, !UP2 ;  /* 0x000000060d067287 */ /* 0x000fe4000d000000 */
[----:B------:R-:W-:Y:S01]  /*4780*/  UISETP.NE.AND UP2, UPT, UR12, URZ, UPT ;  /* 0x000000ff0c00728c */ /* 0x000fe2000bf45270 */
[----:B------:R-:W-:Y:S01]  /*4790*/  UMOV UR5, UR11 ;  /* 0x0000000b00057c82 */ /* 0x000fe20008000000 */
[----:B------:R-:W-:Y:S02]  /*47a0*/  UIMAD.WIDE.U32 UR10, UR6, UR22, URZ ;  /* 0x00000016060a72a5 */ /* 0x000fe4000f8e00ff */
[----:B------:R-:W-:Y:S03]  /*47b0*/  USHF.R.U32.HI UR8, URZ, UR41, UR5 ;  /* 0x00000029ff087299 */ /* 0x000fe60008011605 */
[----:B------:R-:W-:Y:S02]  /*47c0*/  UMOV UR5, UR17 ;  /* 0x0000001100057c82 */ /* 0x000fe40008000000 */
[----:B------:R-:W-:Y:S03]  /*47d0*/  @UP1 USHF.R.U32.HI UR4, URZ, UR23, UR5 ;  /* 0x00000017ff041299 */ /* 0x000fe60008011605 */
[----:B------:R-:W-:Y:S01]  /*47e0*/  UMOV UR5, UR19 ;  /* 0x0000001300057c82 */ /* 0x000fe20008000000 */
[----:B------:R-:W-:Y:S02]  /*47f0*/  UIMAD UR4, UR15, UR4, URZ ;  /* 0x000000040f0472a4 */ /* 0x000fe4000f8e02ff */
[----:B------:R-:W-:Y:S02]  /*4800*/  @UP1 USHF.R.U32.HI UR7, URZ, UR23, UR5 ;  /* 0x00000017ff071299 */ /* 0x000fe40008011605 */
[----:B------:R-:W-:Y:S02]  /*4810*/  USEL UR5, UR14, UR8, !UP0 ;  /* 0x000000080e057287 */ /* 0x000fe4000c000000 */
[----:B------:R-:W-:Y:S02]  /*4820*/  UIMAD UR8, UR15, UR7, URZ ;  /* 0x000000070f0872a4 */ /* 0x000fe4000f8e02ff */
[----:B------:R-:W-:Y:S03]  /*4830*/  UISETP.GE.AND UP0, UPT, UR6, UR4, UPT ;  /* 0x000000040600728c */ /* 0x000fe6000bf06270 */
[----:B------:R-:W-:Y:S01]  /*4840*/  UMOV UR4, UR11 ;  /* 0x0000000b00047c82 */ /* 0x000fe20008000000 */
[----:B------:R-:W-:Y:S02]  /*4850*/  UISETP.GE.OR UP0, UPT, UR5, UR8, UP0 ;  /* 0x000000080500728c */ /* 0x000fe40008706670 */
[----:B------:R-:W-:Y:S02]  /*4860*/  USHF.R.U32.HI UR4, URZ, UR23, UR4 ;  /* 0x00000017ff047299 */ /* 0x000fe40008011604 */
[----:B------:R-:W-:Y:S02]  /*4870*/  UIMAD.WIDE.U32 UR8, UR5, UR22, URZ ;  /* 0x00000016050872a5 */ /* 0x000fe4000f8e00ff */
[----:B------:R-:W-:Y:S04]  /*4880*/  USEL UR10, UR6, UR4, !UP1 ;  /* 0x00000004060a7287 */ /* 0x000fe8000c800000 */
[----:B------:R-:W-:Y:S01]  /*4890*/  UIADD3 UR11, UPT, UPT, -UR10, URZ, URZ ;  /* 0x000000ff0a0b7290 */ /* 0x000fe2000fffe1ff */
[----:B------:R-:W-:Y:S02]  /*48a0*/  @!UP0 UMOV UR4, UR9 ;  /* 0x0000000900048c82 */ /* 0x000fe40008000000 */
[----:B------:R-:W-:Y:S02]  /*48b0*/  @!UP0 USHF.R.U32.HI UR4, URZ, UR23, UR4 ;  /* 0x00000017ff048299 */ /* 0x000fe40008011604 */
[----:B------:R-:W-:Y:S02]  /*48c0*/  UIMAD UR8, UR15, UR11, UR6 ;  /* 0x0000000b0f0872a4 */ /* 0x000fe4000f8e0206 */
[----:B------:R-:W-:Y:S02]  /*48d0*/  @!UP0 USEL UR4, UR5, UR4, !UP1 ;  /* 0x0000000405048287 */ /* 0x000fe4000c800000 */
[----:B------:R-:W-:Y:S02]  /*48e0*/  UISETP.NE.AND UP1, UPT, UR20, URZ, UPT ;  /* 0x000000ff1400728c */ /* 0x000fe4000bf25270 */
[----:B------:R-:W-:Y:S02]  /*48f0*/  @!UP0 UIMAD UR7, UR7, UR8, UR4 ;  /* 0x00000008070782a4 */ /* 0x000fe4000f8e0204 */
[----:B------:R-:W-:Y:S02]  /*4900*/  @!UP0 UIADD3 UR9, UPT, UPT, UR10, -UR4, URZ ;  /* 0x800000040a098290 */ /* 0x000fe4000fffe0ff */
[----:B------:R-:W-:Y:S02]  /*4910*/  UIADD3 UR8, UPT, UPT, -UR6, URZ, URZ ;  /* 0x000000ff06087290 */ /* 0x000fe4000fffe1ff */
[----:B------:R-:W-:Y:S02]  /*4920*/  UIADD3 UR4, UPT, UPT, -UR5, URZ, URZ ;  /* 0x000000ff05047290 */ /* 0x000fe4000fffe1ff */
[----:B------:R-:W-:Y:S03]  /*4930*/  @!UP0 UIMAD UR6, UR9, UR15, UR5 ;  /* 0x0000000f090682a4 */ /* 0x000fe6000f8e0205 */
[----:B------:R-:W-:Y:S01]  /*4940*/  @!UP0 UMOV UR5, UR7 ;  /* 0x0000000700058c82 */ /* 0x000fe20008000000 */
[----:B------:R-:W-:Y:S02]  /*4950*/  UIMAD UR7, UR21, UR4, UR14 ;  /* 0x00000004150772a4 */ /* 0x000fe4000f8e020e */
[----:B------:R-:W-:Y:S02]  /*4960*/  UIMAD UR4, UR42, UR8, UR13 ;  /* 0x000000082a0472a4 */ /* 0x000fe4000f8e020d */
[----:B------:R-:W-:Y:S02]  /*4970*/  UIMAD UR14, UR5, UR21, UR7 ;  /* 0x00000015050e72a4 */ /* 0x000fe4000f8e0207 */
[----:B------:R-:W-:Y:S11]  /*4980*/  UIMAD UR13, UR6, UR42, UR4 ;  /* 0x0000002a060d72a4 */ /* 0x000ff6000f8e0204 */
[----:B------:R-:W-:Y:S01]  /*4990*/  @!UPT UIADD3 URZ, UPT, UPT, URZ, URZ, URZ ;  /* 0x000000fffffff290 */ /* 0x000fe2000fffe0ff */
.L_x_86:
[----:B------:R-:W4:Y:S01]  /*49a0*/  @!UP4 LDCU.128 UR8, c[0x0][0xb10] ;  /* 0x00016200ff08c7ac */ /* 0x000f220008000c00 */
[----:B------:R-:W-:Y:S02]  /*49b0*/  ISETP.NE.U32.AND P0, PT, RZ, UR38, PT ;  /* 0x00000026ff007c0c */ /* 0x000fe4000bf05070 */
[----:B------:R-:W-:Y:S02]  /*49c0*/  SHF.L.U32 R2, R11, 0x1f, RZ ;  /* 0x0000001f0b027819 */ /* 0x000fe400000006ff */
[----:B------:R-:W-:Y:S01]  /*49d0*/  ISETP.NE.AND.EX P0, PT, RZ, UR39, PT, P0 ;  /* 0x00000027ff007c0c */ /* 0x000fe2000bf05300 */
[----:B------:R-:W5:Y:S01]  /*49e0*/  @!UP4 LDCU UR5, c[0x0][0xb0c] ;  /* 0x00016180ff05c7ac */ /* 0x000f620008000800 */
[----:B----4-:R-:W-:Y:S07]  /*49f0*/  UIMAD.WIDE.U32 UR6, UR14, UR8, URZ ;  /* 0x000000080e0672a5 */ /* 0x010fee000f8e00ff */
[----:B------:R-:W-:Y:S01]  /*4a00*/  @!UP4 UMOV UR4, UR7 ;  /* 0x000000070004cc82 */ /* 0x000fe20008000000 */
[----:B-----5:R-:W-:Y:S02]  /*4a10*/  @!UP4 UISETP.NE.AND UP0, UPT, UR5, 0x1, UPT ;  /* 0x000000010500c88c */ /* 0x020fe4000bf05270 */
[----:B------:R-:W-:Y:S02]  /*4a20*/  @!UP4 USHF.R.U32.HI UR4, URZ, UR9, UR4 ;  /* 0x00000009ff04c299 */ /* 0x000fe40008011604 */
[----:B------:R-:W-:Y:S02]  /*4a30*/  UIMAD.WIDE.U32 UR6, UR13, UR11, URZ ;  /* 0x0000000b0d0672a5 */ /* 0x000fe4000f8e00ff */
[----:B------:R-:W-:Y:S02]  /*4a40*/  @!UP4 USEL UR8, UR14, UR4, !UP0 ;  /* 0x000000040e08c287 */ /* 0x000fe4000c000000 */
[----:B------:R-:W-:Y:S03]  /*4a50*/  @!UP4 UISETP.NE.AND UP0, UPT, UR10, 0x1, UPT ;  /* 0x000000010a00c88c */ /* 0x000fe6000bf05270 */
[----:B------:R-:W-:Y:S02]  /*4a60*/  @!UP4 UMOV UR6, UR7 ;  /* 0x000000070006cc82 */ /* 0x000fe40008000000 */
[----:B------:R-:W4:Y:S02]  /*4a70*/  @!UP4 LDCU UR4, c[0x0][0xb20] ;  /* 0x00016400ff04c7ac */ /* 0x000f240008000800 */
[----:B----4-:R-:W-:Y:S04]  /*4a80*/  @!UP4 USHF.R.U32.HI UR6, URZ, UR4, UR6 ;  /* 0x00000004ff06c299 */ /* 0x010fe80008011606 */
[----:B------:R-:W-:Y:S04]  /*4a90*/  @!UP4 USEL UR6, UR13, UR6, !UP0 ;  /* 0x000000060d06c287 */ /* 0x000fe8000c000000 */
[----:B------:R-:W-:Y:S02]  /*4aa0*/  @!UP4 UIADD3 UR4, UPT, UPT, -UR8, UR6, URZ ;  /* 0x000000060804c290 */ /* 0x000fe4000fffe1ff */
[----:B------:R-:W-:Y:S02]  /*4ab0*/  @!UP4 UIADD3 UR6, UPT, UPT, UR8, -UR6, URZ ;  /* 0x800000060806c290 */ /* 0x000fe4000fffe0ff */
[----:B------:R-:W-:Y:S02]  /*4ac0*/  @!UP4 UIMAD UR14, UR4, UR5, UR14 ;  /* 0x00000005040ec2a4 */ /* 0x000fe4000f8e020e */
[----:B------:R-:W-:Y:S01]  /*4ad0*/  @!UP4 UIMAD UR13, UR6, UR10, UR13 ;  /* 0x0000000a060dc2a4 */ /* 0x000fe2000f8e020d */
[----:B------:R-:W-:Y:S11]  /*4ae0*/  BRA.U UP1, `(.L_x_87) ;  /* 0x0000000101107547 */ /* 0x000ff6000b800000 */
[----:B--2---:R-:W-:Y:S04]  /*4af0*/  MOV R0, UR50 ;  /* 0x0000003200007c02 */ /* 0x004fe80008000f00 */
[----:B------:R-:W-:Y:S04]  /*4b00*/  SHF.L.U32 R3, R0, 0x1f, RZ ;  /* 0x0000001f00037819 */ /* 0x000fe800000006ff */
[----:B------:R-:W2:Y:S02]  /*4b10*/  SYNCS.PHASECHK.TRANS64.TRYWAIT P1, [UR29+0x68], R3 ;  /* 0x00006803ff0075a7 */ /* 0x000ea4000802111d */
[----:B--2---:R-:W-:Y:S05]  /*4b20*/  @!P1 BRA `(.L_x_88) ;  /* 0x000000a800289947 */ /* 0x004fea0003800000 */
.L_x_87:
[----:B------:R-:W-:Y:S05]  /*4b30*/  BRA.U !UP5, `(.L_x_89) ;  /* 0x000000010d447547 */ /* 0x000fea000b800000 */
[----:B------:R-:W-:Y:S01]  /*4b40*/  UPLOP3.LUT UP2, UPT, UPT, UPT, UP6, 0x80, 0x8 ;  /* 0x000000000008789c */ /* 0x000fe20003f4f060 */
[----:B--2---:R-:W-:Y:S01]  /*4b50*/  IMAD.MOV.U32 R3, RZ, RZ, 0x1 ;  /* 0x00000001ff037424 */ /* 0x004fe200078e00ff */
[----:B------:R-:W2:Y:S01]  /*4b60*/  LDCU.64 UR8, c[0x0][0x358] ;  /* 0x00006b00ff0877ac */ /* 0x000ea20008000a00 */
[----:B------:R-:W-:Y:S03]  /*4b70*/  IMAD.MOV.U32 R0, RZ, RZ, 0x1 ;  /* 0x00000001ff007424 */ /* 0x000fe600078e00ff */
[----:B------:R-:W-:Y:S05]  /*4b80*/  PLOP3.LUT P1, PT, PT, PT, UP2, 0x80, 0x8 ;  /* 0x000000000008781c */ /* 0x000fea0003f2f028 */
[----:B------:R-:W4:Y:S01]  /*4b90*/  @UP2 LDCU.64 UR4, c[0x0][0x888] ;  /* 0x00011100ff0427ac */ /* 0x000f220008000a00 */
[----:B------:R-:W-:Y:S07]  /*4ba0*/  @UP2 UIMAD UR6, UR36, UR38, URZ ;  /* 0x00000026240622a4 */ /* 0x000fee000f8e02ff */
[----:B------:R-:W-:Y:S04]  /*4bb0*/  @P1 PRMT R6, R3, 0x7610, R6 ;  /* 0x0000761003061816 */ /* 0x000fe80000000006 */
[----:B------:R-:W-:Y:S05]  /*4bc0*/  @!P1 PRMT R6, R0, 0x7610, R6 ;  /* 0x0000761000069816 */ /* 0x000fea0000000006 */
[----:B------:R1:W-:Y:S01]  /*4bd0*/  STL.S16 [R1+0xe0], R6 ;  /* 0x0000e00601007387 */ /* 0x0003e20000100600 */
[----:B----4-:R-:W-:Y:S06]  /*4be0*/  @UP2 UIMAD.WIDE UR4, UR6, 0x4, UR4 ;  /* 0x00000004060428a5 */ /* 0x010fec000f8e0204 */
[----:B------:R-:W-:Y:S02]  /*4bf0*/  IMAD.U32 R4, RZ, RZ, UR4 ;  /* 0x00000004ff047e24 */ /* 0x000fe4000f8e00ff */
[----:B------:R-:W-:Y:S05]  /*4c00*/  IMAD.U32 R5, RZ, RZ, UR5 ;  /* 0x00000005ff057e24 */ /* 0x000fea000f8e00ff */
[----:B--2---:R-:W2:Y:S02]  /*4c10*/  @P1 LDG.E R4, desc[UR8][R4.64] ;  /* 0x0000000804041981 */ /* 0x004ea4000c1e1900 */
[----:B--2---:R-:W-:Y:S11]  /*4c20*/  @P1 R2UR UR44, R4 ;  /* 0x00000000042c12ca */ /* 0x004ff600000e0000 */
[----:B------:R-:W-:Y:S03]  /*4c30*/  @!UPT UIADD3 URZ, UPT, UPT, URZ, URZ, URZ ;  /* 0x000000fffffff290 */ /* 0x000fe6000fffe0ff */
[----:B-1----:R-:W4:Y:S02]  /*4c40*/  @!UP2 LDCU UR44, c[0x0][0x880] ;  /* 0x00011000ff2ca7ac */ /* 0x002f240008000800 */
.L_x_89:
[----:B----4-:R-:W-:Y:S01]  /*4c50*/  @!P0 FSETP.EQ.AND P2, PT, RZ, UR44, PT ;  /* 0x0000002cff008c0b */ /* 0x010fe2000bf42000 */
[----:B------:R-:W-:Y:S01]  /*4c60*/  @!UPT UIADD3 URZ, UPT, UPT, URZ, URZ, URZ ;  /* 0x000000fffffff290 */ /* 0x000fe2000fffe0ff */
[----:B------:R-:W-:Y:S11]  /*4c70*/  @!P0 BRA `(.L_x_90) ;  /* 0x00000000001c8947 */ /* 0x000ff60003800000 */
[----:B------:R-:W-:Y:S01]  /*4c80*/  PLOP3.LUT P2, PT, PT, PT, UP2, 0x80, 0x8 ;  /* 0x000000000008781c */ /* 0x000fe20003f4f028 */
[----:B--2---:R-:W2:Y:S03]  /*4c90*/  LDL R0, [R1+0xe0] ;  /* 0x0000e00001007983 */ /* 0x004ea60000100800 */
[----:B------:R-:W-:Y:S02]  /*4ca0*/  PLOP3.LUT P2, PT, P2, PT, PT, 0x8, 0x80 ;  /* 0x000000000080781c */ /* 0x000fe4000174e170 */
[----:B--2---:R-:W-:Y:S11]  /*4cb0*/  LOP3.LUT P0, RZ, R0, 0xff, RZ, 0xc0, !PT ;  /* 0x000000ff00ff7812 */ /* 0x004ff6000780c0ff */
[----:B------:R-:W-:Y:S02]  /*4cc0*/  @!UPT UIADD3 URZ, UPT, UPT, URZ, URZ, URZ ;  /* 0x000000fffffff290 */ /* 0x000fe4000fffe0ff */
[----:B------:R-:W-:Y:S11]  /*4cd0*/  @P0 FSETP.EQ.AND P2, PT, RZ, UR44, PT ;  /* 0x0000002cff000c0b */ /* 0x000ff6000bf42000 */
[----:B------:R-:W-:Y:S02]  /*4ce0*/  @!UPT UIADD3 URZ, UPT, UPT, URZ, URZ, URZ ;  /* 0x000000fffffff290 */ /* 0x000fe4000fffe0ff */
.L_x_90:
[----:B------:R-:W4:Y:S01]  /*4cf0*/  SYNCS.PHASECHK.TRANS64.TRYWAIT P0, [UR29+0x58], R2 ;  /* 0x00005802ff0075a7 */ /* 0x000f22000800111d */
[----:B------:R-:W-:Y:S02]  /*4d00*/  ELECT P1, URZ, PT ;  /* 0x0000000000ff782f */ /* 0x000fe40003820000 */
[----:B------:R-:W-:Y:S01]  /*4d10*/  IADD3 R10, PT, PT, R10, 0x1, RZ ;  /* 0x000000010a0a7810 */ /* 0x000fe20007ffe0ff */
[----:B----4-:R-:W-:Y:S10]  /*4d20*/  @!P0 BRA `(.L_x_91) ;  /* 0x000000a400c08947 */ /* 0x010ff40003800000 */
.L_x_152:
[----:B------:R-:W4:Y:S01]  /*4d30*/  LDL R4, [R1+0x104] ;  /* 0x0001040001047983 */ /* 0x000f220000100800 */
[----:B------:R-:W-:Y:S01]  /*4d40*/  PLOP3.LUT P1, PT, P2, P1, PT, 0xf2, 0x2f ;  /* 0x00000000002f781c */ /* 0x000fe20001723e72 */
[----:B------:R-:W-:Y:S01]  /*4d50*/  UMOV UR6, 0x0 ;  /* 0x0000000000067882 */ /* 0x000fe20000000000 */
[----:B------:R-:W-:Y:S01]  /*4d60*/  UMOV UR7, 0x10000000 ;  /* 0x1000000000077882 */ /* 0x000fe20000000000 */
[----:B--2---:R-:W2:Y:S01]  /*4d70*/  LDL R0, [R1+0x108] ;  /* 0x0001080001007983 */ /* 0x004ea20000100800 */
[----:B------:R-:W-:Y:S01]  /*4d80*/  UMOV UR20, UR36 ;  /* 0x0000002400147c82 */ /* 0x000fe20008000000 */
[----:B------:R-:W-:Y:S01]  /*4d90*/  UMOV UR28, UR36 ;  /* 0x00000024001c7c82 */ /* 0x000fe20008000000 */
[----:B------:R-:W-:Y:S01]  /*4da0*/  UMOV UR12, UR36 ;  /* 0x00000024000c7c82 */ /* 0x000fe20008000000 */
[C---:B------:R-:W-:Y:S02]  /*4db0*/  ISETP.NE.AND P0, PT, R10.reuse, 0x2, PT ;  /* 0x000000020a00780c */ /* 0x040fe40003f05270 */
[----:B------:R-:W-:Y:S02]  /*4dc0*/  LOP3.LUT R11, R11, 0x1, RZ, 0x3c, !PT ;  /* 0x000000010b0b7812 */ /* 0x000fe400078e3cff */
[----:B------:R-:W-:Y:S02]  /*4dd0*/  SEL R10, R10, RZ, P0 ;  /* 0x000000ff0a0a7207 */ /* 0x000fe40000000000 */
[----:B------:R-:W-:Y:S05]  /*4de0*/  VOTEU.ALL UP0, P1 ;  /* 0x0000000000ff7886 */ /* 0x000fea0000800000 */
[----:B-1----:R-:W-:Y:S02]  /*4df0*/  @!UP0 UIADD3 UR4, UP1, UPT, UR52, 0x580, URZ ;  /* 0x0000058034048890 */ /* 0x002fe4000ff3e0ff */
[----:B------:R-:W-:Y:S02]  /*4e00*/  @!UP0 USHF.L.U32 UR35, UR46, 0x7, URZ ;  /* 0x000000072e238899 */ /* 0x000fe400080006ff */
[----:B------:R-:W-:Y:S02]  /*4e10*/  @!UP0 UIADD3.X UR5, UPT, UPT, URZ, UR53, URZ, UP1, !UPT ;  /* 0x00000035ff058290 */ /* 0x000fe40008ffe4ff */
[----:B------:R-:W-:Y:S02]  /*4e20*/  @!UP0 UIMAD UR34, UR47, 0xf0, URZ ;  /* 0x000000f02f2288a4 */ /* 0x000fe4000f8e02ff */
[----:B------:R-:W-:Y:S02]  /*4e30*/  @!UP0 UIADD3 UR32, UPT, UPT, UR29, 0x180, URZ ;  /* 0x000001801d208890 */ /* 0x000fe4000fffe0ff */
[----:B------:R-:W-:Y:S01]  /*4e40*/  @!UP0 UIADD3 UR33, UPT, UPT, UR29, 0x50, URZ ;  /* 0x000000501d218890 */ /* 0x000fe2000fffe0ff */
[----:B------:R-:W-:Y:S01]  /*4e50*/  VOTEU.ALL UP1, P1 ;  /* 0x0000000000ff7886 */ /* 0x000fe20000820000 */
[----:B------:R-:W-:Y:S02]  /*4e60*/  @!UP0 UIADD3 UR16, UPT, UPT, UR29, 0x980, URZ ;  /* 0x000009801d108890 */ /* 0x000fe4000fffe0ff */
[----:B------:R-:W-:Y:S03]  /*4e70*/  @!UP0 UIADD3 UR18, UPT, UPT, UR34, 0x10, URZ ;  /* 0x0000001022128890 */ /* 0x000fe6000fffe0ff */
[----:B------:R-:W-:Y:S01]  /*4e80*/  UMOV UR17, UR33 ;  /* 0x0000002100117c82 */ /* 0x000fe20008000000 */
[----:B------:R-:W-:Y:S01]  /*4e90*/  UMOV UR19, UR35 ;  /* 0x0000002300137c82 */ /* 0x000fe20008000000 */
[----:B------:R1:W-:Y:S01]  /*4ea0*/  @!UP1 UTMALDG.3D [UR32], [UR4], desc[UR6] ;  /* 0x00000620040095b4 */ /* 0x0003e20008011000 */
[----:B------:R-:W-:Y:S01]  /*4eb0*/  VOTEU.ALL UP1, P1 ;  /* 0x0000000000ff7886 */ /* 0x000fe20000820000 */
[----:B------:R-:W-:Y:S02]  /*4ec0*/  @!UP0 UIADD3 UR24, UPT, UPT, UR29, 0x1180, URZ ;  /* 0x000011801d188890 */ /* 0x000fe4000fffe0ff */
[----:B------:R-:W-:Y:S01]  /*4ed0*/  @!UP0 UIADD3 UR26, UPT, UPT, UR34, 0x20, URZ ;  /* 0x00000020221a8890 */ /* 0x000fe2000fffe0ff */
        /* <DEDUP_REMOVED lines=9> */
[----:B------:R-:W-:Y:S05]  /*4f70*/  VOTEU.ALL UP1, P1 ;  /* 0x0000000000ff7886 */ /* 0x000fea0000820000 */
[----:B------:R3:W-:Y:S01]  /*4f80*/  @!UP1 UTMALDG.3D [UR8], [UR4], desc[UR6] ;  /* 0x00000608040095b4 */ /* 0x0007e20008011000 */
[----:B------:R-:W-:Y:S01]  /*4f90*/  VOTEU.ALL UP1, P1 ;  /* 0x0000000000ff7886 */ /* 0x000fe20000820000 */
[----:B-1----:R-:W-:Y:S01]  /*4fa0*/  UMOV UR36, UR30 ;  /* 0x0000001e00247c82 */ /* 0x002fe20008000000 */
[----:B-----5:R-:W-:Y:S02]  /*4fb0*/  @!UP0 UIADD3 UR16, UPT, UPT, UR29, 0x2180, URZ ;  /* 0x000021801d108890 */ /* 0x020fe4000fffe0ff */
[----:B------:R-:W-:Y:S02]  /*4fc0*/  @!UP0 UIADD3 UR18, UPT, UPT, UR34, 0x40, URZ ;  /* 0x0000004022128890 */ /* 0x000fe4000fffe0ff */
[----:B---3--:R-:W-:Y:S02]  /*4fd0*/  @!UP0 UIADD3 UR24, UPT, UPT, UR29, 0x2980, URZ ;  /* 0x000029801d188890 */ /* 0x008fe4000fffe0ff */
[----:B------:R-:W-:Y:S05]  /*4fe0*/  @!UP0 UIADD3 UR26, UPT, UPT, UR34, 0x50, URZ ;  /* 0x00000050221a8890 */ /* 0x000fea000fffe0ff */
[----:B------:R1:W-:Y:S01]  /*4ff0*/  @!UP1 UTMALDG.3D [UR16], [UR4], desc[UR6] ;  /* 0x00000610040095b4 */ /* 0x0003e20008011000 */
[----:B------:R-:W-:Y:S01]  /*5000*/  VOTEU.ALL UP1, P1 ;  /* 0x0000000000ff7886 */ /* 0x000fe20000820000 */
[----:B------:R-:W-:Y:S02]  /*5010*/  @!UP0 UIADD3 UR8, UPT, UPT, UR29, 0x3180, URZ ;  /* 0x000031801d088890 */ /* 0x000fe4000fffe0ff */
[----:B------:R-:W-:Y:S02]  /*5020*/  @!UP0 UIADD3 UR10, UPT, UPT, UR34, 0x60, URZ ;  /* 0x00000060220a8890 */ /* 0x000fe4000fffe0ff */
[----:B------:R3:W-:Y:S01]  /*5030*/  @!UP1 UTMALDG.3D [UR24], [UR4], desc[UR6] ;  /* 0x00000618040095b4 */ /* 0x0007e20008011000 */
[----:B------:R-:W-:Y:S06]  /*5040*/  VOTEU.ALL UP1, P1 ;  /* 0x0000000000ff7886 */ /* 0x000fec0000820000 */
[----:B------:R5:W-:Y:S01]  /*5050*/  @!UP1 UTMALDG.3D [UR8], [UR4], desc[UR6] ;  /* 0x00000608040095b4 */ /* 0x000be20008011000 */
[----:B------:R-:W-:Y:S01]  /*5060*/  VOTEU.ALL UP1, P1 ;  /* 0x0000000000ff7886 */ /* 0x000fe20000820000 */
[----:B-1----:R-:W-:Y:S02]  /*5070*/  @!UP0 UIADD3 UR16, UPT, UPT, UR29, 0x3980, URZ ;  /* 0x000039801d108890 */ /* 0x002fe4000fffe0ff */
[----:B------:R-:W-:Y:S02]  /*5080*/  @!UP0 UIADD3 UR18, UPT, UPT, UR34, 0x70, URZ ;  /* 0x0000007022128890 */ /* 0x000fe4000fffe0ff */
[----:B---3--:R-:W-:Y:S02]  /*5090*/  @!UP0 UIADD3 UR24, UPT, UPT, UR29, 0x4180, URZ ;  /* 0x000041801d188890 */ /* 0x008fe4000fffe0ff */
[----:B------:R-:W-:Y:S05]  /*50a0*/  @!UP0 UIADD3 UR26, UPT, UPT, UR34, 0x80, URZ ;  /* 0x00000080221a8890 */ /* 0x000fea000fffe0ff */
[----:B------:R1:W-:Y:S01]  /*50b0*/  @!UP1 UTMALDG.3D [UR16], [UR4], desc[UR6] ;  /* 0x00000610040095b4 */ /* 0x0003e20008011000 */
[----:B------:R-:W-:Y:S01]  /*50c0*/  VOTEU.ALL UP1, P1 ;  /* 0x0000000000ff7886 */ /* 0x000fe20000820000 */
[----:B-----5:R-:W-:Y:S02]  /*50d0*/  @!UP0 UIADD3 UR8, UPT, UPT, UR29, 0x4980, URZ ;  /* 0x000049801d088890 */ /* 0x020fe4000fffe0ff */
        /* <DEDUP_REMOVED lines=13> */
[----:B------:R-:W-:Y:S01]  /*51b0*/  @!UP1 UTMALDG.3D [UR24], [UR4], desc[UR6] ;  /* 0x00000618040095b4 */ /* 0x000fe20008011000 */
[----:B------:R-:W-:Y:S06]  /*51c0*/  VOTEU.ALL UP1, P1 ;  /* 0x0000000000ff7886 */ /* 0x000fec0000820000 */
[----:B------:R3:W-:Y:S01]  /*51d0*/  @!UP1 UTMALDG.3D [UR8], [UR4], desc[UR6] ;  /* 0x00000608040095b4 */ /* 0x0007e20008011000 */
[----:B------:R-:W-:Y:S02]  /*51e0*/  UPLOP3.LUT UP1, UPT, UPT, UPT, UPT, 0x80, 0x8 ;  /* 0x000000000008789c */ /* 0x000fe40003f2f070 */
[----:B-1----:R-:W-:Y:S02]  /*51f0*/  @!UP0 UIADD3 UR16, UPT, UPT, UR29, 0x6980, URZ ;  /* 0x000069801d108890 */ /* 0x002fe4000fffe0ff */
[----:B------:R-:W-:Y:S02]  /*5200*/  @!UP0 UIADD3 UR18, UPT, UPT, UR34, 0xd0, URZ ;  /* 0x000000d022128890 */ /* 0x000fe4000fffe0ff */
[----:B---3--:R-:W-:Y:S02]  /*5210*/  @!UP0 UIADD3 UR8, UPT, UPT, UR29, 0x7180, URZ ;  /* 0x000071801d088890 */ /* 0x008fe4000fffe0ff */
[----:B------:R-:W-:Y:S01]  /*5220*/  @!UP0 UIADD3 UR10, UPT, UPT, UR34, 0xe0, URZ ;  /* 0x000000e0220a8890 */ /* 0x000fe2000fffe0ff */
[----:B------:R-:W-:Y:S05]  /*5230*/  VOTEU.ALL UP0, P1 ;  /* 0x0000000000ff7886 */ /* 0x000fea0000800000 */
[----:B------:R1:W-:Y:S01]  /*5240*/  @!UP0 UTMALDG.3D [UR16], [UR4], desc[UR6] ;  /* 0x00000610040085b4 */ /* 0x0003e20008011000 */
[----:B------:R-:W-:Y:S05]  /*5250*/  VOTEU.ALL UP0, P1 ;  /* 0x0000000000ff7886 */ /* 0x000fea0000800000 */
[----:B------:R1:W-:Y:S01]  /*5260*/  @!UP0 UTMALDG.3D [UR8], [UR4], desc[UR6] ;  /* 0x00000608040085b4 */ /* 0x0003e20008011000 */
[----:B------:R1:W-:Y:S01]  /*5270*/  @!P1 SYNCS.ARRIVE.TRANS64.RED.A0TR RZ, [UR29+0x50], R8 ;  /* 0x00005008ffff99a7 */ /* 0x0003e2000830041d */
[----:B------:R-:W-:Y:S01]  /*5280*/  SYNCS.ARRIVE.TRANS64.RED.A1T0 RZ, [UR49], RZ ;  /* 0x000000ffffff79a7 */ /* 0x000fe20008100431 */
[----:B----4-:R-:W-:Y:S02]  /*5290*/  R2UR UR55, R4 ;  /* 0x00000000043772ca */ /* 0x010fe400000e0000 */
[----:B--2---:R-:W-:Y:S02]  /*52a0*/  R2UR UR54, R0 ;  /* 0x00000000003672ca */ /* 0x004fe400000e0000 */
[----:B------:R-:W-:Y:S04]  /*52b0*/  SEL R0, RZ, 0x1, P0 ;  /* 0x00000001ff007807 */ /* 0x000fe80000000000 */
[----:B------:R-:W-:Y:S05]  /*52c0*/  LOP3.LUT R9, R9, R0, RZ, 0x3c, !PT ;  /* 0x0000000009097212 */ /* 0x000fea00078e3cff */
[----:B------:R-:W-:Y:S02]  /*52d0*/  UIADD3 UR47, UPT, UPT, UR13, UR55, URZ ;  /* 0x000000370d2f7290 */ /* 0x000fe4000fffe0ff */
[----:B------:R-:W-:Y:S01]  /*52e0*/  UIADD3 UR46, UPT, UPT, UR14, UR54, URZ ;  /* 0x000000360e2e7290 */ /* 0x000fe2000fffe0ff */
[----:B-1----:R-:W-:Y:S11]  /*52f0*/  BRA.U UP3, `(.L_x_92) ;  /* 0xfffffff1036c7547 */ /* 0x002ff6000b83ffff */
[----:B------:R-:W-:Y:S07]  /*5300*/  MOV R0, UR29 ;  /* 0x0000001d00007c02 */ /* 0x000fee0008000f00 */
.L_x_93:
[----:B-1----:R-:W-:-:S04]  /*5310*/  SHF.L.U32 R3, R11, 0x1f, RZ ;  /* 0x0000001f0b037819 */ /* 0x002fc800000006ff */
[----:B------:R1:W2:Y:S03]  /*5320*/  SYNCS.PHASECHK.TRANS64.TRYWAIT P0, [R0+URZ+0x58], R3 ;  /* 0x00005803000075a7 */ /* 0x0002a600080011ff */
[----:B--2---:R-:W-:Y:S05]  /*5330*/  @!P0 NANOSLEEP.SYNCS 0x989680 ;  /* 0x009896800000895d */ /* 0x004fea0003900000 */
[----:B------:R-:W2:Y:S02]  /*5340*/  @!P0 SYNCS.PHASECHK.TRANS64 P0, [R0+URZ+0x58], R3 ;  /* 0x00005803000085a7 */ /* 0x000ea400080010ff */
[----:B--2---:R-:W-:Y:S05]  /*5350*/  @P0 EXIT ;  /* 0x000000000000094d */ /* 0x004fea0003800000 */
[----:B------:R-:W-:Y:S05]  /*5360*/  BRA `(.L_x_93) ;  /* 0xfffffffc00e87947 */ /* 0x000fea000383ffff */
.L_x_84:
[----:B------:R-:W-:-:S06]  /*5370*/  UISETP.GE.AND UP0, UPT, UR14, 0x4, UPT ;  /* 0x000000040e00788c */ /* 0x000fcc000bf06270 */
[----:B------:R-:W-:-:S13]  /*5380*/  PLOP3.LUT P0, PT, PT, PT, UP0, 0x80, 0x8 ;  /* 0x000000000008781c */ /* 0x000fda0003f0f008 */
[----:B------:R-:W-:Y:S05]  /*5390*/  @!P0 EXIT ;  /* 0x000000000000894d */ /* 0x000fea0003800000 */
[----:B------:R-:W-:Y:S01]  /*53a0*/  BAR.SYNC.DEFER_BLOCKING 0x6, 0xa0 ;  /* 0x0182800000007b1d */ /* 0x000fe20000010000 */
[----:B------:R-:W-:-:S04]  /*53b0*/  SHF.L.U32 R2, R2, 0x10, RZ ;  /* 0x0000001002027819 */ /* 0x000fc800000006ff */
[----:B------:R-:W-:Y:S01]  /*53c0*/  LOP3.LUT R2, R2, 0x600000, RZ, 0xc0, !PT ;  /* 0x0060000002027812 */ /* 0x000fe200078ec0ff */
[----:B------:R-:W2:Y:S01]  /*53d0*/  LDCU.64 UR8, c[0x0][0x888] ;  /* 0x00011100ff0877ac */ /* 0x000ea20008000a00 */
[----:B------:R-:W-:Y:S01]  /*53e0*/  UMOV UR4, 0x400 ;  /* 0x0000040000047882 */ /* 0x000fe20000000000 */
[----:B------:R-:W1:Y:S01]  /*53f0*/  LDCU.64 UR6, c[0x0][0x890] ;  /* 0x00011200ff0677ac */ /* 0x000e620008000a00 */
[----:B------:R-:W-:Y:S01]  /*5400*/  ULEA UR4, UR5, UR4, 0x18 ;  /* 0x0000000405047291 */ /* 0x000fe2000f8ec0ff */
[----:B------:R-:W3:Y:S02]  /*5410*/  LDCU UR41, c[0x0][0xb0c] ;  /* 0x00016180ff2977ac */ /* 0x000ee40008000800 */
[----:B------:R-:W-:Y:S01]  /*5420*/  UMOV UR5, URZ ;  /* 0x000000ff00057c82 */ /* 0x000fe20008000000 */
[----:B------:R-:W4:Y:S05]  /*5430*/  LDCU UR40, c[0x0][0xb30] ;  /* 0x00016600ff2877ac */ /* 0x000f2a0008000800 */
[----:B------:R-:W5:Y:S01]  /*5440*/  LDS R3, [UR4+0x100] ;  /* 0x00010004ff037984 */ /* 0x000f620008000800 */
[----:B--2---:R-:W-:Y:S01]  /*5450*/  IMAD.U32 R5, RZ, RZ, UR8 ;  /* 0x00000008ff057e24 */ /* 0x004fe2000f8e00ff */
[----:B------:R-:W-:Y:S01]  /*5460*/  UMOV UR4, URZ ;  /* 0x000000ff00047c82 */ /* 0x000fe20008000000 */
[----:B------:R-:W-:Y:S01]  /*5470*/  IMAD.U32 R4, RZ, RZ, UR9 ;  /* 0x00000009ff047e24 */ /* 0x000fe2000f8e00ff */
[----:B------:R-:W2:Y:S01]  /*5480*/  LDCU.64 UR8, c[0x0][0x8b0] ;  /* 0x00011600ff0877ac */ /* 0x000ea20008000a00 */
[----:B------:R-:W-:Y:S01]  /*5490*/  MOV R0, UR4 ;  /* 0x0000000400007c02 */ /* 0x000fe20008000f00 */
[----:B------:R1:W-:Y:S01]  /*54a0*/  STL [R1+0xe8], R5 ;  /* 0x0000e80501007387 */ /* 0x0003e20000100800 */
[----:B------:R-:W1:Y:S03]  /*54b0*/  LDCU.64 UR42, c[0x0][0xb28] ;  /* 0x00016500ff2a77ac */ /* 0x000e660008000a00 */
[----:B------:R3:W-:Y:S01]  /*54c0*/  STL [R1+0xe4], R4 ;  /* 0x0000e40401007387 */ /* 0x0007e20000100800 */
[----:B------:R-:W-:Y:S01]  /*54d0*/  UMOV UR45, URZ ;  /* 0x000000ff002d7c82 */ /* 0x000fe20008000000 */
[----:B------:R-:W-:Y:S01]  /*54e0*/  UMOV UR17, URZ ;  /* 0x000000ff00117c82 */ /* 0x000fe20008000000 */
[----:B-1----:R-:W-:Y:S01]  /*54f0*/  IMAD.U32 R5, RZ, RZ, UR6 ;  /* 0x00000006ff057e24 */ /* 0x002fe2000f8e00ff */
[----:B---3--:R-:W-:-:S04]  /*5500*/  MOV R4, UR7 ;  /* 0x0000000700047c02 */ /* 0x008fc80008000f00 */
[----:B------:R2:W-:Y:S01]  /*5510*/  STL [R1+0x100], R5 ;  /* 0x0001000501007387 */ /* 0x0005e20000100800 */
[----:B------:R-:W1:Y:S03]  /*5520*/  LDCU.64 UR6, c[0x0][0x8a8] ;  /* 0x00011500ff0677ac */ /* 0x000e660008000a00 */
[----:B------:R3:W-:Y:S01]  /*5530*/  STL [R1+0xfc], R4 ;  /* 0x0000fc0401007387 */ /* 0x0007e20000100800 */
[----:B-----5:R-:W-:Y:S02]  /*5540*/  IMAD.IADD R2, R3, 0x1, R2 ;  /* 0x0000000103027824 */ /* 0x020fe400078e0202 */
[----:B--2---:R-:W-:Y:S01]  /*5550*/  IMAD.U32 R5, RZ, RZ, UR8 ;  /* 0x00000008ff057e24 */ /* 0x004fe2000f8e00ff */
[----:B---3--:R-:W-:Y:S01]  /*5560*/  MOV R4, UR9 ;  /* 0x0000000900047c02 */ /* 0x008fe20008000f00 */
[----:B------:R-:W2:Y:S03]  /*5570*/  LDCU.128 UR8, c[0x0][0xb10] ;  /* 0x00016200ff0877ac */ /* 0x000ea60008000c00 */
[----:B------:R1:W-:Y:S04]  /*5580*/  STL [R1+0xf8], R5 ;  /* 0x0000f80501007387 */ /* 0x0003e80000100800 */
[----:B------:R3:W-:Y:S01]  /*5590*/  STL [R1+0xf4], R4 ;  /* 0x0000f40401007387 */ /* 0x0007e20000100800 */
[----:B--2---:R-:W-:-:S02]  /*55a0*/  MOV R3, UR8 ;  /* 0x0000000800037c02 */ /* 0x004fc40008000f00 */
[----:B------:R-:W-:Y:S01]  /*55b0*/  MOV R248, UR10 ;  /* 0x0000000a00f87c02 */ /* 0x000fe20008000f00 */
[----:B-1----:R-:W-:Y:S01]  /*55c0*/  IMAD.U32 R5, RZ, RZ, UR6 ;  /* 0x00000006ff057e24 */ /* 0x002fe2000f8e00ff */
[----:B---3--:R-:W-:-:S04]  /*55d0*/  MOV R4, UR7 ;  /* 0x0000000700047c02 */ /* 0x008fc80008000f00 */
[----:B------:R-:W-:Y:S04]  /*55e0*/  STL [R1+0xf0], R5 ;  /* 0x0000f00501007387 */ /* 0x000fe80000100800 */
[----:B------:R1:W-:Y:S04]  /*55f0*/  STL [R1+0xec], R4 ;  /* 0x0000ec0401007387 */ /* 0x0003e80000100800 */
[----:B------:R2:W-:Y:S01]  /*5600*/  STL [R1+0x118], R3 ;  /* 0x0001180301007387 */ /* 0x0005e20000100800 */
[----:B-1----:R-:W-:Y:S02]  /*5610*/  IMAD.U32 R4, RZ, RZ, UR9 ;  /* 0x00000009ff047e24 */ /* 0x002fe4000f8e00ff */
[----:B--2---:R-:W-:-:S03]  /*5620*/  IMAD.U32 R3, RZ, RZ, UR11 ;  /* 0x0000000bff037e24 */ /* 0x004fc6000f8e00ff */
[----:B------:R-:W-:Y:S04]  /*5630*/  STL [R1+0x114], R4 ;  /* 0x0001140401007387 */ /* 0x000fe80000100800 */
[----:B------:R1:W-:Y:S04]  /*5640*/  STL [R1+0x110], R3 ;  /* 0x0001100301007387 */ /* 0x0003e80000100800 */
[----:B------:R2:W-:Y:S01]  /*5650*/  STL [R1+0x12c], R0 ;  /* 0x00012c0001007387 */ /* 0x0005e20000100800 */
[----:B-1----:R-:W-:-:S05]  /*5660*/  MOV R3, UR5 ;  /* 0x0000000500037c02 */ /* 0x002fca0008000f00 */
[----:B------:R2:W-:Y:S04]  /*5670*/  STL [R1+0x128], R3 ;  /* 0x0001280301007387 */ /* 0x0005e80000100800 */
[----:B----4-:R2:W-:Y:S02]  /*5680*/  STL [R1+0x124], R0 ;  /* 0x0001240001007387 */ /* 0x0105e40000100800 */
.L_x_120:
[----:B-1----:R-:W1:Y:S01]  /*5690*/  S2UR UR20, SR_CgaCtaId ;  /* 0x00000000001479c3 */ /* 0x002e620000008800 */
[----:B--2---:R-:W2:Y:S01]  /*56a0*/  LDL R0, [R1+0x128] ;  /* 0x0001280001007983 */ /* 0x004ea20000100800 */
[----:B------:R-:W-:Y:S01]  /*56b0*/  UMOV UR16, 0x400 ;  /* 0x0000040000107882 */ /* 0x000fe20000000000 */
[----:B--2---:R-:W-:Y:S01]  /*56c0*/  R2UR UR5, R0 ;  /* 0x00000000000572ca */ /* 0x004fe200000e0000 */
[----:B-1----:R-:W-:Y:S04]  /*56d0*/  ULEA UR16, UR20, UR16, 0x18 ;  /* 0x0000001014107291 */ /* 0x002fe8000f8ec0ff */
[----:B------:R-:W-:Y:S08]  /*56e0*/  ULEA UR4, UR17, UR16, 0x3 ;  /* 0x0000001011047291 */ /* 0x000ff0000f8e18ff */
[----:B------:R-:W-:Y:S05]  /*56f0*/  IMAD.U32 R0, RZ, RZ, UR5 ;  /* 0x00000005ff007e24 */ /* 0x000fea000f8e00ff */
[----:B---3--:R-:W-:Y:S04]  /*5700*/  SHF.L.U32 R3, R0, 0x1f, RZ ;  /* 0x0000001f00037819 */ /* 0x008fe800000006ff */
[----:B------:R-:W1:Y:S02]  /*5710*/  SYNCS.PHASECHK.TRANS64.TRYWAIT P0, [UR4+0x70], R3 ;  /* 0x00007003ff0075a7 */ /* 0x000e640008001104 */
[----:B-1---5:R-:W-:Y:S05]  /*5720*/  @!P0 BRA `(.L_x_94) ;  /* 0x0000009c00588947 */ /* 0x022fea0003800000 */
.L_x_154:
[----:B------:R-:W-:Y:S02]  /*5730*/  ULEA UR5, UR17, UR16, 0x4 ;  /* 0x0000001011057291 */ /* 0x000fe4000f8e20ff */
[----:B------:R-:W-:Y:S01]  /*5740*/  UIADD3 UR4, UPT, UPT, UR4, 0x80, URZ ;  /* 0x0000008004047890 */ /* 0x000fe2000fffe0ff */
[----:B------:R-:W2:Y:S03]  /*5750*/  LDCU UR10, c[0x0][0xb24] ;  /* 0x00016480ff0a77ac */ /* 0x000ea60008000800 */
[----:B------:R-:W-:Y:S03]  /*5760*/  UPRMT UR4, URZ, 0x654, UR4 ;  /* 0x00000654ff047896 */ /* 0x000fe60008000004 */
[----:B------:R-:W3:Y:S01]  /*5770*/  LDS.128 R4, [UR5+0xe0] ;  /* 0x0000e005ff047984 */ /* 0x000ee20008000c00 */
[----:B------:R-:W-:Y:S01]  /*5780*/  @!PT LDS RZ, [RZ] ;  /* 0x00000000fffff984 */ /* 0x000fe20000000800 */
[----:B------:R-:W-:Y:S01]  /*5790*/  @!PT LDS RZ, [RZ] ;  /* 0x00000000fffff984 */ /* 0x000fe20000000800 */
[----:B------:R-:W-:Y:S01]  /*57a0*/  @!PT LDS RZ, [RZ] ;  /* 0x00000000fffff984 */ /* 0x000fe20000000800 */
[----:B------:R-:W-:Y:S01]  /*57b0*/  @!PT LDS RZ, [RZ] ;  /* 0x00000000fffff984 */ /* 0x000fe20000000800 */
[----:B------:R4:W-:Y:S07]  /*57c0*/  MEMBAR.ALL.CTA ;  /* 0x0000000000007992 */ /* 0x0009ee0000008000 */
[----:B----4-:R-:W4:Y:S02]  /*57d0*/  FENCE.VIEW.ASYNC.S ;  /* 0x00000000000073c6 */ /* 0x010f240000000000 */
[----:B----4-:R-:W-:Y:S01]  /*57e0*/  SYNCS.ARRIVE.TRANS64.RED.A1T0 RZ, [UR4], RZ ;  /* 0x000000ffffff79a7 */ /* 0x010fe20008100404 */
[----:B---3--:R-:W-:Y:S11]  /*57f0*/  LOP3.LUT P0, RZ, R6, 0x1, RZ, 0xc0, !PT ;  /* 0x0000000106ff7812 */ /* 0x008ff6000780c0ff */
[----:B------:R-:W-:Y:S02]  /*5800*/  @!UPT UIADD3 URZ, UPT, UPT, URZ, URZ, URZ ;  /* 0x000000fffffff290 */ /* 0x000fe4000fffe0ff */
[----:B------:R-:W-:Y:S01]  /*5810*/  VOTEU.ANY UP0, P0 ;  /* 0x0000000000ff7886 */ /* 0x000fe20000000100 */
[----:B------:R-:W-:Y:S01]  /*5820*/  PLOP3.LUT P3, PT, PT, PT, UP0, 0x80, 0x8 ;  /* 0x000000000008781c */ /* 0x000fe20003f6f008 */
[----:B------:R-:W-:Y:S01]  /*5830*/  UP2UR UR5, UPR, URZ, 0x1 ;  /* 0x00000001ff057883 */ /* 0x000fe20008000000 */
[----:B------:R-:W-:Y:S02]  /*5840*/  PLOP3.LUT P1, PT, PT, PT, UP0, 0x80, 0x8 ;  /* 0x000000000008781c */ /* 0x000fe40003f2f008 */
[----:B------:R-:W-:Y:S02]  /*5850*/  PLOP3.LUT P2, PT, PT, PT, UP0, 0x80, 0x8 ;  /* 0x000000000008781c */ /* 0x000fe40003f4f008 */
[----:B------:R-:W-:Y:S01]  /*5860*/  PLOP3.LUT P0, PT, PT, PT, UP0, 0x80, 0x8 ;  /* 0x000000000008781c */ /* 0x000fe20003f0f008 */
[----:B------:R-:W-:Y:S01]  /*5870*/  IMAD.U32 R11, RZ, RZ, UR5 ;  /* 0x00000005ff0b7e24 */ /* 0x000fe2000f8e00ff */
[----:B--2---:R-:W-:Y:S04]  /*5880*/  UISETP.GE.AND UP0, UPT, UR10, 0x1, UPT ;  /* 0x000000010a00788c */ /* 0x004fe8000bf06270 */
[----:B------:R2:W-:Y:S01]  /*5890*/  STL [R1+0x130], R11 ;  /* 0x0001300b01007387 */ /* 0x0005e20000100800 */
[----:B-1----:R-:W-:Y:S02]  /*58a0*/  @P3 MOV R3, R4 ;  /* 0x0000000400033202 */ /* 0x002fe40000000f00 */
[----:B------:R-:W-:Y:S02]  /*58b0*/  @P1 LOP3.LUT R0, R5, 0xffff, RZ, 0xc0, !PT ;  /* 0x0000ffff05001812 */ /* 0x000fe400078ec0ff */
[----:B------:R-:W-:Y:S02]  /*58c0*/  @P2 R2UR UR39, R3 ;  /* 0x00000000032722ca */ /* 0x000fe400000e0000 */
[----:B------:R-:W-:Y:S01]  /*58d0*/  @P0 R2UR UR38, R0 ;  /* 0x00000000002602ca */ /* 0x000fe200000e0000 */
[----:B------:R-:W-:Y:S03]  /*58e0*/  @!UPT UIADD3 URZ, UPT, UPT, URZ, URZ, URZ ;  /* 0x000000fffffff290 */ /* 0x000fe6000fffe0ff */
[----:B------:R-:W-:Y:S11]  /*58f0*/  BRA.U !UP0, `(.L_x_95) ;  /* 0x0000000108e87547 */ /* 0x000ff6000b800000 */
[----:B------:R-:W1:Y:S01]  /*5900*/  LDCU UR7, c[0x0][0x370] ;  /* 0x00006e00ff0777ac */ /* 0x000e620008000800 */
[----:B------:R-:W3:Y:S01]  /*5910*/  LDL R10, [R1+0x110] ;  /* 0x00011000010a7983 */ /* 0x000ee20000100800 */
[----:B------:R-:W-:Y:S01]  /*5920*/  R2UR UR21, R248 ;  /* 0x00000000f81572ca */ /* 0x000fe200000e0000 */
[----:B------:R-:W4:Y:S02]  /*5930*/  LDCU UR4, c[0x0][0x374] ;  /* 0x00006e80ff0477ac */ /* 0x000f240008000800 */
[----:B------:R-:W5:Y:S01]  /*5940*/  LDL R9, [R1+0x118] ;  /* 0x0001180001097983 */ /* 0x000f620000100800 */
[----:B------:R-:W-:Y:S03]  /*5950*/  UISETP.NE.AND UP1, UPT, UR41, 0x1, UPT ;  /* 0x000000012900788c */ /* 0x000fe6000bf25270 */
[----:B------:R-:W2:Y:S01]  /*5960*/  LDL R8, [R1+0x114] ;  /* 0x0001140001087983 */ /* 0x000ea20000100800 */
[----:B------:R-:W-:Y:S05]  /*5970*/  UISETP.NE.AND UP2, UPT, UR10, 0x1, UPT ;  /* 0x000000010a00788c */ /* 0x000fea000bf45270 */
[----:B------:R-:W-:Y:S01]  /*5980*/  UISETP.NE.AND UP0, UPT, UR21, 0x1, UPT ;  /* 0x000000011500788c */ /* 0x000fe2000bf05270 */
[----:B--2---:R-:W-:Y:S02]  /*5990*/  R2UR UR11, R8 ;  /* 0x00000000080b72ca */ /* 0x004fe400000e0000 */
[----:B---3--:R-:W-:Y:S02]  /*59a0*/  R2UR UR6, R10 ;  /* 0x000000000a0672ca */ /* 0x008fe400000e0000 */
[----:B-----5:R-:W-:Y:S11]  /*59b0*/  R2UR UR5, R9 ;  /* 0x00000000090572ca */ /* 0x020ff600000e0000 */
[----:B----4-:R-:W-:Y:S02]  /*59c0*/  UIMAD.WIDE.U32 UR8, UR4, UR6, URZ ;  /* 0x00000006040872a5 */ /* 0x010fe4000f8e00ff */
[----:B------:R-:W-:Y:S01]  /*59d0*/  UIMAD.WIDE.U32 UR12, UR38, UR6, URZ ;  /* 0x00000006260c72a5 */ /* 0x000fe2000f8e00ff */
[----:B------:R-:W2:Y:S01]  /*59e0*/  LDCU UR6, c[0x0][0xb20] ;  /* 0x00016400ff0677ac */ /* 0x000ea20008000800 */
[----:B------:R-:W-:Y:S02]  /*59f0*/  UIMAD.WIDE.U32 UR18, UR39, UR5, URZ ;  /* 0x00000005271272a5 */ /* 0x000fe4000f8e00ff */
[----:B-1----:R-:W-:Y:S03]  /*5a00*/  UIMAD.WIDE.U32 UR14, UR7, UR5, URZ ;  /* 0x00000005070e72a5 */ /* 0x002fe6000f8e00ff */
[----:B------:R-:W-:Y:S02]  /*5a10*/  UMOV UR5, UR9 ;  /* 0x0000000900057c82 */ /* 0x000fe40008000000 */
[----:B--2---:R-:W-:Y:S03]  /*5a20*/  @UP0 USHF.R.U32.HI UR4, URZ, UR6, UR5 ;  /* 0x00000006ff040299 */ /* 0x004fe60008011605 */
[----:B------:R-:W-:Y:S01]  /*5a30*/  UMOV UR5, UR13 ;  /* 0x0000000d00057c82 */ /* 0x000fe20008000000 */
[----:B------:R-:W-:Y:S02]  /*5a40*/  UIMAD.WIDE.U32 UR8, UR4, UR42, URZ ;  /* 0x0000002a040872a5 */ /* 0x000fe4000f8e00ff */
[----:B------:R-:W-:Y:S03]  /*5a50*/  USHF.R.U32.HI UR6, URZ, UR6, UR5 ;  /* 0x00000006ff067299 */ /* 0x000fe60008011605 */
[----:B------:R-:W-:Y:S01]  /*5a60*/  UMOV UR5, UR15 ;  /* 0x0000000f00057c82 */ /* 0x000fe20008000000 */
[----:B------:R-:W-:Y:S02]  /*5a70*/  USEL UR6, UR38, UR6, !UP0 ;  /* 0x0000000626067287 */ /* 0x000fe4000c000000 */
[----:B------:R-:W-:Y:S01]  /*5a80*/  @UP1 USHF.R.U32.HI UR7, URZ, UR11, UR5 ;  /* 0x0000000bff071299 */ /* 0x000fe20008011605 */
[----:B------:R-:W-:Y:S02]  /*5a90*/  UMOV UR8, UR9 ;  /* 0x0000000900087c82 */ /* 0x000fe40008000000 */
[----:B------:R-:W-:Y:S01]  /*5aa0*/  UMOV UR5, UR19 ;  /* 0x0000001300057c82 */ /* 0x000fe20008000000 */
[----:B------:R-:W-:Y:S02]  /*5ab0*/  UIMAD.WIDE.U32 UR12, UR7, UR42, URZ ;  /* 0x0000002a070c72a5 */ /* 0x000fe4000f8e00ff */
[----:B------:R-:W-:Y:S02]  /*5ac0*/  @UP2 USHF.R.U32.HI UR4, URZ, UR43, UR8 ;  /* 0x0000002bff042299 */ /* 0x000fe40008011608 */
[----:B------:R-:W-:Y:S02]  /*5ad0*/  USHF.R.U32.HI UR5, URZ, UR11, UR5 ;  /* 0x0000000bff057299 */ /* 0x000fe40008011605 */
[----:B------:R-:W-:Y:S02]  /*5ae0*/  UIMAD UR4, UR10, UR4, URZ ;  /* 0x000000040a0472a4 */ /* 0x000fe4000f8e02ff */
[----:B------:R-:W-:Y:S02]  /*5af0*/  USEL UR5, UR39, UR5, !UP1 ;  /* 0x0000000527057287 */ /* 0x000fe4000c800000 */
[----:B------:R-:W-:Y:S01]  /*5b00*/  UISETP.GE.AND UP0, UPT, UR6, UR4, UPT ;  /* 0x000000040600728c */ /* 0x000fe2000bf06270 */
[----:B------:R-:W-:Y:S01]  /*5b10*/  UMOV UR8, UR13 ;  /* 0x0000000d00087c82 */ /* 0x000fe20008000000 */
[----:B------:R-:W-:Y:S02]  /*5b20*/  UIMAD.WIDE.U32 UR12, UR6, UR42, URZ ;  /* 0x0000002a060c72a5 */ /* 0x000fe4000f8e00ff */
[----:B------:R-:W-:Y:S04]  /*5b30*/  @UP2 USHF.R.U32.HI UR7, URZ, UR43, UR8 ;  /* 0x0000002bff072299 */ /* 0x000fe80008011608 */
[----:B------:R-:W-:Y:S01]  /*5b40*/  UIMAD UR8, UR10, UR7, URZ ;  /* 0x000000070a0872a4 */ /* 0x000fe2000f8e02ff */
[----:B------:R-:W-:Y:S03]  /*5b50*/  UMOV UR4, UR13 ;  /* 0x0000000d00047c82 */ /* 0x000fe60008000000 */
[----:B------:R-:W-:Y:S02]  /*5b60*/  UISETP.GE.OR UP0, UPT, UR5, UR8, UP0 ;  /* 0x000000080500728c */ /* 0x000fe40008706670 */
[----:B------:R-:W-:Y:S02]  /*5b70*/  USHF.R.U32.HI UR4, URZ, UR43, UR4 ;  /* 0x0000002bff047299 */ /* 0x000fe40008011604 */
[----:B------:R-:W-:Y:S02]  /*5b80*/  UIMAD.WIDE.U32 UR8, UR5, UR42, URZ ;  /* 0x0000002a050872a5 */ /* 0x000fe4000f8e00ff */
[----:B------:R-:W-:Y:S02]  /*5b90*/  USEL UR12, UR6, UR4, !UP2 ;  /* 0x00000004060c7287 */ /* 0x000fe4000d000000 */
[----:B------:R-:W-:Y:S02]  /*5ba0*/  UIADD3 UR8, UPT, UPT, -UR5, URZ, URZ ;  /* 0x000000ff05087290 */ /* 0x000fe4000fffe1ff */
[----:B------:R-:W-:Y:S01]  /*5bb0*/  UIADD3 UR11, UPT, UPT, -UR12, URZ, URZ ;  /* 0x000000ff0c0b7290 */ /* 0x000fe2000fffe1ff */
[----:B------:R-:W-:Y:S01]  /*5bc0*/  @!UP0 UMOV UR4, UR9 ;  /* 0x0000000900048c82 */ /* 0x000fe20008000000 */
[----:B------:R-:W-:Y:S02]  /*5bd0*/  UIADD3 UR9, UPT, UPT, -UR6, URZ, URZ ;  /* 0x000000ff06097290 */ /* 0x000fe4000fffe1ff */
[----:B------:R-:W-:Y:S02]  /*5be0*/  @!UP0 USHF.R.U32.HI UR4, URZ, UR43, UR4 ;  /* 0x0000002bff048299 */ /* 0x000fe40008011604 */
[----:B------:R-:W-:Y:S02]  /*5bf0*/  UIMAD UR11, UR10, UR11, UR6 ;  /* 0x0000000b0a0b72a4 */ /* 0x000fe4000f8e0206 */
[----:B------:R-:W-:Y:S04]  /*5c00*/  @!UP0 USEL UR4, UR5, UR4, !UP2 ;  /* 0x0000000405048287 */ /* 0x000fe8000d000000 */
[----:B------:R-:W-:Y:S02]  /*5c10*/  @!UP0 UIMAD UR11, UR7, UR11, UR4 ;  /* 0x0000000b070b82a4 */ /* 0x000fe4000f8e0204 */
[----:B------:R-:W-:Y:S02]  /*5c20*/  @!UP0 UIADD3 UR12, UPT, UPT, UR12, -UR4, URZ ;  /* 0x800000040c0c8290 */ /* 0x000fe4000fffe0ff */
[----:B------:R-:W-:Y:S02]  /*5c30*/  UIMAD UR7, UR41, UR8, UR39 ;  /* 0x00000008290772a4 */ /* 0x000fe4000f8e0227 */
[----:B------:R-:W-:Y:S02]  /*5c40*/  @!UP0 UIMAD UR6, UR12, UR10, UR5 ;  /* 0x0000000a0c0682a4 */ /* 0x000fe4000f8e0205 */
[----:B------:R-:W-:Y:S01]  /*5c50*/  UIMAD UR4, UR21, UR9, UR38 ;  /* 0x00000009150472a4 */ /* 0x000fe2000f8e0226 */
[----:B------:R-:W-:Y:S02]  /*5c60*/  @!UP0 UMOV UR5, UR11 ;  /* 0x0000000b00058c82 */ /* 0x000fe40008000000 */
[----:B------:R-:W-:Y:S02]  /*5c70*/  UIMAD UR39, UR5, UR41, UR7 ;  /* 0x00000029052772a4 */ /* 0x000fe4000f8e0207 */
[----:B------:R-:W-:Y:S11]  /*5c80*/  UIMAD UR38, UR6, UR21, UR4 ;  /* 0x00000015062672a4 */ /* 0x000ff6000f8e0204 */
[----:B------:R-:W-:Y:S01]  /*5c90*/  @!UPT UIADD3 URZ, UPT, UPT, URZ, URZ, URZ ;  /* 0x000000fffffff290 */ /* 0x000fe2000fffe0ff */
.L_x_95:
[----:B------:R-:W-:Y:S01]  /*5ca0*/  UISETP.NE.AND UP0, UPT, UR40, 0x1, UPT ;  /* 0x000000012800788c */ /* 0x000fe2000bf05270 */
[----:B------:R-:W3:Y:S04]  /*5cb0*/  LDL R0, [R1+0x100] ;  /* 0x0001000001007983 */ /* 0x000ee80000100800 */
[----:B------:R-:W4:Y:S04]  /*5cc0*/  LDL R3, [R1+0xfc] ;  /* 0x0000fc0001037983 */ /* 0x000f280000100800 */
[----:B------:R1:W5:Y:S02]  /*5cd0*/  LDL R10, [R1+0xe0] ;  /* 0x0000e000010a7983 */ /* 0x0003640000100800 */
[----:B------:R-:W2:Y:S01]  /*5ce0*/  @!UP0 LDCU.128 UR12, c[0x0][0xb10] ;  /* 0x00016200ff0c87ac */ /* 0x000ea20008000c00 */
[----:B------:R-:W1:Y:S01]  /*5cf0*/  @!UP0 LDCU UR5, c[0x0][0xb0c] ;  /* 0x00016180ff0587ac */ /* 0x000e620008000800 */
[----:B------:R-:W1:Y:S01]  /*5d00*/  @!UP0 LDCU UR10, c[0x0][0xb20] ;  /* 0x00016400ff0a87ac */ /* 0x000e620008000800 */
[----:B--2---:R-:W-:Y:S02]  /*5d10*/  UIMAD.WIDE.U32 UR8, UR39, UR12, URZ ;  /* 0x0000000c270872a5 */ /* 0x004fe4000f8e00ff */
[----:B------:R-:W-:Y:S02]  /*5d20*/  UIMAD.WIDE.U32 UR6, UR38, UR15, URZ ;  /* 0x0000000f260672a5 */ /* 0x000fe4000f8e00ff */
[----:B------:R-:W-:Y:S03]  /*5d30*/  @!UP0 UISETP.NE.AND UP1, UPT, UR14, 0x1, UPT ;  /* 0x000000010e00888c */ /* 0x000fe6000bf25270 */
[----:B------:R-:W-:Y:S01]  /*5d40*/  @!UP0 UMOV UR4, UR9 ;  /* 0x0000000900048c82 */ /* 0x000fe20008000000 */
[----:B-1----:R-:W-:Y:S02]  /*5d50*/  @!UP0 UISETP.NE.AND UP2, UPT, UR5, 0x1, UPT ;  /* 0x000000010500888c */ /* 0x002fe4000bf45270 */
[----:B------:R-:W-:Y:S01]  /*5d60*/  @!UP0 USHF.R.U32.HI UR4, URZ, UR13, UR4 ;  /* 0x0000000dff048299 */ /* 0x000fe20008011604 */
[----:B------:R-:W-:Y:S02]  /*5d70*/  @!UP0 UMOV UR6, UR7 ;  /* 0x0000000700068c82 */ /* 0x000fe40008000000 */
[----:B------:R-:W-:Y:S02]  /*5d80*/  @!UP0 USHF.R.U32.HI UR6, URZ, UR10, UR6 ;  /* 0x0000000aff068299 */ /* 0x000fe40008011606 */
[----:B------:R-:W-:Y:S02]  /*5d90*/  @!UP0 USEL UR7, UR39, UR4, !UP2 ;  /* 0x0000000427078287 */ /* 0x000fe4000d000000 */
[----:B------:R-:W-:Y:S04]  /*5da0*/  @!UP0 USEL UR6, UR38, UR6, !UP1 ;  /* 0x0000000626068287 */ /* 0x000fe8000c800000 */
[----:B------:R-:W-:Y:S02]  /*5db0*/  @!UP0 UIADD3 UR4, UPT, UPT, -UR7, UR6, URZ ;  /* 0x0000000607048290 */ /* 0x000fe4000fffe1ff */
[----:B------:R-:W-:Y:S02]  /*5dc0*/  @!UP0 UIADD3 UR6, UPT, UPT, UR7, -UR6, URZ ;  /* 0x8000000607068290 */ /* 0x000fe4000fffe0ff */
[----:B------:R-:W-:Y:S02]  /*5dd0*/  UIADD3 UR7, UPT, UPT, UR17, 0x1, URZ ;  /* 0x0000000111077890 */ /* 0x000fe4000fffe0ff */
[----:B------:R-:W-:Y:S02]  /*5de0*/  @!UP0 UIMAD UR39, UR4, UR5, UR39 ;  /* 0x00000005042782a4 */ /* 0x000fe4000f8e0227 */
[----:B------:R-:W-:Y:S01]  /*5df0*/  @!UP0 UIMAD UR38, UR6, UR14, UR38 ;  /* 0x0000000e062682a4 */ /* 0x000fe2000f8e0226 */
[----:B---3--:R-:W-:Y:S02]  /*5e00*/  R2UR UR18, R0 ;  /* 0x00000000001272ca */ /* 0x008fe400000e0000 */
[----:B----4-:R-:W-:Y:S01]  /*5e10*/  R2UR UR11, R3 ;  /* 0x00000000030b72ca */ /* 0x010fe200000e0000 */
[----:B------:R-:W-:Y:S05]  /*5e20*/  IMAD.U32 R3, RZ, RZ, UR7 ;  /* 0x00000007ff037e24 */ /* 0x000fea000f8e00ff */
[----:B------:R1:W-:Y:S05]  /*5e30*/  STL [R1+0x11c], R3 ;  /* 0x00011c0301007387 */ /* 0x0003ea0000100800 */
[----:B------:R-:W-:Y:S04]  /*5e40*/  UISETP.NE.U32.AND UP3, UPT, UR18, URZ, UPT ;  /* 0x000000ff1200728c */ /* 0x000fe8000bf65070 */
[----:B------:R-:W-:Y:S09]  /*5e50*/  UISETP.NE.AND.EX UP3, UPT, UR11, URZ, UPT, UP3 ;  /* 0x000000ff0b00728c */ /* 0x000ff2000bf65330 */
[----:B------:R-:W-:Y:S05]  /*5e60*/  BRA.U !UP3, `(.L_x_96) ;  /* 0x000000010b5c7547 */ /* 0x000fea000b800000 */
[----:B------:R-:W2:Y:S01]  /*5e70*/  LDCU.64 UR8, c[0x0][0x358] ;  /* 0x00006b00ff0877ac */ /* 0x000ea20008000a00 */
[----:B------:R-:W3:Y:S01]  /*5e80*/  LDL R8, [R1+0xe8] ;  /* 0x0000e80001087983 */ /* 0x000ee20000100800 */
[----:B------:R-:W-:Y:S03]  /*5e90*/  R2UR UR6, R0 ;  /* 0x00000000000672ca */ /* 0x000fe600000e0000 */
[----:B-1----:R-:W4:Y:S02]  /*5ea0*/  LDL R3, [R1+0xe4] ;  /* 0x0000e40001037983 */ /* 0x002f240000100800 */
[----:B----4-:R-:W-:Y:S01]  /*5eb0*/  R2UR UR4, R3 ;  /* 0x00000000030472ca */ /* 0x010fe200000e0000 */
[----:B------:R-:W-:Y:S01]  /*5ec0*/  IMAD.MOV.U32 R3, RZ, RZ, 0x1 ;  /* 0x00000001ff037424 */ /* 0x000fe200078e00ff */
[----:B---3--:R-:W-:Y:S11]  /*5ed0*/  R2UR UR5, R8 ;  /* 0x00000000080572ca */ /* 0x008ff600000e0000 */
[----:B------:R-:W-:Y:S02]  /*5ee0*/  @!UPT UIADD3 URZ, UPT, UPT, URZ, URZ, URZ ;  /* 0x000000fffffff290 */ /* 0x000fe4000fffe0ff */
[----:B------:R-:W-:Y:S04]  /*5ef0*/  UISETP.NE.U32.AND UP0, UPT, UR5, URZ, UPT ;  /* 0x000000ff0500728c */ /* 0x000fe8000bf05070 */
[----:B------:R-:W-:Y:S06]  /*5f00*/  UISETP.NE.AND.EX UP0, UPT, UR4, URZ, UPT, UP0 ;  /* 0x000000ff0400728c */ /* 0x000fec000bf05300 */
[----:B------:R-:W-:Y:S05]  /*5f10*/  PLOP3.LUT P0, PT, PT, PT, UP0, 0x80, 0x8 ;  /* 0x000000000008781c */ /* 0x000fea0003f0f008 */
[----:B------:R-:W1:Y:S01]  /*5f20*/  @UP0 LDCU.64 UR4, c[0x0][0x888] ;  /* 0x00011100ff0407ac */ /* 0x000e620008000a00 */
[----:B------:R-:W-:Y:S07]  /*5f30*/  @UP0 UIMAD UR6, UR36, UR6, URZ ;  /* 0x00000006240602a4 */ /* 0x000fee000f8e02ff */
[----:B-----5:R-:W-:Y:S01]  /*5f40*/  @P0 PRMT R10, R3, 0x7610, R10 ;  /* 0x00007610030a0816 */ /* 0x020fe2000000000a */
[----:B-1----:R-:W-:Y:S06]  /*5f50*/  @UP0 UIMAD.WIDE UR4, UR6, 0x4, UR4 ;  /* 0x00000004060408a5 */ /* 0x002fec000f8e0204 */
[----:B------:R-:W-:Y:S02]  /*5f60*/  IMAD.U32 R8, RZ, RZ, UR4 ;  /* 0x00000004ff087e24 */ /* 0x000fe4000f8e00ff */
[----:B------:R-:W-:Y:S05]  /*5f70*/  IMAD.U32 R9, RZ, RZ, UR5 ;  /* 0x00000005ff097e24 */ /* 0x000fea000f8e00ff */
[----:B--2---:R-:W2:Y:S02]  /*5f80*/  @P0 LDG.E R0, desc[UR8][R8.64] ;  /* 0x0000000808000981 */ /* 0x004ea4000c1e1900 */
[----:B--2---:R-:W-:Y:S01]  /*5f90*/  @P0 R2UR UR44, R0 ;  /* 0x00000000002c02ca */ /* 0x004fe200000e0000 */
[----:B------:R-:W-:Y:S05]  /*5fa0*/  IMAD.MOV.U32 R0, RZ, RZ, 0x1 ;  /* 0x00000001ff007424 */ /* 0x000fea00078e00ff */
[----:B------:R-:W-:Y:S05]  /*5fb0*/  @!P0 PRMT R10, R0, 0x7610, R10 ;  /* 0x00007610000a8816 */ /* 0x000fea000000000a */
[----:B------:R2:W-:Y:S03]  /*5fc0*/  STL.S16 [R1+0xe0], R10 ;  /* 0x0000e00a01007387 */ /* 0x0005e60000100600 */
[----:B------:R-:W3:Y:S02]  /*5fd0*/  @!UP0 LDCU UR44, c[0x0][0x880] ;  /* 0x00011000ff2c87ac */ /* 0x000ee40008000800 */
.L_x_96:
[----:B------:R-:W4:Y:S04]  /*5fe0*/  LDL R0, [R1+0xf8] ;  /* 0x0000f80001007983 */ /* 0x000f280000100800 */
[----:B-1----:R-:W3:Y:S04]  /*5ff0*/  LDL R3, [R1+0xf4] ;  /* 0x0000f40001037983 */ /* 0x002ee80000100800 */
[----:B------:R-:W2:Y:S01]  /*6000*/  LDL R12, [R1+0x10c] ;  /* 0x00010c00010c7983 */ /* 0x000ea20000100800 */
[----:B----4-:R-:W-:Y:S02]  /*6010*/  R2UR UR5, R0 ;  /* 0x00000000000572ca */ /* 0x010fe400000e0000 */
[----:B---3--:R-:W-:Y:S02]  /*6020*/  R2UR UR4, R3 ;  /* 0x00000000030472ca */ /* 0x008fe400000e0000 */
[----:B--2---:R-:W-:Y:S09]  /*6030*/  R2UR UR6, R12 ;  /* 0x000000000c0672ca */ /* 0x004ff200000e0000 */
[----:B------:R-:W-:Y:S04]  /*6040*/  UISETP.NE.U32.AND UP0, UPT, UR5, URZ, UPT ;  /* 0x000000ff0500728c */ /* 0x000fe8000bf05070 */
[----:B------:R-:W-:Y:S02]  /*6050*/  UISETP.NE.AND.EX UP0, UPT, UR4, URZ, UPT, UP0 ;  /* 0x000000ff0400728c */ /* 0x000fe4000bf05300 */
[----:B------:R-:W-:Y:S06]  /*6060*/  UISETP.NE.AND UP1, UPT, UR6, URZ, UPT ;  /* 0x000000ff0600728c */ /* 0x000fec000bf25270 */
[----:B------:R-:W-:Y:S01]  /*6070*/  PLOP3.LUT P2, PT, PT, PT, UP1, 0x80, 0x8 ;  /* 0x000000000008781c */ /* 0x000fe20003f4f018 */
[----:B------:R-:W-:Y:S01]  /*6080*/  @!UPT UIADD3 URZ, UPT, UPT, URZ, URZ, URZ ;  /* 0x000000fffffff290 */ /* 0x000fe2000fffe0ff */
[----:B------:R-:W-:Y:S11]  /*6090*/  BRA.U !UP0, `(.L_x_97) ;  /* 0x00000001084c7547 */ /* 0x000ff6000b800000 */
[----:B------:R-:W1:Y:S01]  /*60a0*/  LDCU.64 UR8, c[0x0][0x358] ;  /* 0x00006b00ff0877ac */ /* 0x000e620008000a00 */
[----:B------:R-:W2:Y:S01]  /*60b0*/  LDL R8, [R1+0xf0] ;  /* 0x0000f00001087983 */ /* 0x000ea20000100800 */
[----:B------:R-:W-:Y:S03]  /*60c0*/  R2UR UR6, R0 ;  /* 0x00000000000672ca */ /* 0x000fe600000e0000 */
[----:B------:R-:W3:Y:S02]  /*60d0*/  LDL R3, [R1+0xec] ;  /* 0x0000ec0001037983 */ /* 0x000ee40000100800 */
[----:B---3--:R-:W-:Y:S02]  /*60e0*/  R2UR UR4, R3 ;  /* 0x00000000030472ca */ /* 0x008fe400000e0000 */
[----:B--2---:R-:W-:Y:S11]  /*60f0*/  R2UR UR5, R8 ;  /* 0x00000000080572ca */ /* 0x004ff600000e0000 */
[----:B------:R-:W-:Y:S02]  /*6100*/  @!UPT UIADD3 URZ, UPT, UPT, URZ, URZ, URZ ;  /* 0x000000fffffff290 */ /* 0x000fe4000fffe0ff */
[----:B------:R-:W-:Y:S04]  /*6110*/  UISETP.NE.U32.AND UP0, UPT, UR5, URZ, UPT ;  /* 0x000000ff0500728c */ /* 0x000fe8000bf05070 */
[----:B------:R-:W-:Y:S06]  /*6120*/  UISETP.NE.AND.EX UP0, UPT, UR4, URZ, UPT, UP0 ;  /* 0x000000ff0400728c */ /* 0x000fec000bf05300 */
[----:B------:R-:W-:Y:S05]  /*6130*/  PLOP3.LUT P0, PT, PT, PT, UP0, 0x80, 0x8 ;  /* 0x000000000008781c */ /* 0x000fea0003f0f008 */
[----:B------:R-:W2:Y:S01]  /*6140*/  @UP0 LDCU.64 UR4, c[0x0][0x8a8] ;  /* 0x00011500ff0407ac */ /* 0x000ea20008000a00 */
[----:B------:R-:W-:Y:S04]  /*6150*/  @UP0 UIMAD UR6, UR36, UR6, URZ ;  /* 0x00000006240602a4 */ /* 0x000fe8000f8e02ff */
[----:B--2---:R-:W-:Y:S06]  /*6160*/  @UP0 UIMAD.WIDE UR4, UR6, 0x4, UR4 ;  /* 0x00000004060408a5 */ /* 0x004fec000f8e0204 */
[----:B------:R-:W-:Y:S02]  /*6170*/  IMAD.U32 R8, RZ, RZ, UR4 ;  /* 0x00000004ff087e24 */ /* 0x000fe4000f8e00ff */
[----:B------:R-:W-:Y:S05]  /*6180*/  IMAD.U32 R9, RZ, RZ, UR5 ;  /* 0x00000005ff097e24 */ /* 0x000fea000f8e00ff */
[----:B-1----:R-:W2:Y:S02]  /*6190*/  @P0 LDG.E R0, desc[UR8][R8.64] ;  /* 0x0000000808000981 */ /* 0x002ea4000c1e1900 */
[----:B--2---:R-:W-:Y:S11]  /*61a0*/  @P0 R2UR UR37, R0 ;  /* 0x00000000002502ca */ /* 0x004ff600000e0000 */
[----:B------:R-:W-:Y:S03]  /*61b0*/  @!UPT UIADD3 URZ, UPT, UPT, URZ, URZ, URZ ;  /* 0x000000fffffff290 */ /* 0x000fe6000fffe0ff */
[----:B------:R-:W1:Y:S02]  /*61c0*/  @!UP0 LDCU UR37, c[0x0][0x8a0] ;  /* 0x00011400ff2587ac */ /* 0x000e640008000800 */
.L_x_97:
[----:B------:R-:W2:Y:S01]  /*61d0*/  LDL R3, [R1+0x12c] ;  /* 0x00012c0001037983 */ /* 0x000ea20000100800 */
[----:B------:R-:W-:Y:S01]  /*61e0*/  R2UR UR5, R12 ;  /* 0x000000000c0572ca */ /* 0x000fe200000e0000 */
[----:B------:R-:W-:Y:S01]  /*61f0*/  UPLOP3.LUT UP2, UPT, UPT, UPT, UPT, 0x40, 0x4 ;  /* 0x000000000004789c */ /* 0x000fe20003f4e870 */
[----:B------:R-:W-:Y:S01]  /*6200*/  R2UR UR4, R11 ;  /* 0x000000000b0472ca */ /* 0x000fe200000e0000 */
[----:B------:R-:W3:Y:S01]  /*6210*/  LDL.LU R0, [R1+0x120] ;  /* 0x0001200001007983 */ /* 0x000ee20000300800 */
[----:B------:R-:W-:Y:S02]  /*6220*/  @P2 FSETP.NEU.AND P1, PT, RZ, UR44, PT ;  /* 0x0000002cff002c0b */ /* 0x000fe4000bf2d000 */
[----:B------:R-:W-:Y:S02]  /*6230*/  CS2R R18, SRZ ;  /* 0x0000000000127805 */ /* 0x000fe4000001ff00 */
[----:B-----5:R-:W-:Y:S01]  /*6240*/  @P2 LOP3.LUT P0, RZ, R10, 0xff, RZ, 0xc0, !PT ;  /* 0x000000ff0aff2812 */ /* 0x020fe2000780c0ff */
[----:B------:R-:W4:Y:S01]  /*6250*/  LDL R9, [R1+0x124] ;  /* 0x0001240001097983 */ /* 0x000f220000100800 */
[----:B------:R-:W-:Y:S03]  /*6260*/  CS2R R16, SRZ ;  /* 0x0000000000107805 */ /* 0x000fe6000001ff00 */
[----:B------:R1:W-:Y:S01]  /*6270*/  STL [R1+0x18], RZ ;  /* 0x000018ff01007387 */ /* 0x0003e20000100800 */
[----:B------:R-:W-:Y:S03]  /*6280*/  UISETP.NE.AND UP5, UPT, UR5, URZ, UPT ;  /* 0x000000ff0500728c */ /* 0x000fe6000bfa5270 */
[----:B------:R1:W-:Y:S01]  /*6290*/  STL [R1+0x1c], RZ ;  /* 0x00001cff01007387 */ /* 0x0003e20000100800 */
[----:B------:R-:W-:Y:S03]  /*62a0*/  UISETP.NE.AND UP4, UPT, UR4, URZ, UPT ;  /* 0x000000ff0400728c */ /* 0x000fe6000bf85270 */
[----:B------:R1:W-:Y:S04]  /*62b0*/  STL [R1+0x10], RZ ;  /* 0x000010ff01007387 */ /* 0x0003e80000100800 */
[----:B------:R1:W-:Y:S01]  /*62c0*/  STL [R1+0x14], RZ ;  /* 0x000014ff01007387 */ /* 0x0003e20000100800 */
[----:B------:R-:W4:Y:S01]  /*62d0*/  @UP5 LDCU.64 UR4, c[0x0][0x888] ;  /* 0x00011100ff0457ac */ /* 0x000f220008000a00 */
[----:B------:R-:W-:Y:S01]  /*62e0*/  @UP5 UPLOP3.LUT UP2, UPT, UPT, UPT, UP3, 0x80, 0x8 ;  /* 0x000000000008589c */ /* 0x000fe20003f4f030 */
[----:B----4-:R-:W-:Y:S01]  /*62f0*/  R2UR UR8, R9 ;  /* 0x00000000090872ca */ /* 0x010fe200000e0000 */
[----:B------:R-:W-:Y:S01]  /*6300*/  @UP5 UISETP.NE.U32.AND UP0, UPT, UR4, URZ, UPT ;  /* 0x000000ff0400528c */ /* 0x000fe2000bf05070 */
[----:B--2---:R-:W-:Y:S02]  /*6310*/  R2UR UR7, R3 ;  /* 0x00000000030772ca */ /* 0x004fe400000e0000 */
[----:B---3--:R-:W-:Y:S01]  /*6320*/  R2UR UR6, R0 ;  /* 0x00000000000672ca */ /* 0x008fe200000e0000 */
[----:B------:R-:W-:Y:S03]  /*6330*/  @UP5 UISETP.NE.AND.EX UP1, UPT, UR5, URZ, UPT, UP0 ;  /* 0x000000ff0500528c */ /* 0x000fe6000bf25300 */
[----:B------:R-:W-:Y:S01]  /*6340*/  @P2 VOTEU.ANY UP0, P1 ;  /* 0x0000000000ff2886 */ /* 0x000fe20000800100 */
[----:B------:R-:W-:Y:S01]  /*6350*/  @UP5 USEL UR5, URZ, 0xffffffff, UP1 ;  /* 0xffffffffff055887 */ /* 0x000fe20008800000 */
[----:B------:R-:W-:Y:S01]  /*6360*/  PLOP3.LUT P1, PT, PT, PT, UP4, 0x80, 0x8 ;  /* 0x000000000008781c */ /* 0x000fe20003f2f048 */
[----:B------:R-:W-:Y:S02]  /*6370*/  @UP5 USEL UR4, URZ, 0xffffffff, UP0 ;  /* 0xffffffffff045887 */ /* 0x000fe40008000000 */
[----:B------:R-:W-:Y:S01]  /*6380*/  @P2 VOTEU.ANY UP0, P0 ;  /* 0x0000000000ff2886 */ /* 0x000fe20000000100 */
[----:B------:R-:W-:Y:S01]  /*6390*/  PLOP3.LUT P0, PT, PT, PT, UP4, 0x80, 0x8 ;  /* 0x000000000008781c */ /* 0x000fe20003f0f048 */
[----:B------:R-:W-:Y:S01]  /*63a0*/  @UP2 USEL UR4, UR5, UR4, !UP0 ;  /* 0x0000000405042287 */ /* 0x000fe2000c000000 */
[----:B------:R-:W-:Y:S01]  /*63b0*/  IMAD.U32 R3, RZ, RZ, UR8 ;  /* 0x00000008ff037e24 */ /* 0x000fe2000f8e00ff */
[----:B------:R-:W-:Y:S02]  /*63c0*/  ULEA UR5, UR45, UR16, 0x3 ;  /* 0x000000102d057291 */ /* 0x000fe4000f8e18ff */
[----:B------:R-:W-:Y:S04]  /*63d0*/  @UP5 ULOP3.LUT UR4, UR4, 0x1, URZ, 0xc0, !UPT ;  /* 0x0000000104045892 */ /* 0x000fe8000f8ec0ff */
[----:B------:R-:W-:Y:S01]  /*63e0*/  UISETP.NE.U32.OR UP0, UPT, UR4, 0x1, !UP5 ;  /* 0x000000010400788c */ /* 0x000fe2000ef05470 */
[----:B------:R-:W-:Y:S02]  /*63f0*/  @P1 SHF.R.U32.HI R4, RZ, 0x10, R5 ;  /* 0x00000010ff041819 */ /* 0x000fe40000011605 */
[----:B------:R-:W-:Y:S02]  /*6400*/  PLOP3.LUT P1, PT, PT, PT, PT, 0x8, 0x80 ;  /* 0x000000000080781c */ /* 0x000fe40003f2e170 */
[----:B------:R-:W-:Y:S02]  /*6410*/  @P0 R2UR UR6, R4 ;  /* 0x00000000040602ca */ /* 0x000fe400000e0000 */
[----:B------:R-:W-:Y:S11]  /*6420*/  PLOP3.LUT P2, PT, PT, PT, UP0, 0x80, 0x8 ;  /* 0x000000000008781c */ /* 0x000ff60003f4f008 */
[----:B------:R-:W-:Y:S02]  /*6430*/  @!UPT UIADD3 URZ, UPT, UPT, URZ, URZ, URZ ;  /* 0x000000fffffff290 */ /* 0x000fe4000fffe0ff */
[----:B------:R-:W-:Y:S01]  /*6440*/  @P2 SHF.L.U32 R8, R3, 0x1f, RZ ;  /* 0x0000001f03082819 */ /* 0x000fe200000006ff */
[----:B------:R-:W-:Y:S03]  /*6450*/  IMAD.U32 R3, RZ, RZ, UR7 ;  /* 0x00000007ff037e24 */ /* 0x000fe6000f8e00ff */
[----:B------:R-:W2:Y:S02]  /*6460*/  @P2 SYNCS.PHASECHK.TRANS64.TRYWAIT P4, [UR16+0x50], R8 ;  /* 0x00005008ff0025a7 */ /* 0x000ea40008081110 */
[----:B------:R-:W-:Y:S01]  /*6470*/  SHF.L.U32 R0, R3, 0x1f, RZ ;  /* 0x0000001f03007819 */ /* 0x000fe200000006ff */
[----:B------:R-:W-:Y:S05]  /*6480*/  IMAD.U32 R3, RZ, RZ, UR6 ;  /* 0x00000006ff037e24 */ /* 0x000fea000f8e00ff */
[----:B------:R3:W-:Y:S04]  /*6490*/  STL [R1+0x120], R3 ;  /* 0x0001200301007387 */ /* 0x0007e80000100800 */
[----:B------:R3:W-:Y:S04]  /*64a0*/  STL [R1+0x8], RZ ;  /* 0x000008ff01007387 */ /* 0x0007e80000100800 */
[----:B------:R3:W-:Y:S01]  /*64b0*/  STL [R1+0xc], RZ ;  /* 0x00000cff01007387 */ /* 0x0007e20000100800 */
[----:B------:R3:W4:Y:S03]  /*64c0*/  SYNCS.PHASECHK.TRANS64.TRYWAIT P3, [UR5+0x90], R0 ;  /* 0x00009000ff0075a7 */ /* 0x0007260008061105 */
[----:B------:R3:W-:Y:S04]  /*64d0*/  STL [R1], RZ ;  /* 0x000000ff01007387 */ /* 0x0007e80000100800 */
[----:B------:R3:W-:Y:S04]  /*64e0*/  STL [R1+0x4], RZ ;  /* 0x000004ff01007387 */ /* 0x0007e80000100800 */
        /* <DEDUP_REMOVED lines=15> */
[----:B------:R3:W-:Y:S01]  /*65e0*/  STL [R1+0x54], RZ ;  /* 0x000054ff01007387 */ /* 0x0007e20000100800 */
[----:B--2---:R-:W-:Y:S03]  /*65f0*/  @P2 PLOP3.LUT P1, PT, P4, PT, PT, 0x8, 0x80 ;  /* 0x000000000080281c */ /* 0x004fe6000272e170 */
        /* <DEDUP_REMOVED lines=32> */
[----:B-1--4-:R-:W-:Y:S05]  /*6800*/  BRA.U !UP0, `(.L_x_98) ;  /* 0x0000000508cc7547 */ /* 0x012fea000b800000 */
[----:B------:R-:W-:Y:S02]  /*6810*/  FSETP.NEU.AND P2, PT, RZ, UR44, PT ;  /* 0x0000002cff007c0b */ /* 0x000fe4000bf4d000 */
[----:B------:R-:W-:Y:S01]  /*6820*/  LOP3.LUT P0, RZ, R10, 0xff, RZ, 0xc0, !PT ;  /* 0x000000ff0aff7812 */ /* 0x000fe2000780c0ff */
[----:B------:R-:W-:Y:S01]  /*6830*/  @!UPT UIADD3 URZ, UPT, UPT, URZ, URZ, URZ ;  /* 0x000000fffffff290 */ /* 0x000fe2000fffe0ff */
[----:B------:R-:W-:Y:S11]  /*6840*/  @!P1 BRA `(.L_x_99) ;  /* 0x0000000000189947 */ /* 0x000ff60003800000 */
[----:B------:R-:W-:Y:S11]  /*6850*/  R2UR UR4, R9 ;  /* 0x00000000090472ca */ /* 0x000ff600000e0000 */
[----:B------:R-:W-:Y:S02]  /*6860*/  @!UPT UIADD3 URZ, UPT, UPT, URZ, URZ, URZ ;  /* 0x000000fffffff290 */ /* 0x000fe4000fffe0ff */
[----:B---3--:R-:W-:Y:S05]  /*6870*/  IMAD.U32 R3, RZ, RZ, UR4 ;  /* 0x00000004ff037e24 */ /* 0x008fea000f8e00ff */
[----:B------:R-:W-:Y:S04]  /*6880*/  SHF.L.U32 R4, R3, 0x1f, RZ ;  /* 0x0000001f03047819 */ /* 0x000fe800000006ff */
[----:B------:R-:W1:Y:S02]  /*6890*/  SYNCS.PHASECHK.TRANS64.TRYWAIT P1, [UR16+0x50], R4 ;  /* 0x00005004ff0075a7 */ /* 0x000e640008021110 */
[----:B-1----:R-:W-:Y:S05]  /*68a0*/  @!P1 BRA `(.L_x_100) ;  /* 0x0000008c00109947 */ /* 0x002fea0003800000 */
.L_x_99:
[----:B------:R-:W2:Y:S01]  /*68b0*/  LDL R7, [R1+0xe8] ;  /* 0x0000e80001077983 */ /* 0x000ea20000100800 */
[----:B------:R-:W-:Y:S02]  /*68c0*/  CS2R R66, SRZ ;  /* 0x0000000000427805 */ /* 0x000fe4000001ff00 */
[----:B------:R-:W-:Y:S02]  /*68d0*/  CS2R R64, SRZ ;  /* 0x0000000000407805 */ /* 0x000fe4000001ff00 */
[----:B------:R-:W-:Y:S01]  /*68e0*/  CS2R R62, SRZ ;  /* 0x00000000003e7805 */ /* 0x000fe2000001ff00 */
[----:B------:R-:W4:Y:S01]  /*68f0*/  LDL R6, [R1+0xe4] ;  /* 0x0000e40001067983 */ /* 0x000f220000100800 */
[----:B------:R-:W-:Y:S02]  /*6900*/  CS2R R60, SRZ ;  /* 0x00000000003c7805 */ /* 0x000fe4000001ff00 */
[----:B------:R-:W-:Y:S02]  /*6910*/  CS2R R58, SRZ ;  /* 0x00000000003a7805 */ /* 0x000fe4000001ff00 */
[----:B------:R-:W-:Y:S01]  /*6920*/  CS2R R56, SRZ ;  /* 0x0000000000387805 */ /* 0x000fe2000001ff00 */
[----:B------:R-:W5:Y:S01]  /*6930*/  LDL.LU R5, [R1+0x124] ;  /* 0x0001240001057983 */ /* 0x000f620000300800 */
[----:B------:R-:W-:Y:S01]  /*6940*/  VOTEU.ANY UP1, P2 ;  /* 0x0000000000ff7886 */ /* 0x000fe20001020100 */
[----:B------:R-:W-:Y:S02]  /*6950*/  CS2R R54, SRZ ;  /* 0x0000000000367805 */ /* 0x000fe4000001ff00 */
        /* <DEDUP_REMOVED lines=23> */
[----:B-----5:R-:W-:Y:S02]  /*6ad0*/  R2UR UR7, R5 ;  /* 0x00000000050772ca */ /* 0x020fe400000e0000 */
[----:B--2---:R-:W-:Y:S02]  /*6ae0*/  R2UR UR6, R7 ;  /* 0x00000000070672ca */ /* 0x004fe400000e0000 */
[----:B----4-:R-:W-:Y:S09]  /*6af0*/  R2UR UR4, R6 ;  /* 0x00000000060472ca */ /* 0x010ff200000e0000 */
[----:B------:R-:W-:Y:S02]  /*6b00*/  ULOP3.LUT UR7, UR7, 0x1, URZ, 0x3c, !UPT ;  /* 0x0000000107077892 */ /* 0x000fe4000f8e3cff */
[----:B------:R-:W-:Y:S04]  /*6b10*/  UISETP.NE.U32.AND UP0, UPT, UR6, URZ, UPT ;  /* 0x000000ff0600728c */ /* 0x000fe8000bf05070 */
[----:B------:R-:W-:Y:S02]  /*6b20*/  UISETP.NE.AND.EX UP0, UPT, UR4, URZ, UPT, UP0 ;  /* 0x000000ff0400728c */ /* 0x000fe4000bf05300 */
[----:B------:R-:W-:Y:S02]  /*6b30*/  USEL UR4, URZ, 0xffffffff, UP1 ;  /* 0xffffffffff047887 */ /* 0x000fe40008800000 */
[----:B------:R-:W-:Y:S03]  /*6b40*/  USEL UR6, URZ, 0xffffffff, UP0 ;  /* 0xffffffffff067887 */ /* 0x000fe60008000000 */
[----:B------:R-:W-:Y:S01]  /*6b50*/  VOTEU.ANY UP0, P0 ;  /* 0x0000000000ff7886 */ /* 0x000fe20000000100 */
[----:B------:R-:W-:Y:S04]  /*6b60*/  @UP3 USEL UR4, UR6, UR4, !UP0 ;  /* 0x0000000406043287 */ /* 0x000fe8000c000000 */
[----:B------:R-:W-:Y:S04]  /*6b70*/  ULOP3.LUT UR4, UR4, 0x1, URZ, 0xc0, !UPT ;  /* 0x0000000104047892 */ /* 0x000fe8000f8ec0ff */
[----:B------:R-:W-:Y:S02]  /*6b80*/  UISETP.NE.U32.AND UP0, UPT, UR4, 0x1, UPT ;  /* 0x000000010400788c */ /* 0x000fe4000bf05070 */
[----:B------:R-:W-:Y:S04]  /*6b90*/  UIADD3 UR4, UPT, UPT, UR16, 0x58, URZ ;  /* 0x0000005810047890 */ /* 0x000fe8000fffe0ff */
[----:B------:R-:W-:Y:S01]  /*6ba0*/  PLOP3.LUT P0, PT, PT, PT, UP0, 0x80, 0x8 ;  /* 0x000000000008781c */ /* 0x000fe20003f0f008 */
[----:B------:R-:W-:Y:S11]  /*6bb0*/  UPRMT UR4, UR20, 0x654, UR4 ;  /* 0x0000065414047896 */ /* 0x000ff60008000004 */
[----:B------:R-:W-:Y:S01]  /*6bc0*/  @!UPT UIADD3 URZ, UPT, UPT, URZ, URZ, URZ ;  /* 0x000000fffffff290 */ /* 0x000fe2000fffe0ff */
[----:B-1----:R-:W1:Y:S02]  /*6bd0*/  @P0 S2R R4, SR_TID.X ;  /* 0x0000000000040919 */ /* 0x002e640000002100 */
[----:B-1----:R-:W-:Y:S05]  /*6be0*/  @P0 IMAD.SHL.U32 R4, R4, 0x10, RZ ;  /* 0x0000001004040824 */ /* 0x002fea00078e00ff */
[----:B---3--:R-:W-:Y:S05]  /*6bf0*/  @P0 LOP3.LUT R3, R4, 0x7f0, RZ, 0xc0, !PT ;  /* 0x000007f004030812 */ /* 0x008fea00078ec0ff */
[----:B------:R-:W1:Y:S04]  /*6c00*/  @P0 LDS.128 R64, [R3+UR16+0x980] ;  /* 0x0009801003400984 */ /* 0x000e680008000c00 */
[----:B------:R-:W2:Y:S04]  /*6c10*/  @P0 LDS.128 R60, [R3+UR16+0x1180] ;  /* 0x00118010033c0984 */ /* 0x000ea80008000c00 */
[----:B------:R-:W3:Y:S04]  /*6c20*/  @P0 LDS.128 R56, [R3+UR16+0x1980] ;  /* 0x0019801003380984 */ /* 0x000ee80008000c00 */
[----:B------:R-:W4:Y:S04]  /*6c30*/  @P0 LDS.128 R52, [R3+UR16+0x2180] ;  /* 0x0021801003340984 */ /* 0x000f280008000c00 */
[----:B------:R-:W5:Y:S04]  /*6c40*/  @P0 LDS.128 R48, [R3+UR16+0x2980] ;  /* 0x0029801003300984 */ /* 0x000f680008000c00 */
        /* <DEDUP_REMOVED lines=9> */
[----:B-1----:R-:W-:Y:S04]  /*6ce0*/  STL.64 [R1+0xd0], R64 ;  /* 0x0000d04001007387 */ /* 0x002fe80000100a00 */
[----:B------:R1:W5:Y:S04]  /*6cf0*/  @P0 LDS.128 R16, [R3+UR16+0x180] ;  /* 0x0001801003100984 */ /* 0x0003680008000c00 */
[----:B------:R5:W-:Y:S04]  /*6d00*/  STL.64 [R1+0xd8], R66 ;  /* 0x0000d84201007387 */ /* 0x000be80000100a00 */
[----:B--2---:R2:W-:Y:S04]  /*6d10*/  STL.64 [R1+0xc0], R60 ;  /* 0x0000c03c01007387 */ /* 0x0045e80000100a00 */
[----:B------:R2:W-:Y:S04]  /*6d20*/  STL.64 [R1+0xc8], R62 ;  /* 0x0000c83e01007387 */ /* 0x0005e80000100a00 */
[----:B---3--:R2:W-:Y:S04]  /*6d30*/  STL.64 [R1+0xb0], R56 ;  /* 0x0000b03801007387 */ /* 0x0085e80000100a00 */
[----:B------:R2:W-:Y:S01]  /*6d40*/  STL.64 [R1+0xb8], R58 ;  /* 0x0000b83a01007387 */ /* 0x0005e20000100a00 */
[----:B-1----:R-:W-:Y:S03]  /*6d50*/  IMAD.U32 R3, RZ, RZ, UR7 ;  /* 0x00000007ff037e24 */ /* 0x002fe6000f8e00ff */
[----:B----4-:R2:W-:Y:S04]  /*6d60*/  STL.64 [R1+0xa0], R52 ;  /* 0x0000a03401007387 */ /* 0x0105e80000100a00 */
[----:B------:R2:W-:Y:S04]  /*6d70*/  STL.64 [R1+0xa8], R54 ;  /* 0x0000a83601007387 */ /* 0x0005e80000100a00 */
[----:B-----5:R2:W-:Y:S04]  /*6d80*/  STL.64 [R1+0x90], R48 ;  /* 0x0000903001007387 */ /* 0x0205e80000100a00 */
[----:B------:R2:W-:Y:S04]  /*6d90*/  STL.64 [R1+0x98], R50 ;  /* 0x0000983201007387 */ /* 0x0005e80000100a00 */
        /* <DEDUP_REMOVED lines=12> */
[----:B------:R2:W-:Y:S01]  /*6e60*/  STL.64 [R1+0x20], R20 ;  /* 0x0000201401007387 */ /* 0x0005e20000100a00 */
[----:B------:R-:W-:Y:S01]  /*6e70*/  @!PT LDS RZ, [RZ] ;  /* 0x00000000fffff984 */ /* 0x000fe20000000800 */
[----:B------:R-:W-:Y:S01]  /*6e80*/  @!PT LDS RZ, [RZ] ;  /* 0x00000000fffff984 */ /* 0x000fe20000000800 */
[----:B------:R-:W-:Y:S01]  /*6e90*/  @!PT LDS RZ, [RZ] ;  /* 0x00000000fffff984 */ /* 0x000fe20000000800 */
[----:B------:R-:W-:Y:S01]  /*6ea0*/  @!PT LDS RZ, [RZ] ;  /* 0x00000000fffff984 */ /* 0x000fe20000000800 */
[----:B------:R1:W-:Y:S06]  /*6eb0*/  MEMBAR.ALL.CTA ;  /* 0x0000000000007992 */ /* 0x0003ec0000008000 */
[----:B-1----:R-:W1:Y:S04]  /*6ec0*/  FENCE.VIEW.ASYNC.S ;  /* 0x00000000000073c6 */ /* 0x002e680000000000 */
[----:B------:R2:W-:Y:S04]  /*6ed0*/  STL.64 [R1+0x28], R22 ;  /* 0x0000281601007387 */ /* 0x0005e80000100a00 */
[----:B------:R2:W-:Y:S04]  /*6ee0*/  STL.64 [R1], R12 ;  /* 0x0000000c01007387 */ /* 0x0005e80000100a00 */
[----:B------:R2:W-:Y:S04]  /*6ef0*/  STL.64 [R1+0x8], R14 ;  /* 0x0000080e01007387 */ /* 0x0005e80000100a00 */
[----:B------:R2:W-:Y:S04]  /*6f00*/  STL.64 [R1+0x10], R8 ;  /* 0x0000100801007387 */ /* 0x0005e80000100a00 */
[----:B------:R2:W-:Y:S01]  /*6f10*/  STL.64 [R1+0x18], R10 ;  /* 0x0000180a01007387 */ /* 0x0005e20000100a00 */
[----:B-1----:R-:W-:Y:S03]  /*6f20*/  SYNCS.ARRIVE.TRANS64.RED.A1T0 RZ, [UR4], RZ ;  /* 0x000000ffffff79a7 */ /* 0x002fe60008100404 */
[----:B------:R2:W-:Y:S02]  /*6f30*/  STL [R1+0x124], R3 ;  /* 0x0001240301007387 */ /* 0x0005e40000100800 */
.L_x_98:
[----:B--2---:R-:W1:Y:S01]  /*6f40*/  S2R R22, SR_TID.X ;  /* 0x0000000000167919 */ /* 0x004e620000002100 */
[----:B---3--:R-:W-:Y:S04]  /*6f50*/  IMAD.U32 R3, RZ, RZ, UR45 ;  /* 0x0000002dff037e24 */ /* 0x008fe8000f8e00ff */
[----:B------:R-:W-:Y:S05]  /*6f60*/  IMAD R249, R3, 0xf0, R2 ;  /* 0x000000f003f97824 */ /* 0x000fea00078e0202 */
[----:B------:R-:W-:Y:S02]  /*6f70*/  SHF.R.U32.HI R5, RZ, 0x15, R249 ;  /* 0x00000015ff057819 */ /* 0x000fe400000116f9 */
[----:B-1----:R-:W-:Y:S04]  /*6f80*/  SHF.R.U32.HI R22, RZ, 0x5, R22 ;  /* 0x00000005ff167819 */ /* 0x002fe80000011616 */
[----:B------:R-:W-:Y:S01]  /*6f90*/  LOP3.LUT P0, RZ, R5, 0x3, R22, 0x48, !PT ;  /* 0x0000000305ff7812 */ /* 0x000fe20007804816 */
[----:B------:R-:W-:Y:S01]  /*6fa0*/  @!UPT UIADD3 URZ, UPT, UPT, URZ, URZ, URZ ;  /* 0x000000fffffff290 */ /* 0x000fe2000fffe0ff */
[----:B------:R-:W-:Y:S11]  /*6fb0*/  @P3 BRA `(.L_x_101) ;  /* 0x0000000000083947 */ /* 0x000ff60003800000 */
[----:B------:R-:W1:Y:S02]  /*6fc0*/  SYNCS.PHASECHK.TRANS64.TRYWAIT P1, [UR5+0x90], R0 ;  /* 0x00009000ff0075a7 */ /* 0x000e640008021105 */
[----:B-1----:R-:W-:Y:S05]  /*6fd0*/  @!P1 BRA `(.L_x_102) ;  /* 0x00000084005c9947 */ /* 0x002fea0003800000 */
.L_x_101:
[----:B------:R-:W-:Y:S05]  /*6fe0*/  @!P0 BRA `(.L_x_103) ;  /* 0x0000000000408947 */ /* 0x000fea0003800000 */
[----:B------:R-:W2:Y:S01]  /*6ff0*/  LDCU.64 UR8, c[0x4][0x68] ;  /* 0x01000d00ff0877ac */ /* 0x000ea20008000a00 */
[----:B------:R-:W-:Y:S01]  /*7000*/  MOV R15, 0x0 ;  /* 0x00000000000f7802 */ /* 0x000fe20000000f00 */
[----:B------:R-:W-:Y:S02]  /*7010*/  HFMA2 R12, -RZ, RZ, 0, 5.9604644775390625e-08 ;  /* 0x00000001ff0c7431 */ /* 0x000fe400000001ff */
[----:B------:R-:W-:Y:S02]  /*7020*/  IMAD.MOV.U32 R8, RZ, RZ, 0x192 ;  /* 0x00000192ff087424 */ /* 0x000fe400078e00ff */
[----:B------:R-:W-:Y:S01]  /*7030*/  IMAD.MOV.U32 R13, RZ, RZ, RZ ;  /* 0x000000ffff0d7224 */ /* 0x000fe200078e00ff */
[----:B------:R-:W3:Y:S01]  /*7040*/  LDCU.64 UR6, c[0x4][0x70] ;  /* 0x01000e00ff0677ac */ /* 0x000ee20008000a00 */
[----:B------:R-:W4:Y:S01]  /*7050*/  LDC.64 R14, c[0x4][R15] ;  /* 0x010000000f0e7b82 */ /* 0x000f220000000a00 */
[----:B------:R-:W5:Y:S01]  /*7060*/  LDCU.64 UR4, c[0x4][0x8] ;  /* 0x01000100ff0477ac */ /* 0x000f620008000a00 */
[----:B--2---:R-:W-:Y:S01]  /*7070*/  MOV R5, UR9 ;  /* 0x0000000900057c02 */ /* 0x004fe20008000f00 */
[----:B------:R-:W-:Y:S01]  /*7080*/  IMAD.U32 R4, RZ, RZ, UR8 ;  /* 0x00000008ff047e24 */ /* 0x000fe2000f8e00ff */
[----:B---3--:R-:W-:Y:S01]  /*7090*/  MOV R7, UR7 ;  /* 0x0000000700077c02 */ /* 0x008fe20008000f00 */
[----:B------:R-:W-:Y:S01]  /*70a0*/  IMAD.U32 R6, RZ, RZ, UR6 ;  /* 0x00000006ff067e24 */ /* 0x000fe2000f8e00ff */
[----:B-----5:R-:W-:Y:S01]  /*70b0*/  MOV R11, UR5 ;  /* 0x00000005000b7c02 */ /* 0x020fe20008000f00 */
[----:B------:R-:W-:Y:S02]  /*70c0*/  IMAD.U32 R10, RZ, RZ, UR4 ;  /* 0x00000004ff0a7e24 */ /* 0x000fe4000f8e00ff */
[----:B------:R-:W-:Y:S07]  /*70d0*/  LEPC R20, `(.L_x_103) ;  /* 0x000000001014794e */ /* 0x000fee0000000000 */
[----:B-1--4-:R-:W-:Y:S05]  /*70e0*/  CALL.ABS.NOINC R14 ;  /* 0x000000000e007343 */ /* 0x012fea0003c00000 */
.L_x_103:
[----:B------:R-:W-:Y:S05]  /*70f0*/  WARPSYNC.ALL ;  /* 0x0000000000007948 */ /* 0x000fea0003800000 */
[C---:B------:R-:W-:Y:S01]  /*7100*/  R2UR UR4, R249.reuse ;  /* 0x00000000f90472ca */ /* 0x040fe200000e0000 */
[----:B-1----:R-:W-:Y:S05]  /*7110*/  VIADD R3, R249, 0x10 ;  /* 0x00000010f9037836 */ /* 0x002fea0000000000 */
[----:B------:R-:W-:Y:S04]  /*7120*/  SHF.R.U32.HI R3, RZ, 0x15, R3 ;  /* 0x00000015ff037819 */ /* 0x000fe80000011603 */
[----:B------:R-:W-:Y:S03]  /*7130*/  LOP3.LUT P0, RZ, R3, 0x3, R22, 0x48, !PT ;  /* 0x0000000303ff7812 */ /* 0x000fe60007804816 */
[----:B------:R-:W1:Y:S10]  /*7140*/  LDTM.x16 R232, tmem[UR4] ;  /* 0x0000000400e879ee */ /* 0x000e740008240000 */
[----:B-1----:R-:W-:Y:S05]  /*7150*/  @!P0 BRA `(.L_x_104) ;  /* 0x0000000000408947 */ /* 0x002fea0003800000 */
[----:B------:R-:W1:Y:S01]  /*7160*/  LDCU.64 UR8, c[0x4][0x68] ;  /* 0x01000d00ff0877ac */ /* 0x000e620008000a00 */
[----:B------:R-:W-:Y:S01]  /*7170*/  MOV R15, 0x0 ;  /* 0x00000000000f7802 */ /* 0x000fe20000000f00 */
[----:B------:R-:W-:Y:S02]  /*7180*/  HFMA2 R12, -RZ, RZ, 0, 5.9604644775390625e-08 ;  /* 0x00000001ff0c7431 */ /* 0x000fe400000001ff */
[----:B------:R-:W-:Y:S02]  /*7190*/  IMAD.MOV.U32 R8, RZ, RZ, 0x192 ;  /* 0x00000192ff087424 */ /* 0x000fe400078e00ff */
[----:B------:R-:W-:Y:S01]  /*71a0*/  IMAD.MOV.U32 R13, RZ, RZ, RZ ;  /* 0x000000ffff0d7224 */ /* 0x000fe200078e00ff */
[----:B------:R-:W2:Y:S01]  /*71b0*/  LDCU.64 UR6, c[0x4][0x70] ;  /* 0x01000e00ff0677ac */ /* 0x000ea20008000a00 */
[----:B------:R-:W3:Y:S01]  /*71c0*/  LDC.64 R14, c[0x4][R15] ;  /* 0x010000000f0e7b82 */ /* 0x000ee20000000a00 */
[----:B------:R-:W4:Y:S01]  /*71d0*/  LDCU.64 UR4, c[0x4][0x8] ;  /* 0x01000100ff0477ac */ /* 0x000f220008000a00 */
[----:B-1----:R-:W-:Y:S01]  /*71e0*/  MOV R5, UR9 ;  /* 0x0000000900057c02 */ /* 0x002fe20008000f00 */
[----:B------:R-:W-:Y:S01]  /*71f0*/  IMAD.U32 R4, RZ, RZ, UR8 ;  /* 0x00000008ff047e24 */ /* 0x000fe2000f8e00ff */
[----:B--2---:R-:W-:Y:S01]  /*7200*/  MOV R7, UR7 ;  /* 0x0000000700077c02 */ /* 0x004fe20008000f00 */
[----:B------:R-:W-:Y:S01]  /*7210*/  IMAD.U32 R6, RZ, RZ, UR6 ;  /* 0x00000006ff067e24 */ /* 0x000fe2000f8e00ff */
[----:B----4-:R-:W-:Y:S01]  /*7220*/  MOV R11, UR5 ;  /* 0x00000005000b7c02 */ /* 0x010fe20008000f00 */
[----:B------:R-:W-:Y:S02]  /*7230*/  IMAD.U32 R10, RZ, RZ, UR4 ;  /* 0x00000004ff0a7e24 */ /* 0x000fe4000f8e00ff */
[----:B------:R-:W-:Y:S07]  /*7240*/  LEPC R20, `(.L_x_104) ;  /* 0x000000001014794e */ /* 0x000fee0000000000 */
[----:B---3--:R-:W-:Y:S05]  /*7250*/  CALL.ABS.NOINC R14 ;  /* 0x000000000e007343 */ /* 0x008fea0003c00000 */
.L_x_104:
[----:B------:R-:W-:Y:S05]  /*7260*/  WARPSYNC.ALL ;  /* 0x0000000000007948 */ /* 0x000fea0003800000 */
[C---:B------:R-:W-:Y:S01]  /*7270*/  R2UR UR4, R249.reuse ;  /* 0x00000000f90472ca */ /* 0x040fe200000e0000 */
[----:B------:R-:W-:Y:S05]  /*7280*/  VIADD R3, R249, 0x20 ;  /* 0x00000020f9037836 */ /* 0x000fea0000000000 */
[----:B------:R-:W-:Y:S04]  /*7290*/  SHF.R.U32.HI R3, RZ, 0x15, R3 ;  /* 0x00000015ff037819 */ /* 0x000fe80000011603 */
[----:B------:R-:W-:Y:S03]  /*72a0*/  LOP3.LUT P0, RZ, R3, 0x3, R22, 0x48, !PT ;  /* 0x0000000303ff7812 */ /* 0x000fe60007804816 */
[----:B------:R-:W1:Y:S10]  /*72b0*/  LDTM.x16 R216, tmem[UR4+0x10] ;  /* 0x0000100400d879ee */ /* 0x000e740008240000 */
        /* <DEDUP_REMOVED lines=17> */
.L_x_105:
        /* <DEDUP_REMOVED lines=23> */
.L_x_106:
        /* <DEDUP_REMOVED lines=23> */
.L_x_107:
        /* <DEDUP_REMOVED lines=23> */
.L_x_108:
        /* <DEDUP_REMOVED lines=23> */
.L_x_109:
        /* <DEDUP_REMOVED lines=23> */
.L_x_110:
        /* <DEDUP_REMOVED lines=23> */
.L_x_111:
        /* <DEDUP_REMOVED lines=23> */
.L_x_112:
        /* <DEDUP_REMOVED lines=23> */
.L_x_113:
        /* <DEDUP_REMOVED lines=23> */
.L_x_114:
[----:B------:R-:W1:Y:S01]  /*80c0*/  S2R R0, SR_TID.X ;  /* 0x0000000000007919 */ /* 0x000e620000002100 */
[----:B------:R-:W-:Y:S05]  /*80d0*/  WARPSYNC.ALL ;  /* 0x0000000000007948 */ /* 0x000fea0003800000 */
[C---:B------:R-:W-:Y:S01]  /*80e0*/  R2UR UR4, R249.reuse ;  /* 0x00000000f90472ca */ /* 0x040fe200000e0000 */
[----:B------:R-:W-:Y:S05]  /*80f0*/  VIADD R3, R249, 0xc0 ;  /* 0x000000c0f9037836 */ /* 0x000fea0000000000 */
[----:B------:R-:W-:Y:S07]  /*8100*/  SHF.R.U32.HI R3, RZ, 0x15, R3 ;  /* 0x00000015ff037819 */ /* 0x000fee0000011603 */
[----:B------:R-:W2:Y:S01]  /*8110*/  LDTM.x16 R56, tmem[UR4+0xb0] ;  /* 0x0000b004003879ee */ /* 0x000ea20008240000 */
[----:B-1----:R-:W-:Y:S04]  /*8120*/  SHF.R.U32.HI R0, RZ, 0x5, R0 ;  /* 0x00000005ff007819 */ /* 0x002fe80000011600 */
[----:B------:R-:W-:Y:S11]  /*8130*/  LOP3.LUT P0, RZ, R3, 0x3, R0, 0x48, !PT ;  /* 0x0000000303ff7812 */ /* 0x000ff60007804800 */
[----:B------:R-:W-:Y:S02]  /*8140*/  @!UPT UIADD3 URZ, UPT, UPT, URZ, URZ, URZ ;  /* 0x000000fffffff290 */ /* 0x000fe4000fffe0ff */
[----:B--2---:R-:W-:Y:S05]  /*8150*/  @!P0 BRA `(.L_x_115) ;  /* 0x0000000000408947 */ /* 0x004fea0003800000 */
        /* <DEDUP_REMOVED lines=16> */
.L_x_115:
        /* <DEDUP_REMOVED lines=26> */
.L_x_116:
        /* <DEDUP_REMOVED lines=26> */
.L_x_117:
[----:B------:R-:W1:Y:S01]  /*85a0*/  S2R R0, SR_TID.X ;  /* 0x0000000000007919 */ /* 0x000e620000002100 */
[----:B------:R-:W-:Y:S05]  /*85b0*/  WARPSYNC.ALL ;  /* 0x0000000000007948 */ /* 0x000fea0003800000 */
[----:B-1----:R-:W-:Y:S01]  /*85c0*/  LOP3.LUT P0, RZ, R0, 0x60, RZ, 0xc0, !PT ;  /* 0x0000006000ff7812 */ /* 0x002fe2000780c0ff */
[----:B------:R-:W2:Y:S01]  /*85d0*/  LDL.LU R21, [R1+0xd0] ;  /* 0x0000d00001157983 */ /* 0x000ea20000300800 */
[----:B------:R-:W-:Y:S01]  /*85e0*/  FMUL R134, R134, UR37 ;  /* 0x0000002586867c20 */ /* 0x000fe20008400000 */
[----:B------:R-:W-:Y:S01]  /*85f0*/  FMUL R135, R135, UR37 ;  /* 0x0000002587877c20 */ /* 0x000fe20008400000 */
[----:B------:R-:W-:Y:S01]  /*8600*/  R2UR UR4, R249 ;  /* 0x00000000f90472ca */ /* 0x000fe200000e0000 */
[----:B------:R1:W-:Y:S01]  /*8610*/  STL [R1+0x3c8], R103 ;  /* 0x0003c86701007387 */ /* 0x0003e20000100800 */
[----:B------:R-:W-:Y:S01]  /*8620*/  FMUL R0, R232, UR37 ;  /* 0x00000025e8007c20 */ /* 0x000fe20008400000 */
        /* <DEDUP_REMOVED lines=23> */
[----:B-1----:R-:W3:Y:S01]  /*87a0*/  LDL.LU R103, [R1+0xdc] ;  /* 0x0000dc0001677983 */ /* 0x002ee20000300800 */
[----:B------:R-:W-:Y:S01]  /*87b0*/  FMUL R213, R213, UR37 ;  /* 0x00000025d5d57c20 */ /* 0x000fe20008400000 */
[----:B------:R-:W-:Y:S01]  /*87c0*/  FMUL R214, R214, UR37 ;  /* 0x00000025d6d67c20 */ /* 0x000fe20008400000 */
[----:B------:R-:W-:Y:S01]  /*87d0*/  FMUL R215, R215, UR37 ;  /* 0x00000025d7d77c20 */ /* 0x000fe20008400000 */
[----:B------:R-:W-:Y:S01]  /*87e0*/  STL [R1+0x3c4], R72 ;  /* 0x0003c44801007387 */ /* 0x000fe20000100800 */
[----:B------:R-:W-:Y:S01]  /*87f0*/  FMUL R184, R184, UR37 ;  /* 0x00000025b8b87c20 */ /* 0x000fe20008400000 */
[----:B------:R-:W-:Y:S01]  /*8800*/  FMUL R185, R185, UR37 ;  /* 0x00000025b9b97c20 */ /* 0x000fe20008400000 */
[----:B------:R-:W-:Y:S01]  /*8810*/  FMUL R186, R186, UR37 ;  /* 0x00000025baba7c20 */ /* 0x000fe20008400000 */
        /* <DEDUP_REMOVED lines=25> */
[----:B-1----:R-:W4:Y:S01]  /*89b0*/  LDL.LU R73, [R1+0xd8] ;  /* 0x0000d80001497983 */ /* 0x002f220000300800 */
[----:B------:R-:W-:Y:S01]  /*89c0*/  FMUL R179, R179, UR37 ;  /* 0x00000025b3b37c20 */ /* 0x000fe20008400000 */
[----:B------:R-:W-:Y:S01]  /*89d0*/  FMUL R180, R180, UR37 ;  /* 0x00000025b4b47c20 */ /* 0x000fe20008400000 */
[----:B------:R-:W-:Y:S01]  /*89e0*/  FMUL R181, R181, UR37 ;  /* 0x00000025b5b57c20 */ /* 0x000fe20008400000 */
[----:B------:R-:W-:Y:S01]  /*89f0*/  STL [R1+0x3bc], R74 ;  /* 0x0003bc4a01007387 */ /* 0x000fe20000100800 */
        /* <DEDUP_REMOVED lines=10> */
[----:B------:R-:W-:Y:S01]  /*8aa0*/  UMOV UR5, 0x400 ;  /* 0x0000040000057882 */ /* 0x000fe20000000000 */
[----:B------:R1:W-:Y:S01]  /*8ab0*/  STL [R1+0x3b0], R77 ;  /* 0x0003b04d01007387 */ /* 0x0003e20000100800 */
[-C--:B------:R-:W-:Y:S01]  /*8ac0*/  F2FP.F16.E4M3.UNPACK_B R250, R16.reuse ;  /* 0x00000010fffa723e */ /* 0x080fe200020006ff */
[----:B------:R-:W-:Y:S01]  /*8ad0*/  FMUL R9, R239, UR37 ;  /* 0x00000025ef097c20 */ /* 0x000fe20008400000 */
[----:B------:R-:W-:Y:S01]  /*8ae0*/  F2FP.F16.E4M3.UNPACK_B R252, R16.H1 ;  /* 0x00000010fffc723e */ /* 0x000fe200030006ff */
[----:B------:R-:W-:Y:S01]  /*8af0*/  FMUL R154, R154, UR37 ;  /* 0x000000259a9a7c20 */ /* 0x000fe20008400000 */
[----:B------:R-:W-:Y:S01]  /*8b00*/  F2FP.F16.E4M3.UNPACK_B R15, R19 ;  /* 0x00000013ff0f723e */ /* 0x000fe200020006ff */
[--C-:B------:R-:W-:Y:S02]  /*8b10*/  HADD2.F32 R251, -RZ, R250.reuse.H0_H0 ;  /* 0x200000fafffb7230 */ /* 0x100fe40000004100 */
[----:B------:R-:W-:Y:S01]  /*8b20*/  FMUL R155, R155, UR37 ;  /* 0x000000259b9b7c20 */ /* 0x000fe20008400000 */
[----:B------:R-:W-:Y:S02]  /*8b30*/  HADD2.F32 R250, -RZ, R250.H1_H1 ;  /* 0x300000fafffa7230 */ /* 0x000fe40000004100 */
[----:B------:R-:W-:Y:S01]  /*8b40*/  FMUL R156, R156, UR37 ;  /* 0x000000259c9c7c20 */ /* 0x000fe20008400000 */
[--C-:B------:R-:W-:Y:S02]  /*8b50*/  HADD2.F32 R16, -RZ, R15.reuse.H1_H1 ;  /* 0x3000000fff107230 */ /* 0x100fe40000004100 */
[----:B------:R-:W-:Y:S01]  /*8b60*/  FFMA R0, R251, UR44, R0 ;  /* 0x0000002cfb007c23 */ /* 0x000fe20008000000 */
[--C-:B------:R-:W-:Y:S02]  /*8b70*/  HADD2.F32 R251, -RZ, R252.reuse.H0_H0 ;  /* 0x200000fcfffb7230 */ /* 0x100fe40000004100 */
[----:B------:R-:W-:Y:S01]  /*8b80*/  FFMA R3, R250, UR44, R3 ;  /* 0x0000002cfa037c23 */ /* 0x000fe20008000003 */
[----:B------:R-:W-:Y:S01]  /*8b90*/  HADD2.F32 R250, -RZ, R252.H1_H1 ;  /* 0x300000fcfffa7230 */ /* 0x000fe20000004100 */
[-C--:B------:R-:W-:Y:S01]  /*8ba0*/  F2FP.F16.E4M3.UNPACK_B R252, R17.reuse.H1 ;  /* 0x00000011fffc723e */ /* 0x080fe200030006ff */
[----:B------:R-:W-:Y:S01]  /*8bb0*/  FMUL R157, R157, UR37 ;  /* 0x000000259d9d7c20 */ /* 0x000fe20008400000 */
[----:B------:R-:W-:Y:S01]  /*8bc0*/  FFMA R4, R251, UR44, R4 ;  /* 0x0000002cfb047c23 */ /* 0x000fe20008000004 */
[----:B------:R-:W-:Y:S01]  /*8bd0*/  FMUL R158, R158, UR37 ;  /* 0x000000259e9e7c20 */ /* 0x000fe20008400000 */
[----:B------:R-:W-:Y:S01]  /*8be0*/  FFMA R5, R250, UR44, R5 ;  /* 0x0000002cfa057c23 */ /* 0x000fe20008000005 */
[----:B------:R-:W-:Y:S01]  /*8bf0*/  F2FP.F16.E4M3.UNPACK_B R250, R17 ;  /* 0x00000011fffa723e */ /* 0x000fe200020006ff */
[----:B------:R-:W-:Y:S02]  /*8c00*/  HADD2.F32 R17, -RZ, R15.H0_H0 ;  /* 0x2000000fff117230 */ /* 0x000fe40000004100 */
[----:B------:R-:W-:Y:S01]  /*8c10*/  FMUL R15, R245, UR37 ;  /* 0x00000025f50f7c20 */ /* 0x000fe20008400000 */
[----:B------:R-:W-:Y:S01]  /*8c20*/  FMUL R159, R159, UR37 ;  /* 0x000000259f9f7c20 */ /* 0x000fe20008400000 */
[----:B------:R-:W-:Y:S01]  /*8c30*/  FMUL R161, R161, UR37 ;  /* 0x00000025a1a17c20 */ /* 0x000fe20008400000 */
[----:B-1----:R-:W2:Y:S01]  /*8c40*/  LDL.LU R77, [R1+0xd4] ;  /* 0x0000d400014d7983 */ /* 0x002ea20000300800 */
[--C-:B------:R-:W-:Y:S02]  /*8c50*/  HADD2.F32 R251, -RZ, R250.reuse.H0_H0 ;  /* 0x200000fafffb7230 */ /* 0x100fe40000004100 */
[----:B------:R-:W-:Y:S01]  /*8c60*/  FMUL R163, R163, UR37 ;  /* 0x00000025a3a37c20 */ /* 0x000fe20008400000 */
[----:B------:R-:W-:Y:S01]  /*8c70*/  HADD2.F32 R250, -RZ, R250.H1_H1 ;  /* 0x300000fafffa7230 */ /* 0x000fe20000004100 */
[----:B------:R-:W-:Y:S01]  /*8c80*/  STL [R1+0x3ac], R78 ;  /* 0x0003ac4e01007387 */ /* 0x000fe20000100800 */
[----:B------:R-:W-:Y:S01]  /*8c90*/  FMUL R165, R165, UR37 ;  /* 0x00000025a5a57c20 */ /* 0x000fe20008400000 */
[----:B------:R-:W-:Y:S01]  /*8ca0*/  FFMA R6, R251, UR44, R6 ;  /* 0x0000002cfb067c23 */ /* 0x000fe20008000006 */
[--C-:B------:R-:W-:Y:S01]  /*8cb0*/  HADD2.F32 R251, -RZ, R252.reuse.H0_H0 ;  /* 0x200000fcfffb7230 */ /* 0x100fe20000004100 */
[----:B------:R-:W-:Y:S01]  /*8cc0*/  STL [R1+0x3a8], R79 ;  /* 0x0003a84f01007387 */ /* 0x000fe20000100800 */
[----:B------:R-:W-:Y:S01]  /*8cd0*/  FFMA R7, R250, UR44, R7 ;  /* 0x0000002cfa077c23 */ /* 0x000fe20008000007 */
[----:B------:R-:W-:Y:S01]  /*8ce0*/  HADD2.F32 R250, -RZ, R252.H1_H1 ;  /* 0x300000fcfffa7230 */ /* 0x000fe20000004100 */
[-C--:B------:R-:W-:Y:S01]  /*8cf0*/  F2FP.F16.E4M3.UNPACK_B R252, R18.reuse.H1 ;  /* 0x00000012fffc723e */ /* 0x080fe200030006ff */
[----:B------:R-:W-:Y:S01]  /*8d00*/  STL [R1+0x3a4], R80 ;  /* 0x0003a45001007387 */ /* 0x000fe20000100800 */
[----:B------:R-:W-:Y:S01]  /*8d10*/  FFMA R8, R251, UR44, R8 ;  /* 0x0000002cfb087c23 */ /* 0x000fe20008000008 */
[----:B------:R-:W-:Y:S01]  /*8d20*/  FMUL R166, R166, UR37 ;  /* 0x00000025a6a67c20 */ /* 0x000fe20008400000 */
[----:B------:R-:W-:Y:S01]  /*8d30*/  FFMA R9, R250, UR44, R9 ;  /* 0x0000002cfa097c23 */ /* 0x000fe20008000009 */
[----:B------:R-:W-:Y:S01]  /*8d40*/  STL [R1+0x3a0], R81 ;  /* 0x0003a05101007387 */ /* 0x000fe20000100800 */
[----:B------:R-:W-:Y:S01]  /*8d50*/  HADD2.F32 R14, -RZ, R252.H1_H1 ;  /* 0x300000fcff0e7230 */ /* 0x000fe20000004100 */
[----:B------:R-:W-:Y:S01]  /*8d60*/  F2FP.F16.E4M3.UNPACK_B R250, R18 ;  /* 0x00000012fffa723e */ /* 0x000fe200020006ff */
[----:B------:R-:W-:Y:S01]  /*8d70*/  FMUL R136, R136, UR37 ;  /* 0x0000002588887c20 */ /* 0x000fe20008400000 */
[----:B------:R-:W-:Y:S01]  /*8d80*/  STL [R1+0x39c], R82 ;  /* 0x00039c5201007387 */ /* 0x000fe20000100800 */
[----:B------:R-:W-:Y:S01]  /*8d90*/  F2FP.SATFINITE.E4M3.F32.PACK_AB_MERGE_C R8, R9, R8, RZ ;  /* 0x000000080908723e */ /* 0x000fe200048070ff */
[----:B------:R-:W-:Y:S01]  /*8da0*/  FMUL R137, R137, UR37 ;  /* 0x0000002589897c20 */ /* 0x000fe20008400000 */
[--C-:B------:R-:W-:Y:S01]  /*8db0*/  HADD2.F32 R251, -RZ, R250.reuse.H0_H0 ;  /* 0x200000fafffb7230 */ /* 0x100fe20000004100 */
[----:B------:R1:W-:Y:S01]  /*8dc0*/  STL [R1+0x398], R83 ;  /* 0x0003985301007387 */ /* 0x0003e20000100800 */
[----:B------:R-:W-:Y:S01]  /*8dd0*/  HADD2.F32 R250, -RZ, R250.H1_H1 ;  /* 0x300000fafffa7230 */ /* 0x000fe20000004100 */
[----:B------:R-:W-:Y:S01]  /*8de0*/  F2FP.F16.E4M3.UNPACK_B R18, R19.H1 ;  /* 0x00000013ff12723e */ /* 0x000fe200030006ff */
[----:B------:R-:W-:Y:S01]  /*8df0*/  FMUL R138, R138, UR37 ;  /* 0x000000258a8a7c20 */ /* 0x000fe20008400000 */
[----:B------:R1:W-:Y:S01]  /*8e00*/  STL [R1+0x394], R84 ;  /* 0x0003945401007387 */ /* 0x0003e20000100800 */
[----:B------:R-:W-:Y:S01]  /*8e10*/  FFMA R10, R251, UR44, R10 ;  /* 0x0000002cfb0a7c23 */ /* 0x000fe2000800000a */
[----:B------:R-:W-:Y:S01]  /*8e20*/  FFMA R11, R250, UR44, R11 ;  /* 0x0000002cfa0b7c23 */ /* 0x000fe2000800000b */
[----:B------:R-:W-:Y:S01]  /*8e30*/  HADD2.F32 R251, -RZ, R252.H0_H0 ;  /* 0x200000fcfffb7230 */ /* 0x000fe20000004100 */
[----:B------:R-:W-:Y:S01]  /*8e40*/  STL [R1+0x390], R85 ;  /* 0x0003905501007387 */ /* 0x000fe20000100800 */
[--C-:B------:R-:W-:Y:S02]  /*8e50*/  HADD2.F32 R19, -RZ, R18.reuse.H0_H0 ;  /* 0x20000012ff137230 */ /* 0x100fe40000004100 */
[----:B------:R-:W-:Y:S01]  /*8e60*/  FMUL R139, R139, UR37 ;  /* 0x000000258b8b7c20 */ /* 0x000fe20008400000 */
[----:B------:R-:W-:Y:S01]  /*8e70*/  HADD2.F32 R18, -RZ, R18.H1_H1 ;  /* 0x30000012ff127230 */ /* 0x000fe20000004100 */
[----:B------:R-:W-:Y:S01]  /*8e80*/  STL [R1+0x38c], R86 ;  /* 0x00038c5601007387 */ /* 0x000fe20000100800 */
[----:B------:R-:W-:Y:S01]  /*8e90*/  FFMA R12, R251, UR44, R12 ;  /* 0x0000002cfb0c7c23 */ /* 0x000fe2000800000c */
[----:B------:R-:W-:Y:S01]  /*8ea0*/  FFMA R13, R14, UR44, R13 ;  /* 0x0000002c0e0d7c23 */ /* 0x000fe2000800000d */
[----:B------:R-:W-:Y:S01]  /*8eb0*/  FMUL R14, R244, UR37 ;  /* 0x00000025f40e7c20 */ /* 0x000fe20008400000 */
[----:B------:R-:W-:Y:S01]  /*8ec0*/  STL [R1+0x388], R87 ;  /* 0x0003885701007387 */ /* 0x000fe20000100800 */
[----:B------:R-:W-:Y:S01]  /*8ed0*/  FMUL R140, R140, UR37 ;  /* 0x000000258c8c7c20 */ /* 0x000fe20008400000 */
[----:B------:R-:W-:Y:S01]  /*8ee0*/  FMUL R141, R141, UR37 ;  /* 0x000000258d8d7c20 */ /* 0x000fe20008400000 */
[----:B------:R-:W-:Y:S01]  /*8ef0*/  FFMA R14, R17, UR44, R14 ;  /* 0x0000002c110e7c23 */ /* 0x000fe2000800000e */
[----:B------:R-:W-:Y:S01]  /*8f00*/  STL [R1+0x384], R56 ;  /* 0x0003843801007387 */ /* 0x000fe20000100800 */
[----:B------:R-:W-:Y:S01]  /*8f10*/  FFMA R15, R16, UR44, R15 ;  /* 0x0000002c100f7c23 */ /* 0x000fe2000800000f */
[----:B------:R-:W-:Y:S01]  /*8f20*/  FMUL R16, R246, UR37 ;  /* 0x00000025f6107c20 */ /* 0x000fe20008400000 */
[----:B------:R-:W-:Y:S01]  /*8f30*/  FMUL R17, R247, UR37 ;  /* 0x00000025f7117c20 */ /* 0x000fe20008400000 */
[----:B------:R-:W-:Y:S01]  /*8f40*/  STL [R1+0x380], R57 ;  /* 0x0003803901007387 */ /* 0x000fe20000100800 */
[----:B------:R-:W-:Y:S01]  /*8f50*/  FMUL R142, R142, UR37 ;  /* 0x000000258e8e7c20 */ /* 0x000fe20008400000 */
[----:B------:R-:W-:Y:S01]  /*8f60*/  FFMA R16, R19, UR44, R16 ;  /* 0x0000002c13107c23 */ /* 0x000fe20008000010 */
[----:B------:R-:W-:Y:S01]  /*8f70*/  FFMA R17, R18, UR44, R17 ;  /* 0x0000002c12117c23 */ /* 0x000fe20008000011 */
        /* <DEDUP_REMOVED lines=78> */
[----:B------:R-:W-:Y:S02]  /*9460*/  BSSY.RECONVERGENT B0, `(.L_x_118) ;  /* 0x0000559000007945 */ /* 0x000fe40003800200 */
[----:B------:R-:W-:Y:S04]  /*9470*/  STL [R1+0x32c], R46 ;  /* 0x00032c2e01007387 */ /* 0x000fe80000100800 */
[----:B------:R-:W-:Y:S04]  /*9480*/  STL [R1+0x328], R47 ;  /* 0x0003282f01007387 */ /* 0x000fe80000100800 */
[----:B------:R-:W-:Y:S04]  /*9490*/  STL [R1+0x324], R48 ;  /* 0x0003243001007387 */ /* 0x000fe80000100800 */
[----:B------:R-:W-:Y:S04]  /*94a0*/  STL [R1+0x320], R49 ;  /* 0x0003203101007387 */ /* 0x000fe80000100800 */
[----:B------:R1:W-:Y:S04]  /*94b0*/  STL [R1+0x31c], R50 ;  /* 0x00031c3201007387 */ /* 0x0003e80000100800 */
[----:B------:R-:W-:Y:S04]  /*94c0*/  STL [R1+0x318], R51 ;  /* 0x0003183301007387 */ /* 0x000fe80000100800 */
[----:B------:R-:W-:Y:S04]  /*94d0*/  STL [R1+0x314], R52 ;  /* 0x0003143401007387 */ /* 0x000fe80000100800 */
[----:B------:R1:W-:Y:S04]  /*94e0*/  STL [R1+0x310], R53 ;  /* 0x0003103501007387 */ /* 0x0003e80000100800 */
[----:B------:R-:W-:Y:S04]  /*94f0*/  STL [R1+0x30c], R54 ;  /* 0x00030c3601007387 */ /* 0x000fe80000100800 */
[----:B------:R-:W-:Y:S04]  /*9500*/  STL [R1+0x308], R55 ;  /* 0x0003083701007387 */ /* 0x000fe80000100800 */
[----:B------:R1:W-:Y:S04]  /*9510*/  STL [R1+0x304], R24 ;  /* 0x0003041801007387 */ /* 0x0003e80000100800 */
[----:B------:R1:W-:Y:S04]  /*9520*/  STL [R1+0x300], R25 ;  /* 0x0003001901007387 */ /* 0x0003e80000100800 */
[----:B------:R1:W-:Y:S04]  /*9530*/  STL [R1+0x2fc], R26 ;  /* 0x0002fc1a01007387 */ /* 0x0003e80000100800 */
[----:B------:R-:W-:Y:S04]  /*9540*/  STL [R1+0x2f8], R27 ;  /* 0x0002f81b01007387 */ /* 0x000fe80000100800 */
[----:B------:R-:W-:Y:S04]  /*9550*/  STL [R1+0x2f4], R28 ;  /* 0x0002f41c01007387 */ /* 0x000fe80000100800 */
[----:B------:R-:W-:Y:S04]  /*9560*/  STL [R1+0x2f0], R29 ;  /* 0x0002f01d01007387 */ /* 0x000fe80000100800 */
[----:B------:R1:W-:Y:S04]  /*9570*/  STL [R1+0x2ec], R30 ;  /* 0x0002ec1e01007387 */ /* 0x0003e80000100800 */
[----:B------:R-:W-:Y:S04]  /*9580*/  STL [R1+0x2e8], R31 ;  /* 0x0002e81f01007387 */ /* 0x000fe80000100800 */
[----:B------:R1:W-:Y:S04]  /*9590*/  STL [R1+0x2e4], R32 ;  /* 0x0002e42001007387 */ /* 0x0003e80000100800 */
[----:B------:R-:W-:Y:S04]  /*95a0*/  STL [R1+0x2e0], R33 ;  /* 0x0002e02101007387 */ /* 0x000fe80000100800 */
[----:B------:R1:W-:Y:S04]  /*95b0*/  STL [R1+0x2dc], R34 ;  /* 0x0002dc2201007387 */ /* 0x0003e80000100800 */
[----:B------:R-:W-:Y:S04]  /*95c0*/  STL [R1+0x2d8], R35 ;  /* 0x0002d82301007387 */ /* 0x000fe80000100800 */
[----:B------:R-:W-:Y:S04]  /*95d0*/  STL [R1+0x2d4], R36 ;  /* 0x0002d42401007387 */ /* 0x000fe80000100800 */
[----:B------:R-:W-:Y:S04]  /*95e0*/  STL [R1+0x2d0], R37 ;  /* 0x0002d02501007387 */ /* 0x000fe80000100800 */
[----:B------:R1:W-:Y:S04]  /*95f0*/  STL [R1+0x2cc], R38 ;  /* 0x0002cc2601007387 */ /* 0x0003e80000100800 */
[----:B------:R1:W-:Y:S04]  /*9600*/  STL [R1+0x2c8], R39 ;  /* 0x0002c82701007387 */ /* 0x0003e80000100800 */
[----:B------:R-:W-:Y:S04]  /*9610*/  STL [R1+0x138], R248 ;  /* 0x000138f801007387 */ /* 0x000fe80000100800 */
        /* <DEDUP_REMOVED lines=10> */
[----:B------:R-:W-:Y:S01]  /*96c0*/  STL [R1+0x20c], R17 ;  /* 0x00020c1101007387 */ /* 0x000fe20000100800 */
[----:B--2---:R-:W-:Y:S02]  /*96d0*/  F2FP.F16.E4M3.UNPACK_B R247, R77.H1 ;  /* 0x0000004dfff7723e */ /* 0x004fe400030006ff */
[-C--:B------:R-:W-:Y:S02]  /*96e0*/  F2FP.F16.E4M3.UNPACK_B R20, R21.reuse ;  /* 0x00000015ff14723e */ /* 0x080fe400020006ff */
[----:B------:R-:W-:Y:S02]  /*96f0*/  F2FP.F16.E4M3.UNPACK_B R242, R21.H1 ;  /* 0x00000015fff2723e */ /* 0x000fe400030006ff */
[-C--:B---3--:R-:W-:Y:S01]  /*9700*/  F2FP.F16.E4M3.UNPACK_B R250, R103.reuse ;  /* 0x00000067fffa723e */ /* 0x088fe200020006ff */
[--C-:B------:R-:W-:Y:S01]  /*9710*/  HADD2.F32 R21, -RZ, R20.reuse.H0_H0 ;  /* 0x20000014ff157230 */ /* 0x100fe20000004100 */
[----:B------:R-:W-:Y:S01]  /*9720*/  F2FP.F16.E4M3.UNPACK_B R246, R103.H1 ;  /* 0x00000067fff6723e */ /* 0x000fe200030006ff */
[----:B------:R-:W-:Y:S02]  /*9730*/  HADD2.F32 R22, -RZ, R20.H1_H1 ;  /* 0x30000014ff167230 */ /* 0x000fe40000004100 */
[----:B------:R-:W-:Y:S01]  /*9740*/  FMUL R20, R218, UR37 ;  /* 0x00000025da147c20 */ /* 0x000fe20008400000 */
[--C-:B------:R-:W-:Y:S02]  /*9750*/  HADD2.F32 R23, -RZ, R242.reuse.H0_H0 ;  /* 0x200000f2ff177230 */ /* 0x100fe40000004100 */
[----:B------:R-:W-:Y:S01]  /*9760*/  FFMA R18, R21, UR44, R18 ;  /* 0x0000002c15127c23 */ /* 0x000fe20008000012 */
[----:B----4-:R-:W-:Y:S01]  /*9770*/  F2FP.F16.E4M3.UNPACK_B R245, R73 ;  /* 0x00000049fff5723e */ /* 0x010fe200020006ff */
[----:B------:R-:W-:Y:S01]  /*9780*/  FFMA R19, R22, UR44, R19 ;  /* 0x0000002c16137c23 */ /* 0x000fe20008000013 */
[----:B------:R-:W-:Y:S01]  /*9790*/  F2FP.F16.E4M3.UNPACK_B R22, R77 ;  /* 0x0000004dff16723e */ /* 0x000fe200020006ff */
[----:B------:R-:W-:Y:S01]  /*97a0*/  FFMA R20, R23, UR44, R20 ;  /* 0x0000002c17147c23 */ /* 0x000fe20008000014 */
[----:B------:R-:W-:Y:S01]  /*97b0*/  STL [R1+0x210], R18 ;  /* 0x0002101201007387 */ /* 0x000fe20000100800 */
[----:B------:R-:W-:Y:S01]  /*97c0*/  F2FP.F16.E4M3.UNPACK_B R244, R73.H1 ;  /* 0x00000049fff4723e */ /* 0x000fe200030006ff */
[----:B------:R-:W-:Y:S02]  /*97d0*/  HADD2.F32 R216, -RZ, R242.H1_H1 ;  /* 0x300000f2ffd87230 */ /* 0x000fe40000004100 */
[----:B------:R-:W-:Y:S01]  /*97e0*/  FMUL R21, R219, UR37 ;  /* 0x00000025db157c20 */ /* 0x000fe20008400000 */
[----:B------:R-:W-:Y:S01]  /*97f0*/  STL [R1+0x214], R19 ;  /* 0x0002141301007387 */ /* 0x000fe20000100800 */
[--C-:B------:R-:W-:Y:S02]  /*9800*/  HADD2.F32 R243, -RZ, R22.reuse.H0_H0 ;  /* 0x20000016fff37230 */ /* 0x100fe40000004100 */
[----:B------:R-:W-:Y:S01]  /*9810*/  FMUL R23, R221, UR37 ;  /* 0x00000025dd177c20 */ /* 0x000fe20008400000 */
[----:B------:R-:W-:Y:S01]  /*9820*/  FFMA R21, R216, UR44, R21 ;  /* 0x0000002cd8157c23 */ /* 0x000fe20008000015 */
[----:B------:R-:W-:Y:S01]  /*9830*/  STL [R1+0x218], R20 ;  /* 0x0002181401007387 */ /* 0x000fe20000100800 */
[----:B------:R-:W-:Y:S02]  /*9840*/  HADD2.F32 R242, -RZ, R22.H1_H1 ;  /* 0x30000016fff27230 */ /* 0x000fe40000004100 */
[----:B------:R-:W-:Y:S01]  /*9850*/  FMUL R22, R220, UR37 ;  /* 0x00000025dc167c20 */ /* 0x000fe20008400000 */
[----:B------:R-:W-:Y:S01]  /*9860*/  FMUL R221, R227, UR37 ;  /* 0x00000025e3dd7c20 */ /* 0x000fe20008400000 */
[----:B------:R-:W2:Y:S01]  /*9870*/  LDL.LU R103, [R1+0xc4] ;  /* 0x0000c40001677983 */ /* 0x000ea20000300800 */
[--C-:B------:R-:W-:Y:S02]  /*9880*/  HADD2.F32 R227, -RZ, R247.reuse.H0_H0 ;  /* 0x200000f7ffe37230 */ /* 0x100fe40000004100 */
[----:B------:R-:W-:Y:S01]  /*9890*/  FFMA R22, R243, UR44, R22 ;  /* 0x0000002cf3167c23 */ /* 0x000fe20008000016 */
[----:B------:R-:W-:Y:S01]  /*98a0*/  FFMA R23, R242, UR44, R23 ;  /* 0x0000002cf2177c23 */ /* 0x000fe20008000017 */
[----:B------:R-:W3:Y:S01]  /*98b0*/  LDL.LU R77, [R1+0xc8] ;  /* 0x0000c800014d7983 */ /* 0x000ee20000300800 */
[----:B------:R-:W-:Y:S01]  /*98c0*/  FMUL R216, R222, UR37 ;  /* 0x00000025ded87c20 */ /* 0x000fe20008400000 */
[----:B------:R-:W-:Y:S01]  /*98d0*/  FMUL R220, R226, UR37 ;  /* 0x00000025e2dc7c20 */ /* 0x000fe20008400000 */
[----:B------:R-:W-:Y:S01]  /*98e0*/  HADD2.F32 R226, -RZ, R247.H1_H1 ;  /* 0x300000f7ffe27230 */ /* 0x000fe20000004100 */
[----:B------:R-:W4:Y:S01]  /*98f0*/  LDL.LU R73, [R1+0xcc] ;  /* 0x0000cc0001497983 */ /* 0x000f220000300800 */
[----:B------:R-:W-:Y:S01]  /*9900*/  FFMA R216, R227, UR44, R216 ;  /* 0x0000002ce3d87c23 */ /* 0x000fe200080000d8 */
[--C-:B------:R-:W-:Y:S02]  /*9910*/  HADD2.F32 R229, -RZ, R245.reuse.H0_H0 ;  /* 0x200000f5ffe57230 */ /* 0x100fe40000004100 */
[----:B------:R-:W-:Y:S01]  /*9920*/  FMUL R218, R224, UR37 ;  /* 0x00000025e0da7c20 */ /* 0x000fe20008400000 */
[----:B------:R-:W-:Y:S01]  /*9930*/  STL [R1+0x21c], R21 ;  /* 0x00021c1501007387 */ /* 0x000fe20000100800 */
[----:B------:R-:W-:Y:S01]  /*9940*/  FFMA R217, R226, UR44, R217 ;  /* 0x0000002ce2d97c23 */ /* 0x000fe200080000d9 */
[----:B------:R-:W-:Y:S01]  /*9950*/  FMUL R222, R228, UR37 ;  /* 0x00000025e4de7c20 */ /* 0x000fe20008400000 */
[----:B------:R-:W-:Y:S01]  /*9960*/  FFMA R218, R229, UR44, R218 ;  /* 0x0000002ce5da7c23 */ /* 0x000fe200080000da */
[----:B------:R-:W-:Y:S01]  /*9970*/  STL [R1+0x220], R22 ;  /* 0x0002201601007387 */ /* 0x000fe20000100800 */
[----:B------:R-:W-:Y:S02]  /*9980*/  HADD2.F32 R228, -RZ, R245.H1_H1 ;  /* 0x300000f5ffe47230 */ /* 0x000fe40000004100 */
[----:B------:R-:W-:Y:S01]  /*9990*/  FMUL R219, R225, UR37 ;  /* 0x00000025e1db7c20 */ /* 0x000fe20008400000 */
[----:B------:R-:W-:Y:S01]  /*99a0*/  HADD2.F32 R227, -RZ, R244.H0_H0 ;  /* 0x200000f4ffe37230 */ /* 0x000fe20000004100 */
[----:B------:R-:W-:Y:S01]  /*99b0*/  STL [R1+0x224], R23 ;  /* 0x0002241701007387 */ /* 0x000fe20000100800 */
[----:B------:R-:W-:Y:S01]  /*99c0*/  FMUL R224, R230, UR37 ;  /* 0x00000025e6e07c20 */ /* 0x000fe20008400000 */
[----:B------:R-:W-:Y:S01]  /*99d0*/  FFMA R219, R228, UR44, R219 ;  /* 0x0000002ce4db7c23 */ /* 0x000fe200080000db */
[----:B------:R-:W-:Y:S01]  /*99e0*/  HADD2.F32 R228, -RZ, R246.H1_H1 ;  /* 0x300000f6ffe47230 */ /* 0x000fe20000004100 */
[----:B------:R-:W-:Y:S01]  /*99f0*/  STL [R1+0x228], R216 ;  /* 0x000228d801007387 */ /* 0x000fe20000100800 */
[----:B------:R-:W-:Y:S01]  /*9a00*/  FFMA R220, R227, UR44, R220 ;  /* 0x0000002ce3dc7c23 */ /* 0x000fe200080000dc */
[----:B------:R-:W-:Y:S01]  /*9a10*/  FMUL R225, R231, UR37 ;  /* 0x00000025e7e17c20 */ /* 0x000fe20008400000 */
[----:B------:R-:W-:Y:S01]  /*9a20*/  HADD2.F32 R230, -RZ, R244.H1_H1 ;  /* 0x300000f4ffe67230 */ /* 0x000fe20000004100 */
[----:B------:R-:W4:Y:S01]  /*9a30*/  LDL.LU R226, [R1+0xc0] ;  /* 0x0000c00001e27983 */ /* 0x000f220000300800 */
[----:B------:R-:W-:Y:S03]  /*9a40*/  HADD2.F32 R227, -RZ, R250.H0_H0 ;  /* 0x200000faffe37230 */ /* 0x000fe60000004100 */
[----:B------:R-:W-:Y:S01]  /*9a50*/  STL [R1+0x22c], R217 ;  /* 0x00022cd901007387 */ /* 0x000fe20000100800 */
[----:B------:R-:W-:Y:S01]  /*9a60*/  FFMA R221, R230, UR44, R221 ;  /* 0x0000002ce6dd7c23 */ /* 0x000fe200080000dd */
[----:B------:R-:W-:Y:S01]  /*9a70*/  FFMA R222, R227, UR44, R222 ;  /* 0x0000002ce3de7c23 */ /* 0x000fe200080000de */
[----:B------:R-:W-:Y:S01]  /*9a80*/  HADD2.F32 R227, -RZ, R246.H0_H0 ;  /* 0x200000f6ffe37230 */ /* 0x000fe20000004100 */
[----:B------:R-:W-:Y:S04]  /*9a90*/  STL [R1+0x230], R218 ;  /* 0x000230da01007387 */ /* 0x000fe80000100800 */
[----:B------:R-:W-:Y:S04]  /*9aa0*/  STL [R1+0x234], R219 ;  /* 0x000234db01007387 */ /* 0x000fe80000100800 */
[----:B------:R-:W-:Y:S01]  /*9ab0*/  STL [R1+0x238], R220 ;  /* 0x000238dc01007387 */ /* 0x000fe20000100800 */
[-C--:B--2---:R-:W-:Y:S02]  /*9ac0*/  F2FP.F16.E4M3.UNPACK_B R247, R103.reuse ;  /* 0x00000067fff7723e */ /* 0x084fe400020006ff */
[----:B------:R-:W-:Y:S02]  /*9ad0*/  F2FP.F16.E4M3.UNPACK_B R245, R103.H1 ;  /* 0x00000067fff5723e */ /* 0x000fe400030006ff */
[----:B------:R-:W2:Y:S01]  /*9ae0*/  LDL.LU R103, [R1+0xb4] ;  /* 0x0000b40001677983 */ /* 0x000ea20000300800 */
[-C--:B---3--:R-:W-:Y:S02]  /*9af0*/  F2FP.F16.E4M3.UNPACK_B R244, R77.reuse ;  /* 0x0000004dfff4723e */ /* 0x088fe400020006ff */
[----:B------:R-:W-:Y:S02]  /*9b00*/  F2FP.F16.E4M3.UNPACK_B R231, R77.H1 ;  /* 0x0000004dffe7723e */ /* 0x000fe400030006ff */
[----:B------:R-:W3:Y:S01]  /*9b10*/  LDL.LU R77, [R1+0xb8] ;  /* 0x0000b800014d7983 */ /* 0x000ee20000300800 */
[-C--:B----4-:R-:W-:Y:S02]  /*9b20*/  F2FP.F16.E4M3.UNPACK_B R236, R73.reuse ;  /* 0x00000049ffec723e */ /* 0x090fe400020006ff */
[----:B------:R-:W-:Y:S02]  /*9b30*/  F2FP.F16.E4M3.UNPACK_B R235, R73.H1 ;  /* 0x00000049ffeb723e */ /* 0x000fe400030006ff */
[----:B------:R-:W4:Y:S04]  /*9b40*/  LDL.LU R73, [R1+0xbc] ;  /* 0x0000bc0001497983 */ /* 0x000f280000300800 */
[----:B------:R-:W-:Y:S04]  /*9b50*/  STL [R1+0x23c], R221 ;  /* 0x00023cdd01007387 */ /* 0x000fe80000100800 */
[----:B------:R-:W-:Y:S01]  /*9b60*/  STL [R1+0x240], R222 ;  /* 0x000240de01007387 */ /* 0x000fe20000100800 */
[-C--:B------:R-:W-:Y:S02]  /*9b70*/  F2FP.F16.E4M3.UNPACK_B R243, R226.reuse ;  /* 0x000000e2fff3723e */ /* 0x080fe400020006ff */
[----:B------:R-:W-:Y:S01]  /*9b80*/  F2FP.F16.E4M3.UNPACK_B R242, R226.H1 ;  /* 0x000000e2fff2723e */ /* 0x000fe200030006ff */
[----:B------:R-:W-:Y:S02]  /*9b90*/  HADD2.F32 R226, -RZ, R250.H1_H1 ;  /* 0x300000faffe27230 */ /* 0x000fe40000004100 */
[--C-:B------:R-:W-:Y:S02]  /*9ba0*/  HADD2.F32 R229, -RZ, R243.reuse.H0_H0 ;  /* 0x200000f3ffe57230 */ /* 0x100fe40000004100 */
[--C-:B------:R-:W-:Y:S02]  /*9bb0*/  HADD2.F32 R230, -RZ, R242.reuse.H1_H1 ;  /* 0x300000f2ffe67230 */ /* 0x100fe40000004100 */
[----:B------:R-:W-:Y:S01]  /*9bc0*/  FFMA R223, R226, UR44, R223 ;  /* 0x0000002ce2df7c23 */ /* 0x000fe200080000df */
[----:B------:R-:W-:Y:S01]  /*9bd0*/  FFMA R224, R227, UR44, R224 ;  /* 0x0000002ce3e07c23 */ /* 0x000fe200080000e0 */
[----:B------:R-:W-:Y:S01]  /*9be0*/  FFMA R225, R228, UR44, R225 ;  /* 0x0000002ce4e17c23 */ /* 0x000fe200080000e1 */
[----:B------:R-:W-:Y:S01]  /*9bf0*/  FFMA R200, R229, UR44, R200 ;  /* 0x0000002ce5c87c23 */ /* 0x000fe200080000c8 */
[----:B------:R-:W-:Y:S01]  /*9c00*/  HADD2.F32 R226, -RZ, R243.H1_H1 ;  /* 0x300000f3ffe27230 */ /* 0x000fe20000004100 */
[----:B------:R-:W-:Y:S01]  /*9c10*/  STL [R1+0x244], R223 ;  /* 0x000244df01007387 */ /* 0x000fe20000100800 */
[----:B------:R-:W-:Y:S02]  /*9c20*/  HADD2.F32 R227, -RZ, R242.H0_H0 ;  /* 0x200000f2ffe37230 */ /* 0x000fe40000004100 */
[--C-:B------:R-:W-:Y:S01]  /*9c30*/  HADD2.F32 R229, -RZ, R244.reuse.H0_H0 ;  /* 0x200000f4ffe57230 */ /* 0x100fe20000004100 */
[----:B------:R-:W-:Y:S01]  /*9c40*/  STL [R1+0x248], R224 ;  /* 0x000248e001007387 */ /* 0x000fe20000100800 */
[----:B------:R-:W-:Y:S01]  /*9c50*/  FFMA R201, R226, UR44, R201 ;  /* 0x0000002ce2c97c23 */ /* 0x000fe200080000c9 */
[----:B------:R-:W-:Y:S01]  /*9c60*/  FFMA R202, R227, UR44, R202 ;  /* 0x0000002ce3ca7c23 */ /* 0x000fe200080000ca */
[----:B------:R-:W-:Y:S01]  /*9c70*/  FFMA R203, R230, UR44, R203 ;  /* 0x0000002ce6cb7c23 */ /* 0x000fe200080000cb */
[----:B------:R-:W4:Y:S01]  /*9c80*/  LDL.LU R228, [R1+0xb0] ;  /* 0x0000b00001e47983 */ /* 0x000f220000300800 */
[--C-:B------:R-:W-:Y:S02]  /*9c90*/  HADD2.F32 R227, -RZ, R247.reuse.H0_H0 ;  /* 0x200000f7ffe37230 */ /* 0x100fe40000004100 */
[----:B------:R-:W-:Y:S01]  /*9ca0*/  HADD2.F32 R226, -RZ, R247.H1_H1 ;  /* 0x300000f7ffe27230 */ /* 0x000fe20000004100 */
[----:B------:R-:W-:Y:S01]  /*9cb0*/  STL [R1+0x24c], R225 ;  /* 0x00024ce101007387 */ /* 0x000fe20000100800 */
[----:B------:R-:W-:Y:S02]  /*9cc0*/  HADD2.F32 R230, -RZ, R231.H1_H1 ;  /* 0x300000e7ffe67230 */ /* 0x000fe40000004100 */
[----:B------:R-:W-:Y:S01]  /*9cd0*/  FFMA R204, R227, UR44, R204 ;  /* 0x0000002ce3cc7c23 */ /* 0x000fe200080000cc */
[----:B------:R-:W-:Y:S01]  /*9ce0*/  HADD2.F32 R227, -RZ, R245.H0_H0 ;  /* 0x200000f5ffe37230 */ /* 0x000fe20000004100 */
[----:B------:R-:W-:Y:S01]  /*9cf0*/  STL [R1+0x1d8], R200 ;  /* 0x0001d8c801007387 */ /* 0x000fe20000100800 */
[----:B------:R-:W-:Y:S01]  /*9d00*/  FFMA R205, R226, UR44, R205 ;  /* 0x0000002ce2cd7c23 */ /* 0x000fe200080000cd */
[----:B------:R-:W-:Y:S02]  /*9d10*/  HADD2.F32 R226, -RZ, R244.H1_H1 ;  /* 0x300000f4ffe27230 */ /* 0x000fe40000004100 */
[----:B------:R-:W-:Y:S01]  /*9d20*/  STL [R1+0x1dc], R201 ;  /* 0x0001dcc901007387 */ /* 0x000fe20000100800 */
[----:B------:R-:W-:Y:S01]  /*9d30*/  FFMA R206, R227, UR44, R206 ;  /* 0x0000002ce3ce7c23 */ /* 0x000fe200080000ce */
[----:B------:R-:W-:Y:S02]  /*9d40*/  HADD2.F32 R227, -RZ, R231.H0_H0 ;  /* 0x200000e7ffe37230 */ /* 0x000fe40000004100 */
        /* <DEDUP_REMOVED lines=11> */
[----:B------:R-:W-:Y:S04]  /*9e00*/  STL [R1+0x1a8], R204 ;  /* 0x0001a8cc01007387 */ /* 0x000fe80000100800 */
[----:B------:R-:W-:Y:S04]  /*9e10*/  STL [R1+0x1ac], R205 ;  /* 0x0001accd01007387 */ /* 0x000fe80000100800 */
[----:B------:R-:W-:Y:S01]  /*9e20*/  STL [R1+0x1c8], R206 ;  /* 0x0001c8ce01007387 */ /* 0x000fe20000100800 */
[-C--:B------:R-:W-:Y:S02]  /*9e30*/  F2FP.F16.E4M3.UNPACK_B R240, R228.reuse ;  /* 0x000000e4fff0723e */ /* 0x080fe400020006ff */
[----:B------:R-:W-:Y:S01]  /*9e40*/  F2FP.F16.E4M3.UNPACK_B R239, R228.H1 ;  /* 0x000000e4ffef723e */ /* 0x000fe200030006ff */
[----:B------:R-:W-:Y:S05]  /*9e50*/  HADD2.F32 R228, -RZ, R245.H1_H1 ;  /* 0x300000f5ffe47230 */ /* 0x000fea0000004100 */
[----:B------:R-:W-:Y:S01]  /*9e60*/  FFMA R207, R228, UR44, R207 ;  /* 0x0000002ce4cf7c23 */ /* 0x000fe200080000cf */
[----:B------:R-:W-:Y:S01]  /*9e70*/  FFMA R208, R229, UR44, R208 ;  /* 0x0000002ce5d07c23 */ /* 0x000fe200080000d0 */
[----:B------:R-:W4:Y:S01]  /*9e80*/  LDL.LU R228, [R1+0xa0] ;  /* 0x0000a00001e47983 */ /* 0x000f220000300800 */
[----:B------:R-:W-:Y:S01]  /*9e90*/  FFMA R209, R226, UR44, R209 ;  /* 0x0000002ce2d17c23 */ /* 0x000fe200080000d1 */
[----:B------:R-:W-:Y:S01]  /*9ea0*/  FFMA R210, R227, UR44, R210 ;  /* 0x0000002ce3d27c23 */ /* 0x000fe200080000d2 */
[----:B------:R-:W-:Y:S01]  /*9eb0*/  FFMA R211, R230, UR44, R211 ;  /* 0x0000002ce6d37c23 */ /* 0x000fe200080000d3 */
[----:B------:R-:W-:Y:S01]  /*9ec0*/  STL [R1+0x1cc], R207 ;  /* 0x0001cccf01007387 */ /* 0x000fe20000100800 */
[--C-:B------:R-:W-:Y:S02]  /*9ed0*/  HADD2.F32 R227, -RZ, R236.reuse.H0_H0 ;  /* 0x200000ecffe37230 */ /* 0x100fe40000004100 */
[----:B------:R-:W-:Y:S01]  /*9ee0*/  HADD2.F32 R226, -RZ, R236.H1_H1 ;  /* 0x300000ecffe27230 */ /* 0x000fe20000004100 */
[----:B------:R-:W-:Y:S01]  /*9ef0*/  STL [R1+0x1b0], R208 ;  /* 0x0001b0d001007387 */ /* 0x000fe20000100800 */
[--C-:B------:R-:W-:Y:S02]  /*9f00*/  HADD2.F32 R229, -RZ, R240.reuse.H0_H0 ;  /* 0x200000f0ffe57230 */ /* 0x100fe40000004100 */
[----:B------:R-:W-:Y:S01]  /*9f10*/  FFMA R212, R227, UR44, R212 ;  /* 0x0000002ce3d47c23 */ /* 0x000fe200080000d4 */
[----:B------:R-:W-:Y:S01]  /*9f20*/  HADD2.F32 R227, -RZ, R235.H0_H0 ;  /* 0x200000ebffe37230 */ /* 0x000fe20000004100 */
[----:B------:R-:W-:Y:S01]  /*9f30*/  STL [R1+0x1b4], R209 ;  /* 0x0001b4d101007387 */ /* 0x000fe20000100800 */
[----:B------:R-:W-:Y:S01]  /*9f40*/  FFMA R213, R226, UR44, R213 ;  /* 0x0000002ce2d57c23 */ /* 0x000fe200080000d5 */
[----:B------:R-:W-:Y:S02]  /*9f50*/  HADD2.F32 R226, -RZ, R240.H1_H1 ;  /* 0x300000f0ffe27230 */ /* 0x000fe40000004100 */
[----:B------:R-:W-:Y:S01]  /*9f60*/  STL [R1+0x1c0], R210 ;  /* 0x0001c0d201007387 */ /* 0x000fe20000100800 */
[----:B------:R-:W-:Y:S01]  /*9f70*/  FFMA R214, R227, UR44, R214 ;  /* 0x0000002ce3d67c23 */ /* 0x000fe200080000d6 */
[--C-:B------:R-:W-:Y:S02]  /*9f80*/  HADD2.F32 R227, -RZ, R239.reuse.H0_H0 ;  /* 0x200000efffe37230 */ /* 0x100fe40000004100 */
[----:B------:R-:W-:Y:S01]  /*9f90*/  HADD2.F32 R230, -RZ, R239.H1_H1 ;  /* 0x300000efffe67230 */ /* 0x000fe20000004100 */
[-C--:B--2---:R-:W-:Y:S02]  /*9fa0*/  F2FP.F16.E4M3.UNPACK_B R252, R103.reuse ;  /* 0x00000067fffc723e */ /* 0x084fe400020006ff */
[----:B------:R-:W-:Y:S02]  /*9fb0*/  F2FP.F16.E4M3.UNPACK_B R251, R103.H1 ;  /* 0x00000067fffb723e */ /* 0x000fe400030006ff */
[----:B------:R-:W2:Y:S01]  /*9fc0*/  LDL.LU R103, [R1+0x90] ;  /* 0x0000900001677983 */ /* 0x000ea20000300800 */
[-C--:B---3--:R-:W-:Y:S02]  /*9fd0*/  F2FP.F16.E4M3.UNPACK_B R250, R77.reuse ;  /* 0x0000004dfffa723e */ /* 0x088fe400020006ff */
[----:B------:R-:W-:Y:S02]  /*9fe0*/  F2FP.F16.E4M3.UNPACK_B R231, R77.H1 ;  /* 0x0000004dffe7723e */ /* 0x000fe400030006ff */
[-C--:B----4-:R-:W-:Y:S02]  /*9ff0*/  F2FP.F16.E4M3.UNPACK_B R247, R73.reuse ;  /* 0x00000049fff7723e */ /* 0x090fe400020006ff */
[----:B------:R-:W-:Y:S02]  /*a000*/  F2FP.F16.E4M3.UNPACK_B R233, R73.H1 ;  /* 0x00000049ffe9723e */ /* 0x000fe400030006ff */
[----:B------:R-:W3:Y:S04]  /*a010*/  LDL.LU R73, [R1+0x94] ;  /* 0x0000940001497983 */ /* 0x000ee80000300800 */
        /* <DEDUP_REMOVED lines=15> */
[----:B------:R-:W-:Y:S03]  /*a110*/  HADD2.F32 R230, -RZ, R246.H1_H1 ;  /* 0x300000f6ffe67230 */ /* 0x000fe60000004100 */
        /* <DEDUP_REMOVED lines=8> */
[C---:B-1----:R-:W-:Y:S02]  /*a1a0*/  PRMT R83, R72.reuse, 0x7610, R83 ;  /* 0x0000761048537816 */ /* 0x042fe40000000053 */
[----:B------:R-:W-:Y:S02]  /*a1b0*/  PRMT R84, R72, 0x7632, R84 ;  /* 0x0000763248547816 */ /* 0x000fe40000000054 */
[----:B------:R-:W3:Y:S01]  /*a1c0*/  LDL.LU R72, [R1+0x3c4] ;  /* 0x0003c40001487983 */ /* 0x000ee20000300800 */
[-C--:B----4-:R-:W-:Y:S02]  /*a1d0*/  F2FP.F16.E4M3.UNPACK_B R74, R77.reuse.H1 ;  /* 0x0000004dff4a723e */ /* 0x090fe400030006ff */
[----:B------:R-:W-:Y:S01]  /*a1e0*/  F2FP.F16.E4M3.UNPACK_B R232, R77 ;  /* 0x0000004dffe8723e */ /* 0x000fe200020006ff */
[----:B------:R-:W4:Y:S01]  /*a1f0*/  LDL.LU R73, [R1+0x3c0] ;  /* 0x0003c00001497983 */ /* 0x000f220000300800 */
[C---:B------:R-:W-:Y:S02]  /*a200*/  PRMT R63, R74.reuse, 0x7610, R63 ;  /* 0x000076104a3f7816 */ /* 0x040fe4000000003f */
[----:B------:R-:W-:Y:S02]  /*a210*/  PRMT R64, R74, 0x7632, R64 ;  /* 0x000076324a407816 */ /* 0x000fe40000000040 */
[----:B------:R-:W4:Y:S01]  /*a220*/  LDL.LU R74, [R1+0x80] ;  /* 0x00008000014a7983 */ /* 0x000f220000300800 */
[C---:B------:R-:W-:Y:S02]  /*a230*/  PRMT R85, R229.reuse, 0x7610, R85 ;  /* 0x00007610e5557816 */ /* 0x040fe40000000055 */
[----:B------:R-:W-:Y:S01]  /*a240*/  PRMT R58, R229, 0x7632, R58 ;  /* 0x00007632e53a7816 */ /* 0x000fe2000000003a */
[----:B------:R-:W4:Y:S01]  /*a250*/  LDL.LU R77, [R1+0x84] ;  /* 0x00008400014d7983 */ /* 0x000f220000300800 */
[----:B------:R-:W-:Y:S03]  /*a260*/  HADD2.F32 R229, -RZ, R234.H0_H0 ;  /* 0x200000eaffe57230 */ /* 0x000fe60000004100 */
[----:B------:R-:W-:Y:S01]  /*a270*/  STL [R1+0x1e0], R187 ;  /* 0x0001e0bb01007387 */ /* 0x000fe20000100800 */
[-C--:B------:R-:W-:Y:S02]  /*a280*/  F2FP.F16.E4M3.UNPACK_B R227, R228.reuse ;  /* 0x000000e4ffe3723e */ /* 0x080fe400020006ff */
[----:B------:R-:W-:Y:S01]  /*a290*/  F2FP.F16.E4M3.UNPACK_B R226, R228.H1 ;  /* 0x000000e4ffe2723e */ /* 0x000fe200030006ff */
[--C-:B------:R-:W-:Y:S01]  /*a2a0*/  HADD2.F32 R228, -RZ, R237.reuse.H1_H1 ;  /* 0x300000edffe47230 */ /* 0x100fe20000004100 */
[C---:B------:R-:W-:Y:S02]  /*a2b0*/  PRMT R86, R227.reuse, 0x7610, R86 ;  /* 0x00007610e3567816 */ /* 0x040fe40000000056 */
[----:B------:R-:W-:Y:S01]  /*a2c0*/  PRMT R87, R227, 0x7632, R87 ;  /* 0x00007632e3577816 */ /* 0x000fe20000000057 */
[--C-:B------:R-:W-:Y:S01]  /*a2d0*/  HADD2.F32 R227, -RZ, R238.reuse.H0_H0 ;  /* 0x200000eeffe37230 */ /* 0x100fe20000004100 */
[C---:B------:R-:W-:Y:S02]  /*a2e0*/  PRMT R56, R226.reuse, 0x7610, R56 ;  /* 0x00007610e2387816 */ /* 0x040fe40000000038 */
[----:B------:R-:W-:Y:S01]  /*a2f0*/  PRMT R61, R226, 0x7632, R61 ;  /* 0x00007632e23d7816 */ /* 0x000fe2000000003d */
[----:B------:R-:W-:Y:S02]  /*a300*/  HADD2.F32 R226, -RZ, R238.H1_H1 ;  /* 0x300000eeffe27230 */ /* 0x000fe40000004100 */
[----:B------:R-:W-:Y:S01]  /*a310*/  FFMA R188, R227, UR44, R188 ;  /* 0x0000002ce3bc7c23 */ /* 0x000fe200080000bc */
[----:B------:R-:W-:Y:S02]  /*a320*/  HADD2.F32 R227, -RZ, R237.H0_H0 ;  /* 0x200000edffe37230 */ /* 0x000fe40000004100 */
[----:B------:R-:W-:Y:S02]  /*a330*/  FFMA R189, R226, UR44, R189 ;  /* 0x0000002ce2bd7c23 */ /* 0x000fe400080000bd */
[----:B------:R-:W-:Y:S01]  /*a340*/  STL [R1+0x254], R188 ;  /* 0x000254bc01007387 */ /* 0x000fe20000100800 */
[----:B------:R-:W-:Y:S01]  /*a350*/  FFMA R190, R227, UR44, R190 ;  /* 0x0000002ce3be7c23 */ /* 0x000fe200080000be */
[----:B------:R-:W-:Y:S01]  /*a360*/  FFMA R191, R228, UR44, R191 ;  /* 0x0000002ce4bf7c23 */ /* 0x000fe200080000bf */
[----:B------:R-:W-:Y:S01]  /*a370*/  FFMA R192, R229, UR44, R192 ;  /* 0x0000002ce5c07c23 */ /* 0x000fe200080000c0 */
[----:B------:R-:W-:Y:S01]  /*a380*/  STL [R1+0x258], R189 ;  /* 0x000258bd01007387 */ /* 0x000fe20000100800 */
[----:B------:R-:W-:Y:S02]  /*a390*/  HADD2.F32 R226, -RZ, R234.H1_H1 ;  /* 0x300000eaffe27230 */ /* 0x000fe40000004100 */
[----:B------:R-:W-:Y:S01]  /*a3a0*/  HADD2.F32 R227, -RZ, R246.H0_H0 ;  /* 0x200000f6ffe37230 */ /* 0x000fe20000004100 */
[----:B------:R-:W-:Y:S02]  /*a3b0*/  STL [R1+0x25c], R190 ;  /* 0x00025cbe01007387 */ /* 0x000fe40000100800 */
[----:B------:R-:W-:Y:S02]  /*a3c0*/  FFMA R193, R226, UR44, R193 ;  /* 0x0000002ce2c17c23 */ /* 0x000fe400080000c1 */
[----:B------:R-:W4:Y:S01]  /*a3d0*/  LDL.LU R228, [R1+0x88] ;  /* 0x0000880001e47983 */ /* 0x000f220000300800 */
[----:B------:R-:W-:Y:S01]  /*a3e0*/  FFMA R194, R227, UR44, R194 ;  /* 0x0000002ce3c27c23 */ /* 0x000fe200080000c2 */
[----:B------:R-:W-:Y:S01]  /*a3f0*/  FFMA R195, R230, UR44, R195 ;  /* 0x0000002ce6c37c23 */ /* 0x000fe200080000c3 */
[----:B------:R-:W-:Y:S01]  /*a400*/  HADD2.F32 R230, -RZ, R244.H1_H1 ;  /* 0x300000f4ffe67230 */ /* 0x000fe20000004100 */
[----:B------:R-:W-:Y:S04]  /*a410*/  STL [R1+0x260], R191 ;  /* 0x000260bf01007387 */ /* 0x000fe80000100800 */
[----:B------:R-:W-:Y:S04]  /*a420*/  STL [R1+0x194], R192 ;  /* 0x000194c001007387 */ /* 0x000fe80000100800 */
[----:B------:R-:W-:Y:S04]  /*a430*/  STL [R1+0x198], R193 ;  /* 0x000198c101007387 */ /* 0x000fe80000100800 */
[----:B------:R-:W-:Y:S01]  /*a440*/  STL [R1+0x264], R194 ;  /* 0x000264c201007387 */ /* 0x000fe20000100800 */
[----:B--2---:R-:W-:Y:S01]  /*a450*/  FMUL R103, R103, UR37 ;  /* 0x0000002567677c20 */ /* 0x004fe20008400000 */
[----:B---3--:R-:W-:Y:S01]  /*a460*/  FMUL R72, R72, UR37 ;  /* 0x0000002548487c20 */ /* 0x008fe20008400000 */
[----:B----4-:R-:W-:Y:S01]  /*a470*/  FMUL R73, R73, UR37 ;  /* 0x0000002549497c20 */ /* 0x010fe20008400000 */
[-C--:B------:R-:W-:Y:S02]  /*a480*/  F2FP.F16.E4M3.UNPACK_B R82, R74.reuse ;  /* 0x0000004aff52723e */ /* 0x080fe400020006ff */
[----:B------:R-:W-:Y:S02]  /*a490*/  F2FP.F16.E4M3.UNPACK_B R75, R74.H1 ;  /* 0x0000004aff4b723e */ /* 0x000fe400030006ff */
[C---:B------:R-:W-:Y:S02]  /*a4a0*/  PRMT R65, R82.reuse, 0x7610, R65 ;  /* 0x0000761052417816 */ /* 0x040fe40000000041 */
[----:B------:R-:W-:Y:S02]  /*a4b0*/  PRMT R71, R82, 0x7632, R71 ;  /* 0x0000763252477816 */ /* 0x000fe40000000047 */
[----:B------:R-:W2:Y:S01]  /*a4c0*/  LDL.LU R82, [R1+0x8c] ;  /* 0x00008c0001527983 */ /* 0x000ea20000300800 */
[C---:B------:R-:W-:Y:S02]  /*a4d0*/  PRMT R66, R75.reuse, 0x7610, R66 ;  /* 0x000076104b427816 */ /* 0x040fe40000000042 */
[----:B------:R-:W-:Y:S01]  /*a4e0*/  PRMT R67, R75, 0x7632, R67 ;  /* 0x000076324b437816 */ /* 0x000fe20000000043 */
[----:B------:R-:W3:Y:S01]  /*a4f0*/  LDL.LU R74, [R1+0x3bc] ;  /* 0x0003bc00014a7983 */ /* 0x000ee20000300800 */
[-C--:B------:R-:W-:Y:S02]  /*a500*/  F2FP.F16.E4M3.UNPACK_B R76, R77.reuse ;  /* 0x0000004dff4c723e */ /* 0x080fe400020006ff */
[----:B------:R-:W-:Y:S01]  /*a510*/  F2FP.F16.E4M3.UNPACK_B R78, R77.H1 ;  /* 0x0000004dff4e723e */ /* 0x000fe200030006ff */
[----:B------:R-:W4:Y:S01]  /*a520*/  LDL.LU R75, [R1+0x3b8] ;  /* 0x0003b800014b7983 */ /* 0x000f220000300800 */
[C---:B------:R-:W-:Y:S02]  /*a530*/  PRMT R42, R76.reuse, 0x7610, R42 ;  /* 0x000076104c2a7816 */ /* 0x040fe4000000002a */
[----:B------:R-:W-:Y:S02]  /*a540*/  PRMT R43, R76, 0x7632, R43 ;  /* 0x000076324c2b7816 */ /* 0x000fe4000000002b */
[----:B------:R-:W4:Y:S01]  /*a550*/  LDL.LU R76, [R1+0x3b4] ;  /* 0x0003b400014c7983 */ /* 0x000f220000300800 */
[C---:B------:R-:W-:Y:S02]  /*a560*/  PRMT R44, R78.reuse, 0x7610, R44 ;  /* 0x000076104e2c7816 */ /* 0x040fe4000000002c */
[----:B------:R-:W-:Y:S01]  /*a570*/  PRMT R50, R78, 0x7632, R50 ;  /* 0x000076324e327816 */ /* 0x000fe20000000032 */
[----:B------:R-:W4:Y:S04]  /*a580*/  LDL.LU R77, [R1+0x3b0] ;  /* 0x0003b000014d7983 */ /* 0x000f280000300800 */
[----:B------:R-:W4:Y:S01]  /*a590*/  LDL.LU R78, [R1+0x3ac] ;  /* 0x0003ac00014e7983 */ /* 0x000f220000300800 */
[-C--:B------:R-:W-:Y:S02]  /*a5a0*/  F2FP.F16.E4M3.UNPACK_B R227, R228.reuse.H1 ;  /* 0x000000e4ffe3723e */ /* 0x080fe400030006ff */
[----:B------:R-:W-:Y:S01]  /*a5b0*/  F2FP.F16.E4M3.UNPACK_B R229, R228 ;  /* 0x000000e4ffe5723e */ /* 0x000fe200020006ff */
[--C-:B------:R-:W-:Y:S01]  /*a5c0*/  HADD2.F32 R228, -RZ, R242.reuse.H1_H1 ;  /* 0x300000f2ffe47230 */ /* 0x100fe20000004100 */
[C---:B------:R-:W-:Y:S02]  /*a5d0*/  PRMT R47, R227.reuse, 0x7610, R47 ;  /* 0x00007610e32f7816 */ /* 0x040fe4000000002f */
[----:B------:R-:W-:Y:S01]  /*a5e0*/  PRMT R53, R227, 0x7632, R53 ;  /* 0x00007632e3357816 */ /* 0x000fe20000000035 */
[----:B------:R-:W-:Y:S01]  /*a5f0*/  HADD2.F32 R227, -RZ, R243.H0_H0 ;  /* 0x200000f3ffe37230 */ /* 0x000fe20000004100 */
[C---:B------:R-:W-:Y:S02]  /*a600*/  PRMT R45, R229.reuse, 0x7610, R45 ;  /* 0x00007610e52d7816 */ /* 0x040fe4000000002d */
[----:B------:R-:W-:Y:S01]  /*a610*/  PRMT R46, R229, 0x7632, R46 ;  /* 0x00007632e52e7816 */ /* 0x000fe2000000002e */
[----:B------:R-:W-:Y:S02]  /*a620*/  HADD2.F32 R229, -RZ, R245.H0_H0 ;  /* 0x200000f5ffe57230 */ /* 0x000fe40000004100 */
[----:B------:R-:W-:Y:S01]  /*a630*/  FFMA R196, R227, UR44, R196 ;  /* 0x0000002ce3c47c23 */ /* 0x000fe200080000c4 */
[----:B------:R-:W-:Y:S01]  /*a640*/  HADD2.F32 R227, -RZ, R242.H0_H0 ;  /* 0x200000f2ffe37230 */ /* 0x000fe20000004100 */
[-C--:B--2---:R-:W-:Y:S02]  /*a650*/  F2FP.F16.E4M3.UNPACK_B R80, R82.reuse.H1 ;  /* 0x00000052ff50723e */ /* 0x084fe400030006ff */
[----:B------:R-:W-:Y:S02]  /*a660*/  F2FP.F16.E4M3.UNPACK_B R226, R82 ;  /* 0x00000052ffe2723e */ /* 0x000fe400020006ff */
[----:B------:R-:W-:Y:S01]  /*a670*/  PRMT R24, R80, 0x7610, R24 ;  /* 0x0000761050187816 */ /* 0x000fe20000000018 */
[----:B---3--:R-:W-:Y:S01]  /*a680*/  FMUL R74, R74, UR37 ;  /* 0x000000254a4a7c20 */ /* 0x008fe20008400000 */
[----:B------:R-:W-:Y:S02]  /*a690*/  PRMT R25, R80, 0x7632, R25 ;  /* 0x0000763250197816 */ /* 0x000fe40000000019 */
[----:B------:R-:W2:Y:S01]  /*a6a0*/  LDL.LU R80, [R1+0x70] ;  /* 0x0000700001507983 */ /* 0x000ea20000300800 */
[C---:B------:R-:W-:Y:S01]  /*a6b0*/  PRMT R48, R226.reuse, 0x7610, R48 ;  /* 0x00007610e2307816 */ /* 0x040fe20000000030 */
[----:B----4-:R-:W-:Y:S01]  /*a6c0*/  FMUL R75, R75, UR37 ;  /* 0x000000254b4b7c20 */ /* 0x010fe20008400000 */
[----:B------:R-:W-:Y:S01]  /*a6d0*/  PRMT R49, R226, 0x7632, R49 ;  /* 0x00007632e2317816 */ /* 0x000fe20000000031 */
[----:B------:R-:W3:Y:S01]  /*a6e0*/  LDL.LU R82, [R1+0x7c] ;  /* 0x00007c0001527983 */ /* 0x000ee20000300800 */
[----:B------:R-:W-:Y:S02]  /*a6f0*/  HADD2.F32 R226, -RZ, R243.H1_H1 ;  /* 0x300000f3ffe27230 */ /* 0x000fe40000004100 */
[----:B------:R-:W-:Y:S01]  /*a700*/  FMUL R76, R76, UR37 ;  /* 0x000000254c4c7c20 */ /* 0x000fe20008400000 */
[----:B------:R-:W-:Y:S01]  /*a710*/  STL [R1+0x268], R195 ;  /* 0x000268c301007387 */ /* 0x000fe20000100800 */
[----:B------:R-:W-:Y:S01]  /*a720*/  FMUL R77, R77, UR37 ;  /* 0x000000254d4d7c20 */ /* 0x000fe20008400000 */
[----:B------:R-:W-:Y:S01]  /*a730*/  FFMA R197, R226, UR44, R197 ;  /* 0x0000002ce2c57c23 */ /* 0x000fe200080000c5 */
[----:B------:R-:W-:Y:S01]  /*a740*/  FFMA R198, R227, UR44, R198 ;  /* 0x0000002ce3c67c23 */ /* 0x000fe200080000c6 */
[----:B------:R-:W-:Y:S01]  /*a750*/  STL [R1+0x26c], R196 ;  /* 0x00026cc401007387 */ /* 0x000fe20000100800 */
[----:B------:R-:W-:Y:S01]  /*a760*/  FFMA R199, R228, UR44, R199 ;  /* 0x0000002ce4c77c23 */ /* 0x000fe200080000c7 */
[----:B------:R-:W-:Y:S01]  /*a770*/  FFMA R168, R229, UR44, R168 ;  /* 0x0000002ce5a87c23 */ /* 0x000fe200080000a8 */
[----:B------:R-:W-:Y:S01]  /*a780*/  HADD2.F32 R226, -RZ, R245.H1_H1 ;  /* 0x300000f5ffe27230 */ /* 0x000fe20000004100 */
[----:B------:R-:W-:Y:S01]  /*a790*/  STL [R1+0x270], R197 ;  /* 0x000270c501007387 */ /* 0x000fe20000100800 */
[----:B------:R-:W-:Y:S02]  /*a7a0*/  HADD2.F32 R227, -RZ, R244.H0_H0 ;  /* 0x200000f4ffe37230 */ /* 0x000fe40000004100 */
[----:B------:R-:W-:Y:S01]  /*a7b0*/  FMUL R78, R78, UR37 ;  /* 0x000000254e4e7c20 */ /* 0x000fe20008400000 */
[----:B------:R-:W-:Y:S01]  /*a7c0*/  STL [R1+0x274], R198 ;  /* 0x000274c601007387 */ /* 0x000fe20000100800 */
[----:B------:R-:W-:Y:S01]  /*a7d0*/  FFMA R169, R226, UR44, R169 ;  /* 0x0000002ce2a97c23 */ /* 0x000fe200080000a9 */
[----:B------:R-:W-:Y:S01]  /*a7e0*/  FFMA R170, R227, UR44, R170 ;  /* 0x0000002ce3aa7c23 */ /* 0x000fe200080000aa */
[----:B------:R-:W-:Y:S01]  /*a7f0*/  FFMA R171, R230, UR44, R171 ;  /* 0x0000002ce6ab7c23 */ /* 0x000fe200080000ab */
[----:B------:R-:W4:Y:S01]  /*a800*/  LDL.LU R228, [R1+0x78] ;  /* 0x0000780001e47983 */ /* 0x000f220000300800 */
[----:B------:R-:W-:Y:S03]  /*a810*/  HADD2.F32 R230, -RZ, R231.H1_H1 ;  /* 0x300000e7ffe67230 */ /* 0x000fe60000004100 */
[----:B------:R-:W-:Y:S04]  /*a820*/  STL [R1+0x278], R199 ;  /* 0x000278c701007387 */ /* 0x000fe80000100800 */
[----:B------:R-:W4:Y:S04]  /*a830*/  LDL.LU R229, [R1+0x74] ;  /* 0x0000740001e57983 */ /* 0x000f280000300800 */
[----:B------:R-:W-:Y:S04]  /*a840*/  STL [R1+0x27c], R168 ;  /* 0x00027ca801007387 */ /* 0x000fe80000100800 */
[----:B------:R-:W-:Y:S04]  /*a850*/  STL [R1+0x280], R169 ;  /* 0x000280a901007387 */ /* 0x000fe80000100800 */
[----:B------:R-:W-:Y:S01]  /*a860*/  STL [R1+0x284], R170 ;  /* 0x000284aa01007387 */ /* 0x000fe20000100800 */
[-C--:B--2---:R-:W-:Y:S02]  /*a870*/  F2FP.F16.E4M3.UNPACK_B R79, R80.reuse ;  /* 0x00000050ff4f723e */ /* 0x084fe400020006ff */
[----:B------:R-:W-:Y:S02]  /*a880*/  F2FP.F16.E4M3.UNPACK_B R227, R80.H1 ;  /* 0x00000050ffe3723e */ /* 0x000fe400030006ff */
[C---:B------:R-:W-:Y:S02]  /*a890*/  PRMT R26, R79.reuse, 0x7610, R26 ;  /* 0x000076104f1a7816 */ /* 0x040fe4000000001a */
[----:B------:R-:W-:Y:S02]  /*a8a0*/  PRMT R30, R79, 0x7632, R30 ;  /* 0x000076324f1e7816 */ /* 0x000fe4000000001e */
[----:B------:R-:W2:Y:S01]  /*a8b0*/  LDL.LU R79, [R1+0x3a8] ;  /* 0x0003a800014f7983 */ /* 0x000ea20000300800 */
[-C--:B---3--:R-:W-:Y:S02]  /*a8c0*/  F2FP.F16.E4M3.UNPACK_B R243, R82.reuse ;  /* 0x00000052fff3723e */ /* 0x088fe400020006ff */
[----:B------:R-:W-:Y:S01]  /*a8d0*/  F2FP.F16.E4M3.UNPACK_B R242, R82.H1 ;  /* 0x00000052fff2723e */ /* 0x000fe200030006ff */
[----:B------:R-:W3:Y:S01]  /*a8e0*/  LDL.LU R80, [R1+0x3a4] ;  /* 0x0003a40001507983 */ /* 0x000ee20000300800 */
[C---:B------:R-:W-:Y:S02]  /*a8f0*/  PRMT R32, R227.reuse, 0x7610, R32 ;  /* 0x00007610e3207816 */ /* 0x040fe40000000020 */
[----:B------:R-:W-:Y:S01]  /*a900*/  PRMT R34, R227, 0x7632, R34 ;  /* 0x00007632e3227816 */ /* 0x000fe20000000022 */
[----:B------:R-:W3:Y:S01]  /*a910*/  LDL.LU R82, [R1+0x60] ;  /* 0x0000600001527983 */ /* 0x000ee20000300800 */
[----:B------:R-:W-:Y:S03]  /*a920*/  HADD2.F32 R227, -RZ, R252.H0_H0 ;  /* 0x200000fcffe37230 */ /* 0x000fe60000004100 */
[----:B------:R-:W-:Y:S02]  /*a930*/  STL [R1+0x288], R171 ;  /* 0x000288ab01007387 */ /* 0x000fe40000100800 */
[----:B------:R-:W-:Y:S01]  /*a940*/  FFMA R172, R227, UR44, R172 ;  /* 0x0000002ce3ac7c23 */ /* 0x000fe200080000ac */
[--C-:B------:R-:W-:Y:S01]  /*a950*/  HADD2.F32 R227, -RZ, R251.reuse.H0_H0 ;  /* 0x200000fbffe37230 */ /* 0x100fe20000004100 */
[----:B------:R1:W-:Y:S01]  /*a960*/  STL [R1+0x2c4], R134 ;  /* 0x0002c48601007387 */ /* 0x0003e20000100800 */
[-C--:B----4-:R-:W-:Y:S02]  /*a970*/  F2FP.F16.E4M3.UNPACK_B R244, R228.reuse.H1 ;  /* 0x000000e4fff4723e */ /* 0x090fe400030006ff */
[----:B------:R-:W-:Y:S01]  /*a980*/  F2FP.F16.E4M3.UNPACK_B R245, R228 ;  /* 0x000000e4fff5723e */ /* 0x000fe200020006ff */
[----:B------:R4:W-:Y:S01]  /*a990*/  STL [R1+0x2c0], R135 ;  /* 0x0002c08701007387 */ /* 0x0009e20000100800 */
[----:B------:R-:W-:Y:S03]  /*a9a0*/  HADD2.F32 R228, -RZ, R251.H1_H1 ;  /* 0x300000fbffe47230 */ /* 0x000fe60000004100 */
[----:B------:R-:W-:Y:S01]  /*a9b0*/  STL [R1+0x28c], R172 ;  /* 0x00028cac01007387 */ /* 0x000fe20000100800 */
[-C--:B------:R-:W-:Y:S02]  /*a9c0*/  F2FP.F16.E4M3.UNPACK_B R226, R229.reuse ;  /* 0x000000e5ffe2723e */ /* 0x080fe400020006ff */
[----:B------:R-:W-:Y:S01]  /*a9d0*/  F2FP.F16.E4M3.UNPACK_B R246, R229.H1 ;  /* 0x000000e5fff6723e */ /* 0x000fe200030006ff */
[----:B------:R-:W-:Y:S01]  /*a9e0*/  HADD2.F32 R229, -RZ, R250.H0_H0 ;  /* 0x200000faffe57230 */ /* 0x000fe20000004100 */
[C---:B------:R-:W-:Y:S02]  /*a9f0*/  PRMT R38, R226.reuse, 0x7610, R38 ;  /* 0x00007610e2267816 */ /* 0x040fe40000000026 */
[----:B------:R-:W-:Y:S01]  /*aa00*/  PRMT R39, R226, 0x7632, R39 ;  /* 0x00007632e2277816 */ /* 0x000fe20000000027 */
[----:B------:R-:W-:Y:S05]  /*aa10*/  HADD2.F32 R226, -RZ, R252.H1_H1 ;  /* 0x300000fcffe27230 */ /* 0x000fea0000004100 */
        /* <DEDUP_REMOVED lines=12> */
[----:B------:R-:W-:Y:S01]  /*aae0*/  STL [R1+0x298], R175 ;  /* 0x000298af01007387 */ /* 0x000fe20000100800 */
[----:B------:R-:W-:Y:S01]  /*aaf0*/  FFMA R180, R231, UR44, R180 ;  /* 0x0000002ce7b47c23 */ /* 0x000fe200080000b4 */
[----:B------:R-:W-:Y:S02]  /*ab00*/  HADD2.F32 R228, -RZ, R247.H1_H1 ;  /* 0x300000f7ffe47230 */ /* 0x000fe40000004100 */
[----:B------:R-:W4:Y:S03]  /*ab10*/  LDL.LU R229, [R1+0x6c] ;  /* 0x00006c0001e57983 */ /* 0x000f260000300800 */
[----:B------:R-:W-:Y:S01]  /*ab20*/  FFMA R181, R228, UR44, R181 ;  /* 0x0000002ce4b57c23 */ /* 0x000fe200080000b5 */
[----:B------:R-:W-:Y:S01]  /*ab30*/  STL [R1+0x29c], R176 ;  /* 0x00029cb001007387 */ /* 0x000fe20000100800 */
[--C-:B------:R-:W-:Y:S03]  /*ab40*/  HADD2.F32 R228, -RZ, R236.reuse.H1_H1 ;  /* 0x300000ecffe47230 */ /* 0x100fe60000004100 */
[----:B------:R-:W4:Y:S04]  /*ab50*/  LDL.LU R226, [R1+0x68] ;  /* 0x0000680001e27983 */ /* 0x000f280000300800 */
[----:B------:R-:W-:Y:S04]  /*ab60*/  STL [R1+0x2a0], R177 ;  /* 0x0002a0b101007387 */ /* 0x000fe80000100800 */
[----:B------:R-:W4:Y:S04]  /*ab70*/  LDL.LU R227, [R1+0x64] ;  /* 0x0000640001e37983 */ /* 0x000f280000300800 */
[----:B------:R-:W-:Y:S04]  /*ab80*/  STL [R1+0x2a4], R178 ;  /* 0x0002a4b201007387 */ /* 0x000fe80000100800 */
[----:B------:R-:W-:Y:S01]  /*ab90*/  STL [R1+0x2a8], R179 ;  /* 0x0002a8b301007387 */ /* 0x000fe20000100800 */
[----:B--2---:R-:W-:Y:S01]  /*aba0*/  FMUL R79, R79, UR37 ;  /* 0x000000254f4f7c20 */ /* 0x004fe20008400000 */
[----:B---3--:R-:W-:Y:S01]  /*abb0*/  FMUL R80, R80, UR37 ;  /* 0x0000002550507c20 */ /* 0x008fe20008400000 */
[-C--:B------:R-:W-:Y:S02]  /*abc0*/  F2FP.F16.E4M3.UNPACK_B R81, R82.reuse ;  /* 0x00000052ff51723e */ /* 0x080fe400020006ff */
[----:B------:R-:W-:Y:S03]  /*abd0*/  F2FP.F16.E4M3.UNPACK_B R230, R82.H1 ;  /* 0x00000052ffe6723e */ /* 0x000fe600030006ff */
[----:B------:R2:W-:Y:S01]  /*abe0*/  STL [R1+0x90], R81 ;  /* 0x0000905101007387 */ /* 0x0005e20000100800 */
[C---:B-1----:R-:W-:Y:S02]  /*abf0*/  PRMT R134, R230.reuse, 0x7610, R134 ;  /* 0x00007610e6867816 */ /* 0x042fe40000000086 */
[----:B----4-:R-:W-:Y:S01]  /*ac00*/  PRMT R135, R230, 0x7632, R135 ;  /* 0x00007632e6877816 */ /* 0x010fe20000000087 */
[----:B------:R-:W-:Y:S01]  /*ac10*/  HADD2.F32 R230, -RZ, R235.H1_H1 ;  /* 0x300000ebffe67230 */ /* 0x000fe20000004100 */
[----:B--2---:R-:W2:Y:S04]  /*ac20*/  LDL.LU R81, [R1+0x3a0] ;  /* 0x0003a00001517983 */ /* 0x004ea80000300800 */
[----:B------:R-:W3:Y:S04]  /*ac30*/  LDL.LU R82, [R1+0x39c] ;  /* 0x00039c0001527983 */ /* 0x000ee80000300800 */
[----:B------:R-:W4:Y:S04]  /*ac40*/  LDL.LU R231, [R1+0x5c] ;  /* 0x00005c0001e77983 */ /* 0x000f280000300800 */
[----:B------:R-:W-:Y:S01]  /*ac50*/  STL [R1+0x2ac], R180 ;  /* 0x0002acb401007387 */ /* 0x000fe20000100800 */
[-C--:B------:R-:W-:Y:S03]  /*ac60*/  F2FP.F16.E4M3.UNPACK_B R234, R229.reuse ;  /* 0x000000e5ffea723e */ /* 0x080fe600020006ff */
[----:B------:R-:W-:Y:S01]  /*ac70*/  STL [R1+0x2b0], R181 ;  /* 0x0002b0b501007387 */ /* 0x000fe20000100800 */
[----:B------:R-:W-:Y:S01]  /*ac80*/  F2FP.F16.E4M3.UNPACK_B R252, R229.H1 ;  /* 0x000000e5fffc723e */ /* 0x000fe200030006ff */
[----:B------:R-:W-:Y:S01]  /*ac90*/  HADD2.F32 R229, -RZ, R236.H0_H0 ;  /* 0x200000ecffe57230 */ /* 0x000fe20000004100 */
[-C--:B------:R-:W-:Y:S02]  /*aca0*/  F2FP.F16.E4M3.UNPACK_B R251, R226.reuse ;  /* 0x000000e2fffb723e */ /* 0x080fe400020006ff */
[----:B------:R-:W-:Y:S01]  /*acb0*/  F2FP.F16.E4M3.UNPACK_B R250, R226.H1 ;  /* 0x000000e2fffa723e */ /* 0x000fe200030006ff */
[--C-:B------:R-:W-:Y:S01]  /*acc0*/  HADD2.F32 R226, -RZ, R233.reuse.H1_H1 ;  /* 0x300000e9ffe27230 */ /* 0x100fe20000004100 */
[-C--:B------:R-:W-:Y:S02]  /*acd0*/  F2FP.F16.E4M3.UNPACK_B R249, R227.reuse ;  /* 0x000000e3fff9723e */ /* 0x080fe400020006ff */
[----:B------:R-:W-:Y:S01]  /*ace0*/  F2FP.F16.E4M3.UNPACK_B R247, R227.H1 ;  /* 0x000000e3fff7723e */ /* 0x000fe200030006ff */
[----:B------:R-:W-:Y:S05]  /*acf0*/  HADD2.F32 R227, -RZ, R233.H0_H0 ;  /* 0x200000e9ffe37230 */ /* 0x000fea0000004100 */
[----:B------:R-:W-:Y:S01]  /*ad00*/  FFMA R182, R227, UR44, R182 ;  /* 0x0000002ce3b67c23 */ /* 0x000fe200080000b6 */
[----:B------:R-:W-:Y:S01]  /*ad10*/  FFMA R183, R226, UR44, R183 ;  /* 0x0000002ce2b77c23 */ /* 0x000fe200080000b7 */
[----:B------:R-:W-:Y:S01]  /*ad20*/  FFMA R152, R229, UR44, R152 ;  /* 0x0000002ce5987c23 */ /* 0x000fe20008000098 */
[----:B------:R-:W-:Y:S01]  /*ad30*/  FFMA R153, R228, UR44, R153 ;  /* 0x0000002ce4997c23 */ /* 0x000fe20008000099 */
[----:B------:R-:W-:Y:S01]  /*ad40*/  HADD2.F32 R227, -RZ, R235.H0_H0 ;  /* 0x200000ebffe37230 */ /* 0x000fe20000004100 */
[----:B------:R-:W-:Y:S04]  /*ad50*/  STL [R1+0x2b4], R182 ;  /* 0x0002b4b601007387 */ /* 0x000fe80000100800 */
[----:B------:R-:W4:Y:S01]  /*ad60*/  LDL.LU R226, [R1+0x58] ;  /* 0x0000580001e27983 */ /* 0x000f220000300800 */
[----:B------:R-:W-:Y:S01]  /*ad70*/  FFMA R154, R227, UR44, R154 ;  /* 0x0000002ce39a7c23 */ /* 0x000fe2000800009a */
[----:B------:R-:W-:Y:S02]  /*ad80*/  HADD2.F32 R227, -RZ, R83.H0_H0 ;  /* 0x20000053ffe37230 */ /* 0x000fe40000004100 */
[----:B------:R-:W-:Y:S01]  /*ad90*/  FFMA R155, R230, UR44, R155 ;  /* 0x0000002ce69b7c23 */ /* 0x000fe2000800009b */
[----:B------:R-:W-:Y:S01]  /*ada0*/  STL [R1+0x2b8], R183 ;  /* 0x0002b8b701007387 */ /* 0x000fe20000100800 */
[----:B------:R-:W-:Y:S02]  /*adb0*/  HADD2.F32 R230, -RZ, R61.H0_H0 ;  /* 0x2000003dffe67230 */ /* 0x000fe40000004100 */
[----:B------:R-:W-:Y:S01]  /*adc0*/  FFMA R156, R227, UR44, R156 ;  /* 0x0000002ce39c7c23 */ /* 0x000fe2000800009c */
[----:B------:R-:W4:Y:S01]  /*add0*/  LDL.LU R229, [R1+0x54] ;  /* 0x0000540001e57983 */ /* 0x000f220000300800 */
[----:B------:R-:W-:Y:S01]  /*ade0*/  HADD2.F32 R227, -RZ, R85.H0_H0 ;  /* 0x20000055ffe37230 */ /* 0x000fe20000004100 */
[----:B------:R-:W-:Y:S02]  /*adf0*/  F2FP.SATFINITE.E4M3.F32.PACK_AB_MERGE_C R154, R155, R154, RZ ;  /* 0x0000009a9b9a723e */ /* 0x000fe400048070ff */
[----:B------:R1:W-:Y:S04]  /*ae00*/  STL [R1+0x2bc], R152 ;  /* 0x0002bc9801007387 */ /* 0x0003e80000100800 */
[----:B------:R-:W4:Y:S04]  /*ae10*/  LDL.LU R228, [R1+0x50] ;  /* 0x0000500001e47983 */ /* 0x000f280000300800 */
[----:B------:R-:W4:Y:S01]  /*ae20*/  LDL.LU R83, [R1+0x398] ;  /* 0x0003980001537983 */ /* 0x000f220000300800 */
[----:B--2---:R-:W-:Y:S01]  /*ae30*/  FMUL R81, R81, UR37 ;  /* 0x0000002551517c20 */ /* 0x004fe20008400000 */
[----:B---3--:R-:W-:Y:S01]  /*ae40*/  FMUL R82, R82, UR37 ;  /* 0x0000002552527c20 */ /* 0x008fe20008400000 */
[-C--:B----4-:R-:W-:Y:S02]  /*ae50*/  F2FP.F16.E4M3.UNPACK_B R237, R231.reuse ;  /* 0x000000e7ffed723e */ /* 0x090fe400020006ff */
[----:B------:R-:W-:Y:S01]  /*ae60*/  F2FP.F16.E4M3.UNPACK_B R239, R231.H1 ;  /* 0x000000e7ffef723e */ /* 0x000fe200030006ff */
[----:B------:R-:W-:Y:S01]  /*ae70*/  HADD2.F32 R231, -RZ, R232.H0_H0 ;  /* 0x200000e8ffe77230 */ /* 0x000fe20000004100 */
[-C--:B------:R-:W-:Y:S02]  /*ae80*/  F2FP.F16.E4M3.UNPACK_B R233, R226.reuse ;  /* 0x000000e2ffe9723e */ /* 0x080fe400020006ff */
[----:B------:R-:W-:Y:S01]  /*ae90*/  F2FP.F16.E4M3.UNPACK_B R235, R226.H1 ;  /* 0x000000e2ffeb723e */ /* 0x000fe200030006ff */
[----:B------:R-:W-:Y:S02]  /*aea0*/  HADD2.F32 R226, -RZ, R84.H0_H0 ;  /* 0x20000054ffe27230 */ /* 0x000fe40000004100 */
[----:B------:R-:W2:Y:S01]  /*aeb0*/  LDL.LU R84, [R1+0x394] ;  /* 0x0003940001547983 */ /* 0x000ea20000300800 */
[-C--:B------:R-:W-:Y:S03]  /*aec0*/  F2FP.F16.E4M3.UNPACK_B R238, R229.reuse ;  /* 0x000000e5ffee723e */ /* 0x080fe600020006ff */
[----:B------:R-:W3:Y:S01]  /*aed0*/  LDL.LU R85, [R1+0x390] ;  /* 0x0003900001557983 */ /* 0x000ee20000300800 */
[----:B------:R-:W-:Y:S01]  /*aee0*/  F2FP.F16.E4M3.UNPACK_B R240, R229.H1 ;  /* 0x000000e5fff0723e */ /* 0x000fe200030006ff */
[----:B------:R-:W-:Y:S02]  /*aef0*/  HADD2.F32 R229, -RZ, R86.H0_H0 ;  /* 0x20000056ffe57230 */ /* 0x000fe40000004100 */
[----:B------:R-:W-:Y:S01]  /*af00*/  FFMA R157, R226, UR44, R157 ;  /* 0x0000002ce29d7c23 */ /* 0x000fe2000800009d */
[----:B------:R-:W-:Y:S02]  /*af10*/  HADD2.F32 R226, -RZ, R87.H0_H0 ;  /* 0x20000057ffe27230 */ /* 0x000fe40000004100 */
[----:B------:R-:W-:Y:S01]  /*af20*/  FFMA R158, R227, UR44, R158 ;  /* 0x0000002ce39e7c23 */ /* 0x000fe2000800009e */
[----:B------:R-:W-:Y:S01]  /*af30*/  HADD2.F32 R227, -RZ, R56.H0_H0 ;  /* 0x20000038ffe37230 */ /* 0x000fe20000004100 */
[-C--:B------:R-:W-:Y:S02]  /*af40*/  F2FP.F16.E4M3.UNPACK_B R241, R228.reuse ;  /* 0x000000e4fff1723e */ /* 0x080fe400020006ff */
[----:B------:R-:W-:Y:S01]  /*af50*/  F2FP.F16.E4M3.UNPACK_B R236, R228.H1 ;  /* 0x000000e4ffec723e */ /* 0x000fe200030006ff */
[----:B------:R-:W-:Y:S02]  /*af60*/  HADD2.F32 R228, -RZ, R58.H0_H0 ;  /* 0x2000003affe47230 */ /* 0x000fe40000004100 */
[----:B------:R-:W-:Y:S01]  /*af70*/  FMUL R83, R83, UR37 ;  /* 0x0000002553537c20 */ /* 0x000fe20008400000 */
[----:B------:R-:W4:Y:S02]  /*af80*/  LDL.LU R58, [R1+0x40] ;  /* 0x00004000013a7983 */ /* 0x000f240000300800 */
[----:B------:R-:W-:Y:S02]  /*af90*/  FFMA R159, R228, UR44, R159 ;  /* 0x0000002ce49f7c23 */ /* 0x000fe4000800009f */
[----:B------:R-:W4:Y:S01]  /*afa0*/  LDL.LU R86, [R1+0x38c] ;  /* 0x00038c0001567983 */ /* 0x000f220000300800 */
[----:B------:R-:W-:Y:S01]  /*afb0*/  FFMA R160, R229, UR44, R160 ;  /* 0x0000002ce5a07c23 */ /* 0x000fe200080000a0 */
[----:B------:R-:W-:Y:S01]  /*afc0*/  FFMA R161, R226, UR44, R161 ;  /* 0x0000002ce2a17c23 */ /* 0x000fe200080000a1 */
[----:B------:R-:W-:Y:S01]  /*afd0*/  FFMA R162, R227, UR44, R162 ;  /* 0x0000002ce3a27c23 */ /* 0x000fe200080000a2 */
[----:B------:R-:W4:Y:S01]  /*afe0*/  LDL.LU R87, [R1+0x388] ;  /* 0x0003880001577983 */ /* 0x000f220000300800 */
[----:B------:R-:W-:Y:S02]  /*aff0*/  HADD2.F32 R228, -RZ, R232.H1_H1 ;  /* 0x300000e8ffe47230 */ /* 0x000fe40000004100 */
[----:B------:R-:W-:Y:S01]  /*b000*/  FFMA R163, R230, UR44, R163 ;  /* 0x0000002ce6a37c23 */ /* 0x000fe200080000a3 */
[----:B------:R-:W-:Y:S01]  /*b010*/  FFMA R164, R231, UR44, R164 ;  /* 0x0000002ce7a47c23 */ /* 0x000fe200080000a4 */
[----:B------:R-:W4:Y:S01]  /*b020*/  LDL.LU R56, [R1+0x384] ;  /* 0x0003840001387983 */ /* 0x000f220000300800 */
[----:B------:R-:W-:Y:S01]  /*b030*/  F2FP.SATFINITE.E4M3.F32.PACK_AB_MERGE_C R158, R159, R158, RZ ;  /* 0x0000009e9f9e723e */ /* 0x000fe200048070ff */
[----:B------:R-:W-:Y:S01]  /*b040*/  FFMA R165, R228, UR44, R165 ;  /* 0x0000002ce4a57c23 */ /* 0x000fe200080000a5 */
[----:B------:R-:W-:Y:S01]  /*b050*/  HADD2.F32 R228, -RZ, R71.H0_H0 ;  /* 0x20000047ffe47230 */ /* 0x000fe20000004100 */
[----:B------:R-:W4:Y:S01]  /*b060*/  LDL.LU R61, [R1+0x44] ;  /* 0x00004400013d7983 */ /* 0x000f220000300800 */
[----:B------:R-:W-:Y:S03]  /*b070*/  F2FP.SATFINITE.E4M3.F32.PACK_AB_MERGE_C R162, R163, R162, RZ ;  /* 0x000000a2a3a2723e */ /* 0x000fe600048070ff */
[----:B------:R-:W4:Y:S04]  /*b080*/  LDL.LU R229, [R1+0x4c] ;  /* 0x00004c0001e57983 */ /* 0x000f280000300800 */
[----:B------:R-:W4:Y:S01]  /*b090*/  LDL.LU R227, [R1+0x48] ;  /* 0x0000480001e37983 */ /* 0x000f220000300800 */
[----:B--2---:R-:W-:Y:S01]  /*b0a0*/  FMUL R84, R84, UR37 ;  /* 0x0000002554547c20 */ /* 0x004fe20008400000 */
[----:B---3--:R-:W-:Y:S01]  /*b0b0*/  FMUL R85, R85, UR37 ;  /* 0x0000002555557c20 */ /* 0x008fe20008400000 */
[-C--:B----4-:R-:W-:Y:S02]  /*b0c0*/  F2FP.F16.E4M3.UNPACK_B R57, R58.reuse ;  /* 0x0000003aff39723e */ /* 0x090fe400020006ff */
[----:B------:R-:W-:Y:S02]  /*b0d0*/  F2FP.F16.E4M3.UNPACK_B R59, R58.H1 ;  /* 0x0000003aff3b723e */ /* 0x000fe400030006ff */
[C---:B-1----:R-:W-:Y:S01]  /*b0e0*/  PRMT R152, R57.reuse, 0x7610, R152 ;  /* 0x0000761039987816 */ /* 0x042fe20000000098 */
[----:B------:R-:W-:Y:S01]  /*b0f0*/  FMUL R86, R86, UR37 ;  /* 0x0000002556567c20 */ /* 0x000fe20008400000 */
[----:B------:R-:W-:Y:S02]  /*b100*/  PRMT R183, R57, 0x7632, R183 ;  /* 0x0000763239b77816 */ /* 0x000fe400000000b7 */
[----:B------:R-:W2:Y:S01]  /*b110*/  LDL.LU R57, [R1+0x380] ;  /* 0x0003800001397983 */ /* 0x000ea20000300800 */
[----:B------:R-:W-:Y:S01]  /*b120*/  PRMT R182, R59, 0x7610, R182 ;  /* 0x000076103bb67816 */ /* 0x000fe200000000b6 */
[----:B------:R-:W-:Y:S01]  /*b130*/  FMUL R87, R87, UR37 ;  /* 0x0000002557577c20 */ /* 0x000fe20008400000 */
[----:B------:R-:W-:Y:S01]  /*b140*/  PRMT R181, R59, 0x7632, R181 ;  /* 0x000076323bb57816 */ /* 0x000fe200000000b5 */
[----:B------:R-:W3:Y:S01]  /*b150*/  LDL.LU R58, [R1+0x37c] ;  /* 0x00037c00013a7983 */ /* 0x000ee20000300800 */
[----:B------:R-:W-:Y:S03]  /*b160*/  FMUL R56, R56, UR37 ;  /* 0x0000002538387c20 */ /* 0x000fe60008400000 */
[----:B------:R-:W4:Y:S01]  /*b170*/  LDL.LU R59, [R1+0x378] ;  /* 0x00037800013b7983 */ /* 0x000f220000300800 */
[-C--:B------:R-:W-:Y:S02]  /*b180*/  F2FP.F16.E4M3.UNPACK_B R60, R61.reuse ;  /* 0x0000003dff3c723e */ /* 0x080fe400020006ff */
[----:B------:R-:W-:Y:S02]  /*b190*/  F2FP.F16.E4M3.UNPACK_B R62, R61.H1 ;  /* 0x0000003dff3e723e */ /* 0x000fe400030006ff */
[C---:B------:R-:W-:Y:S02]  /*b1a0*/  PRMT R180, R60.reuse, 0x7610, R180 ;  /* 0x000076103cb47816 */ /* 0x040fe400000000b4 */
[----:B------:R-:W-:Y:S02]  /*b1b0*/  PRMT R179, R60, 0x7632, R179 ;  /* 0x000076323cb37816 */ /* 0x000fe400000000b3 */
[----:B------:R-:W4:Y:S01]  /*b1c0*/  LDL.LU R60, [R1+0x374] ;  /* 0x00037400013c7983 */ /* 0x000f220000300800 */
[C---:B------:R-:W-:Y:S02]  /*b1d0*/  PRMT R178, R62.reuse, 0x7610, R178 ;  /* 0x000076103eb27816 */ /* 0x040fe400000000b2 */
[----:B------:R-:W-:Y:S01]  /*b1e0*/  PRMT R177, R62, 0x7632, R177 ;  /* 0x000076323eb17816 */ /* 0x000fe200000000b1 */
[----:B------:R-:W4:Y:S01]  /*b1f0*/  LDL.LU R61, [R1+0x370] ;  /* 0x00037000013d7983 */ /* 0x000f220000300800 */
[----:B------:R-:W-:Y:S02]  /*b200*/  F2FP.F16.E4M3.UNPACK_B R68, R229.H1 ;  /* 0x000000e5ff44723e */ /* 0x000fe400030006ff */
[-C--:B------:R-:W-:Y:S01]  /*b210*/  F2FP.F16.E4M3.UNPACK_B R230, R227.reuse ;  /* 0x000000e3ffe6723e */ /* 0x080fe200020006ff */
[----:B------:R-:W4:Y:S01]  /*b220*/  LDL.LU R62, [R1+0x36c] ;  /* 0x00036c00013e7983 */ /* 0x000f220000300800 */
[C---:B------:R-:W-:Y:S02]  /*b230*/  PRMT R172, R68.reuse, 0x7610, R172 ;  /* 0x0000761044ac7816 */ /* 0x040fe400000000ac */
[----:B------:R-:W-:Y:S02]  /*b240*/  PRMT R171, R68, 0x7632, R171 ;  /* 0x0000763244ab7816 */ /* 0x000fe400000000ab */
[----:B------:R-:W4:Y:S01]  /*b250*/  LDL.LU R68, [R1+0x30] ;  /* 0x0000300001447983 */ /* 0x000f220000300800 */
[----:B------:R-:W-:Y:S01]  /*b260*/  F2FP.F16.E4M3.UNPACK_B R232, R227.H1 ;  /* 0x000000e3ffe8723e */ /* 0x000fe200030006ff */
[----:B------:R-:W-:Y:S01]  /*b270*/  HADD2.F32 R227, -RZ, R63.H0_H0 ;  /* 0x2000003fffe37230 */ /* 0x000fe20000004100 */
[----:B------:R-:W-:Y:S01]  /*b280*/  F2FP.F16.E4M3.UNPACK_B R226, R229 ;  /* 0x000000e5ffe2723e */ /* 0x000fe200020006ff */
[----:B------:R-:W4:Y:S01]  /*b290*/  LDL.LU R63, [R1+0x368] ;  /* 0x00036800013f7983 */ /* 0x000f220000300800 */
[----:B------:R-:W-:Y:S01]  /*b2a0*/  HADD2.F32 R229, -RZ, R65.H0_H0 ;  /* 0x20000041ffe57230 */ /* 0x000fe20000004100 */
[----:B------:R-:W-:Y:S01]  /*b2b0*/  PRMT R176, R230, 0x7610, R176 ;  /* 0x00007610e6b07816 */ /* 0x000fe200000000b0 */
[----:B------:R-:W-:Y:S01]  /*b2c0*/  FFMA R166, R227, UR44, R166 ;  /* 0x0000002ce3a67c23 */ /* 0x000fe200080000a6 */
[C---:B------:R-:W-:Y:S01]  /*b2d0*/  PRMT R174, R226.reuse, 0x7610, R174 ;  /* 0x00007610e2ae7816 */ /* 0x040fe200000000ae */
[----:B------:R-:W-:Y:S01]  /*b2e0*/  HADD2.F32 R227, -RZ, R66.H0_H0 ;  /* 0x20000042ffe37230 */ /* 0x000fe20000004100 */
[----:B------:R-:W-:Y:S01]  /*b2f0*/  PRMT R173, R226, 0x7632, R173 ;  /* 0x00007632e2ad7816 */ /* 0x000fe200000000ad */
[----:B------:R-:W-:Y:S01]  /*b300*/  HADD2.F32 R226, -RZ, R64.H0_H0 ;  /* 0x20000040ffe27230 */ /* 0x000fe20000004100 */
[----:B------:R-:W-:Y:S01]  /*b310*/  PRMT R175, R230, 0x7632, R175 ;  /* 0x00007632e6af7816 */ /* 0x000fe200000000af */
[----:B------:R-:W4:Y:S01]  /*b320*/  LDL.LU R64, [R1+0x364] ;  /* 0x0003640001407983 */ /* 0x000f220000300800 */
[----:B------:R-:W-:Y:S02]  /*b330*/  HADD2.F32 R230, -RZ, R67.H0_H0 ;  /* 0x20000043ffe67230 */ /* 0x000fe40000004100 */
[----:B------:R-:W-:Y:S01]  /*b340*/  FFMA R167, R226, UR44, R167 ;  /* 0x0000002ce2a77c23 */ /* 0x000fe200080000a7 */
[----:B------:R-:W4:Y:S01]  /*b350*/  LDL.LU R65, [R1+0x360] ;  /* 0x0003600001417983 */ /* 0x000f220000300800 */
[----:B------:R-:W-:Y:S01]  /*b360*/  FFMA R136, R229, UR44, R136 ;  /* 0x0000002ce5887c23 */ /* 0x000fe20008000088 */
[----:B------:R-:W-:Y:S01]  /*b370*/  FFMA R137, R228, UR44, R137 ;  /* 0x0000002ce4897c23 */ /* 0x000fe20008000089 */
[----:B------:R-:W-:Y:S01]  /*b380*/  FFMA R138, R227, UR44, R138 ;  /* 0x0000002ce38a7c23 */ /* 0x000fe2000800008a */
[----:B------:R-:W4:Y:S01]  /*b390*/  LDL.LU R71, [R1+0x34] ;  /* 0x0000340001477983 */ /* 0x000f220000300800 */
[----:B------:R-:W-:Y:S01]  /*b3a0*/  FFMA R139, R230, UR44, R139 ;  /* 0x0000002ce68b7c23 */ /* 0x000fe2000800008b */
[----:B------:R-:W-:Y:S01]  /*b3b0*/  HADD2.F32 R230, -RZ, R53.H0_H0 ;  /* 0x20000035ffe67230 */ /* 0x000fe20000004100 */
[----:B------:R-:W-:Y:S01]  /*b3c0*/  F2FP.SATFINITE.E4M3.F32.PACK_AB_MERGE_C R155, R167, R166, RZ ;  /* 0x000000a6a79b723e */ /* 0x000fe200048070ff */
[----:B------:R-:W4:Y:S02]  /*b3d0*/  LDL.LU R66, [R1+0x35c] ;  /* 0x00035c0001427983 */ /* 0x000f240000300800 */
[----:B------:R-:W-:Y:S02]  /*b3e0*/  F2FP.SATFINITE.E4M3.F32.PACK_AB_MERGE_C R138, R139, R138, RZ ;  /* 0x0000008a8b8a723e */ /* 0x000fe400048070ff */
[----:B------:R-:W4:Y:S01]  /*b3f0*/  LDL.LU R67, [R1+0x358] ;  /* 0x0003580001437983 */ /* 0x000f220000300800 */
[----:B------:R-:W-:Y:S02]  /*b400*/  F2FP.SATFINITE.E4M3.F32.PACK_AB_MERGE_C R155, R165, R164, R155 ;  /* 0x000000a4a59b723e */ /* 0x000fe4000480709b */
[----:B------:R-:W-:Y:S01]  /*b410*/  F2FP.SATFINITE.E4M3.F32.PACK_AB_MERGE_C R136, R137, R136, R138 ;  /* 0x000000888988723e */ /* 0x000fe2000480708a */
[----:B------:R-:W4:Y:S01]  /*b420*/  LDL.LU R231, [R1+0x38] ;  /* 0x0000380001e77983 */ /* 0x000f220000300800 */
[----:B--2---:R-:W-:Y:S01]  /*b430*/  FMUL R57, R57, UR37 ;  /* 0x0000002539397c20 */ /* 0x004fe20008400000 */
[----:B---3--:R-:W-:Y:S01]  /*b440*/  FMUL R58, R58, UR37 ;  /* 0x000000253a3a7c20 */ /* 0x008fe20008400000 */
[----:B----4-:R-:W-:Y:S01]  /*b450*/  FMUL R59, R59, UR37 ;  /* 0x000000253b3b7c20 */ /* 0x010fe20008400000 */
[----:B------:R-:W-:Y:S01]  /*b460*/  FMUL R60, R60, UR37 ;  /* 0x000000253c3c7c20 */ /* 0x000fe20008400000 */
[----:B------:R-:W-:Y:S01]  /*b470*/  FMUL R61, R61, UR37 ;  /* 0x000000253d3d7c20 */ /* 0x000fe20008400000 */
[----:B------:R-:W-:Y:S01]  /*b480*/  FMUL R62, R62, UR37 ;  /* 0x000000253e3e7c20 */ /* 0x000fe20008400000 */
[-C--:B------:R-:W-:Y:S02]  /*b490*/  F2FP.F16.E4M3.UNPACK_B R227, R68.reuse ;  /* 0x00000044ffe3723e */ /* 0x080fe400020006ff */
[----:B------:R-:W-:Y:S02]  /*b4a0*/  F2FP.F16.E4M3.UNPACK_B R69, R68.H1 ;  /* 0x00000044ff45723e */ /* 0x000fe400030006ff */
[----:B------:R-:W-:Y:S01]  /*b4b0*/  PRMT R170, R227, 0x7610, R170 ;  /* 0x00007610e3aa7816 */ /* 0x000fe200000000aa */
[----:B------:R-:W-:Y:S01]  /*b4c0*/  FMUL R63, R63, UR37 ;  /* 0x000000253f3f7c20 */ /* 0x000fe20008400000 */
[----:B------:R-:W-:Y:S02]  /*b4d0*/  PRMT R169, R227, 0x7632, R169 ;  /* 0x00007632e3a97816 */ /* 0x000fe400000000a9 */
[----:B------:R-:W2:Y:S01]  /*b4e0*/  LDL.LU R227, [R1+0x3c] ;  /* 0x00003c0001e37983 */ /* 0x000ea20000300800 */
[C---:B------:R-:W-:Y:S02]  /*b4f0*/  PRMT R168, R69.reuse, 0x7610, R168 ;  /* 0x0000761045a87816 */ /* 0x040fe400000000a8 */
[----:B------:R-:W-:Y:S01]  /*b500*/  PRMT R199, R69, 0x7632, R199 ;  /* 0x0000763245c77816 */ /* 0x000fe200000000c7 */
[----:B------:R-:W3:Y:S01]  /*b510*/  LDL.LU R68, [R1+0x354] ;  /* 0x0003540001447983 */ /* 0x000ee20000300800 */
[----:B------:R-:W-:Y:S03]  /*b520*/  FMUL R64, R64, UR37 ;  /* 0x0000002540407c20 */ /* 0x000fe60008400000 */
[----:B------:R-:W4:Y:S01]  /*b530*/  LDL.LU R69, [R1+0x350] ;  /* 0x0003500001457983 */ /* 0x000f220000300800 */
[----:B------:R-:W-:Y:S01]  /*b540*/  FMUL R65, R65, UR37 ;  /* 0x0000002541417c20 */ /* 0x000fe20008400000 */
[-C--:B------:R-:W-:Y:S02]  /*b550*/  F2FP.F16.E4M3.UNPACK_B R70, R71.reuse ;  /* 0x00000047ff46723e */ /* 0x080fe400020006ff */
[----:B------:R-:W-:Y:S02]  /*b560*/  F2FP.F16.E4M3.UNPACK_B R40, R71.H1 ;  /* 0x00000047ff28723e */ /* 0x000fe400030006ff */
[----:B------:R-:W-:Y:S01]  /*b570*/  PRMT R198, R70, 0x7610, R198 ;  /* 0x0000761046c67816 */ /* 0x000fe200000000c6 */
[----:B------:R-:W-:Y:S01]  /*b580*/  FMUL R66, R66, UR37 ;  /* 0x0000002542427c20 */ /* 0x000fe20008400000 */
[----:B------:R-:W-:Y:S02]  /*b590*/  PRMT R197, R70, 0x7632, R197 ;  /* 0x0000763246c57816 */ /* 0x000fe400000000c5 */
[----:B------:R-:W4:Y:S01]  /*b5a0*/  LDL.LU R70, [R1+0x34c] ;  /* 0x00034c0001467983 */ /* 0x000f220000300800 */
[C---:B------:R-:W-:Y:S01]  /*b5b0*/  PRMT R196, R40.reuse, 0x7610, R196 ;  /* 0x0000761028c47816 */ /* 0x040fe200000000c4 */
[----:B------:R-:W-:Y:S01]  /*b5c0*/  FMUL R67, R67, UR37 ;  /* 0x0000002543437c20 */ /* 0x000fe20008400000 */
[----:B------:R-:W-:Y:S01]  /*b5d0*/  PRMT R195, R40, 0x7632, R195 ;  /* 0x0000763228c37816 */ /* 0x000fe200000000c3 */
[----:B------:R-:W4:Y:S01]  /*b5e0*/  LDL.LU R71, [R1+0x348] ;  /* 0x0003480001477983 */ /* 0x000f220000300800 */
[-C--:B------:R-:W-:Y:S02]  /*b5f0*/  F2FP.F16.E4M3.UNPACK_B R41, R231.reuse ;  /* 0x000000e7ff29723e */ /* 0x080fe400020006ff */
[----:B------:R-:W-:Y:S01]  /*b600*/  F2FP.F16.E4M3.UNPACK_B R229, R231.H1 ;  /* 0x000000e7ffe5723e */ /* 0x000fe200030006ff */
[----:B------:R-:W4:Y:S01]  /*b610*/  LDL.LU R40, [R1+0x344] ;  /* 0x0003440001287983 */ /* 0x000f220000300800 */
[C---:B------:R-:W-:Y:S01]  /*b620*/  PRMT R194, R41.reuse, 0x7610, R194 ;  /* 0x0000761029c27816 */ /* 0x040fe200000000c2 */
[----:B------:R-:W-:Y:S01]  /*b630*/  HADD2.F32 R231, -RZ, R48.H0_H0 ;  /* 0x20000030ffe77230 */ /* 0x000fe20000004100 */
[----:B------:R-:W-:Y:S02]  /*b640*/  PRMT R191, R41, 0x7632, R191 ;  /* 0x0000763229bf7816 */ /* 0x000fe400000000bf */
[----:B------:R-:W4:Y:S01]  /*b650*/  LDL.LU R41, [R1+0x340] ;  /* 0x0003400001297983 */ /* 0x000f220000300800 */
[C---:B------:R-:W-:Y:S02]  /*b660*/  PRMT R190, R229.reuse, 0x7610, R190 ;  /* 0x00007610e5be7816 */ /* 0x040fe400000000be */
[----:B------:R-:W-:Y:S01]  /*b670*/  PRMT R189, R229, 0x7632, R189 ;  /* 0x00007632e5bd7816 */ /* 0x000fe200000000bd */
[----:B------:R-:W-:Y:S01]  /*b680*/  HADD2.F32 R229, -RZ, R45.H0_H0 ;  /* 0x2000002dffe57230 */ /* 0x000fe20000004100 */
[-C--:B--2---:R-:W-:Y:S02]  /*b690*/  F2FP.F16.E4M3.UNPACK_B R228, R227.reuse ;  /* 0x000000e3ffe4723e */ /* 0x084fe400020006ff */
[----:B------:R-:W-:Y:S01]  /*b6a0*/  F2FP.F16.E4M3.UNPACK_B R226, R227.H1 ;  /* 0x000000e3ffe2723e */ /* 0x000fe200030006ff */
[----:B------:R-:W-:Y:S01]  /*b6b0*/  HADD2.F32 R227, -RZ, R42.H0_H0 ;  /* 0x2000002affe37230 */ /* 0x000fe20000004100 */
[----:B------:R-:W-:Y:S01]  /*b6c0*/  PRMT R188, R228, 0x7610, R188 ;  /* 0x00007610e4bc7816 */ /* 0x000fe200000000bc */
[----:B------:R-:W2:Y:S01]  /*b6d0*/  LDL.LU R42, [R1+0x33c] ;  /* 0x00033c00012a7983 */ /* 0x000ea20000300800 */
[----:B------:R-:W-:Y:S01]  /*b6e0*/  PRMT R225, R226, 0x7610, R225 ;  /* 0x00007610e2e17816 */ /* 0x000fe200000000e1 */
[----:B---3--:R-:W-:Y:S01]  /*b6f0*/  FMUL R68, R68, UR37 ;  /* 0x0000002544447c20 */ /* 0x008fe20008400000 */
[----:B------:R-:W-:Y:S01]  /*b700*/  PRMT R224, R226, 0x7632, R224 ;  /* 0x00007632e2e07816 */ /* 0x000fe200000000e0 */
[----:B------:R-:W-:Y:S01]  /*b710*/  HADD2.F32 R226, -RZ, R43.H0_H0 ;  /* 0x2000002bffe27230 */ /* 0x000fe20000004100 */
[----:B------:R-:W-:Y:S01]  /*b720*/  PRMT R203, R228, 0x7632, R203 ;  /* 0x00007632e4cb7816 */ /* 0x000fe200000000cb */
[----:B------:R-:W3:Y:S01]  /*b730*/  LDL.LU R43, [R1+0x338] ;  /* 0x00033800012b7983 */ /* 0x000ee20000300800 */
[----:B------:R-:W-:Y:S01]  /*b740*/  FFMA R140, R227, UR44, R140 ;  /* 0x0000002ce38c7c23 */ /* 0x000fe2000800008c */
[----:B------:R-:W-:Y:S02]  /*b750*/  HADD2.F32 R227, -RZ, R44.H0_H0 ;  /* 0x2000002cffe37230 */ /* 0x000fe40000004100 */
[----:B------:R-:W-:Y:S01]  /*b760*/  FFMA R141, R226, UR44, R141 ;  /* 0x0000002ce28d7c23 */ /* 0x000fe2000800008d */
[----:B------:R-:W3:Y:S01]  /*b770*/  LDL.LU R44, [R1+0x334] ;  /* 0x00033400012c7983 */ /* 0x000ee20000300800 */
[----:B------:R-:W-:Y:S02]  /*b780*/  HADD2.F32 R228, -RZ, R50.H0_H0 ;  /* 0x20000032ffe47230 */ /* 0x000fe40000004100 */
[----:B----4-:R-:W-:Y:S01]  /*b790*/  FMUL R69, R69, UR37 ;  /* 0x0000002545457c20 */ /* 0x010fe20008400000 */
[----:B------:R-:W-:Y:S01]  /*b7a0*/  HADD2.F32 R226, -RZ, R46.H0_H0 ;  /* 0x2000002effe27230 */ /* 0x000fe20000004100 */
[----:B------:R-:W4:Y:S01]  /*b7b0*/  LDL.LU R50, [R1+0x20] ;  /* 0x0000200001327983 */ /* 0x000f220000300800 */
[----:B------:R-:W-:Y:S01]  /*b7c0*/  FFMA R142, R227, UR44, R142 ;  /* 0x0000002ce38e7c23 */ /* 0x000fe2000800008e */
[----:B------:R-:W-:Y:S02]  /*b7d0*/  HADD2.F32 R227, -RZ, R47.H0_H0 ;  /* 0x2000002fffe37230 */ /* 0x000fe40000004100 */
[----:B------:R-:W-:Y:S01]  /*b7e0*/  FFMA R143, R228, UR44, R143 ;  /* 0x0000002ce48f7c23 */ /* 0x000fe2000800008f */
[----:B------:R-:W4:Y:S01]  /*b7f0*/  LDL.LU R45, [R1+0x330] ;  /* 0x00033000012d7983 */ /* 0x000f220000300800 */
[----:B------:R-:W-:Y:S02]  /*b800*/  HADD2.F32 R228, -RZ, R49.H0_H0 ;  /* 0x20000031ffe47230 */ /* 0x000fe40000004100 */
[----:B------:R-:W-:Y:S01]  /*b810*/  FFMA R144, R229, UR44, R144 ;  /* 0x0000002ce5907c23 */ /* 0x000fe20008000090 */
[----:B------:R-:W-:Y:S01]  /*b820*/  FFMA R145, R226, UR44, R145 ;  /* 0x0000002ce2917c23 */ /* 0x000fe20008000091 */
[----:B------:R-:W4:Y:S01]  /*b830*/  LDL.LU R46, [R1+0x32c] ;  /* 0x00032c00012e7983 */ /* 0x000f220000300800 */
[----:B------:R-:W-:Y:S01]  /*b840*/  FFMA R146, R227, UR44, R146 ;  /* 0x0000002ce3927c23 */ /* 0x000fe20008000092 */
[----:B------:R-:W-:Y:S01]  /*b850*/  FFMA R147, R230, UR44, R147 ;  /* 0x0000002ce6937c23 */ /* 0x000fe20008000093 */
[----:B------:R-:W-:Y:S01]  /*b860*/  FFMA R148, R231, UR44, R148 ;  /* 0x0000002ce7947c23 */ /* 0x000fe20008000094 */
[----:B------:R-:W4:Y:S01]  /*b870*/  LDL.LU R47, [R1+0x328] ;  /* 0x00032800012f7983 */ /* 0x000f220000300800 */
[----:B------:R-:W-:Y:S01]  /*b880*/  FFMA R149, R228, UR44, R149 ;  /* 0x0000002ce4957c23 */ /* 0x000fe20008000095 */
[----:B------:R-:W-:Y:S02]  /*b890*/  HADD2.F32 R228, -RZ, R30.H0_H0 ;  /* 0x2000001effe47230 */ /* 0x000fe40000004100 */
[----:B------:R-:W-:Y:S01]  /*b8a0*/  FMUL R41, R41, UR37 ;  /* 0x0000002529297c20 */ /* 0x000fe20008400000 */
[----:B------:R-:W4:Y:S01]  /*b8b0*/  LDL.LU R53, [R1+0x24] ;  /* 0x0000240001357983 */ /* 0x000f220000300800 */
[----:B------:R-:W-:Y:S01]  /*b8c0*/  FMUL R71, R71, UR37 ;  /* 0x0000002547477c20 */ /* 0x000fe20008400000 */
[----:B------:R-:W-:Y:S01]  /*b8d0*/  F2FP.SATFINITE.E4M3.F32.PACK_AB_MERGE_C R142, R143, R142, RZ ;  /* 0x0000008e8f8e723e */ /* 0x000fe200048070ff */
[----:B------:R-:W-:Y:S01]  /*b8e0*/  FMUL R70, R70, UR37 ;  /* 0x0000002546467c20 */ /* 0x000fe20008400000 */
[----:B------:R-:W4:Y:S01]  /*b8f0*/  LDL.LU R48, [R1+0x324] ;  /* 0x0003240001307983 */ /* 0x000f220000300800 */
[----:B------:R-:W-:Y:S01]  /*b900*/  F2FP.SATFINITE.E4M3.F32.PACK_AB_MERGE_C R146, R147, R146, RZ ;  /* 0x000000929392723e */ /* 0x000fe200048070ff */
[----:B------:R-:W-:Y:S01]  /*b910*/  FMUL R40, R40, UR37 ;  /* 0x0000002528287c20 */ /* 0x000fe20008400000 */
[----:B------:R-:W-:Y:S01]  /*b920*/  F2FP.SATFINITE.E4M3.F32.PACK_AB_MERGE_C R137, R141, R140, R142 ;  /* 0x0000008c8d89723e */ /* 0x000fe2000480708e */
[----:B------:R-:W4:Y:S01]  /*b930*/  LDL.LU R49, [R1+0x320] ;  /* 0x0003200001317983 */ /* 0x000f220000300800 */
[----:B------:R-:W-:Y:S03]  /*b940*/  F2FP.SATFINITE.E4M3.F32.PACK_AB_MERGE_C R138, R145, R144, R146 ;  /* 0x00000090918a723e */ /* 0x000fe60004807092 */
[----:B------:R-:W4:Y:S01]  /*b950*/  LDL.LU R230, [R1+0x28] ;  /* 0x0000280001e67983 */ /* 0x000f220000300800 */
[----:B--2---:R-:W-:Y:S01]  /*b960*/  FMUL R42, R42, UR37 ;  /* 0x000000252a2a7c20 */ /* 0x004fe20008400000 */
[----:B---3--:R-:W-:Y:S01]  /*b970*/  FMUL R43, R43, UR37 ;  /* 0x000000252b2b7c20 */ /* 0x008fe20008400000 */
[----:B------:R-:W-:Y:S01]  /*b980*/  FMUL R44, R44, UR37 ;  /* 0x000000252c2c7c20 */ /* 0x000fe20008400000 */
[-C--:B----4-:R-:W-:Y:S02]  /*b990*/  F2FP.F16.E4M3.UNPACK_B R226, R50.reuse ;  /* 0x00000032ffe2723e */ /* 0x090fe400020006ff */
[----:B------:R-:W-:Y:S02]  /*b9a0*/  F2FP.F16.E4M3.UNPACK_B R51, R50.H1 ;  /* 0x00000032ff33723e */ /* 0x000fe400030006ff */
[C---:B------:R-:W-:Y:S01]  /*b9b0*/  PRMT R223, R226.reuse, 0x7610, R223 ;  /* 0x00007610e2df7816 */ /* 0x040fe200000000df */
[----:B------:R-:W-:Y:S01]  /*b9c0*/  FMUL R45, R45, UR37 ;  /* 0x000000252d2d7c20 */ /* 0x000fe20008400000 */
[----:B------:R-:W-:Y:S02]  /*b9d0*/  PRMT R222, R226, 0x7632, R222 ;  /* 0x00007632e2de7816 */ /* 0x000fe400000000de */
[----:B------:R-:W2:Y:S01]  /*b9e0*/  LDL.LU R226, [R1+0x2c] ;  /* 0x00002c0001e27983 */ /* 0x000ea20000300800 */
[C---:B------:R-:W-:Y:S01]  /*b9f0*/  PRMT R221, R51.reuse, 0x7610, R221 ;  /* 0x0000761033dd7816 */ /* 0x040fe200000000dd */
[----:B------:R-:W-:Y:S01]  /*ba00*/  FMUL R46, R46, UR37 ;  /* 0x000000252e2e7c20 */ /* 0x000fe20008400000 */
[----:B------:R-:W-:Y:S01]  /*ba10*/  PRMT R220, R51, 0x7632, R220 ;  /* 0x0000763233dc7816 */ /* 0x000fe200000000dc */
[----:B------:R-:W3:Y:S01]  /*ba20*/  LDL.LU R50, [R1+0x31c] ;  /* 0x00031c0001327983 */ /* 0x000ee20000300800 */
[----:B------:R-:W-:Y:S03]  /*ba30*/  FMUL R47, R47, UR37 ;  /* 0x000000252f2f7c20 */ /* 0x000fe60008400000 */
[----:B------:R-:W4:Y:S01]  /*ba40*/  LDL.LU R51, [R1+0x318] ;  /* 0x0003180001337983 */ /* 0x000f220000300800 */
[-C--:B------:R-:W-:Y:S02]  /*ba50*/  F2FP.F16.E4M3.UNPACK_B R52, R53.reuse ;  /* 0x00000035ff34723e */ /* 0x080fe400020006ff */
[----:B------:R-:W-:Y:S01]  /*ba60*/  F2FP.F16.E4M3.UNPACK_B R54, R53.H1 ;  /* 0x00000035ff36723e */ /* 0x000fe200030006ff */
[----:B------:R-:W-:Y:S01]  /*ba70*/  FMUL R48, R48, UR37 ;  /* 0x0000002530307c20 */ /* 0x000fe20008400000 */
[C---:B------:R-:W-:Y:S02]  /*ba80*/  PRMT R219, R52.reuse, 0x7610, R219 ;  /* 0x0000761034db7816 */ /* 0x040fe400000000db */
[----:B------:R-:W-:Y:S01]  /*ba90*/  PRMT R218, R52, 0x7632, R218 ;  /* 0x0000763234da7816 */ /* 0x000fe200000000da */
[----:B------:R-:W-:Y:S01]  /*baa0*/  FMUL R49, R49, UR37 ;  /* 0x0000002531317c20 */ /* 0x000fe20008400000 */
[----:B------:R-:W4:Y:S01]  /*bab0*/  LDL.LU R52, [R1+0x314] ;  /* 0x0003140001347983 */ /* 0x000f220000300800 */
[C---:B------:R-:W-:Y:S02]  /*bac0*/  PRMT R217, R54.reuse, 0x7610, R217 ;  /* 0x0000761036d97816 */ /* 0x040fe400000000d9 */
[----:B------:R-:W-:Y:S01]  /*bad0*/  PRMT R216, R54, 0x7632, R216 ;  /* 0x0000763236d87816 */ /* 0x000fe200000000d8 */
[----:B------:R-:W4:Y:S01]  /*bae0*/  LDL.LU R53, [R1+0x310] ;  /* 0x0003100001357983 */ /* 0x000f220000300800 */
        /* <DEDUP_REMOVED lines=8> */
[----:B------:R-:W-:Y:S01]  /*bb70*/  HADD2.F32 R229, -RZ, R26.H0_H0 ;  /* 0x2000001affe57230 */ /* 0x000fe20000004100 */
[----:B------:R-:W-:Y:S02]  /*bb80*/  F2FP.SATFINITE.E4M3.F32.PACK_AB_MERGE_C R230, R5, R4, RZ ;  /* 0x0000000405e6723e */ /* 0x000fe400048070ff */
[----:B------:R-:W-:Y:S04]  /*bb90*/  PRMT R4, R34, 0x7610, R4 ;  /* 0x0000761022047816 */ /* 0x000fe80000000004 */
[----:B------:R-:W-:Y:S02]  /*bba0*/  PRMT R231, R4, 0x7610, R231 ;  /* 0x0000761004e77816 */ /* 0x000fe400000000e7 */
[-C--:B--2---:R-:W-:Y:S02]  /*bbb0*/  F2FP.F16.E4M3.UNPACK_B R27, R226.reuse.H1 ;  /* 0x000000e2ff1b723e */ /* 0x084fe400030006ff */
[----:B------:R-:W-:Y:S01]  /*bbc0*/  F2FP.F16.E4M3.UNPACK_B R227, R226 ;  /* 0x000000e2ffe3723e */ /* 0x000fe200020006ff */
[----:B------:R-:W-:Y:S01]  /*bbd0*/  HADD2.F32 R226, -RZ, R25.H0_H0 ;  /* 0x20000019ffe27230 */ /* 0x000fe20000004100 */
[C---:B------:R-:W-:Y:S01]  /*bbe0*/  PRMT R17, R27.reuse, 0x7610, R17 ;  /* 0x000076101b117816 */ /* 0x040fe20000000011 */
[----:B---3--:R-:W-:Y:S01]  /*bbf0*/  FMUL R50, R50, UR37 ;  /* 0x0000002532327c20 */ /* 0x008fe20008400000 */
[----:B------:R-:W-:Y:S02]  /*bc00*/  PRMT R16, R27, 0x7632, R16 ;  /* 0x000076321b107816 */ /* 0x000fe40000000010 */
[----:B------:R-:W2:Y:S01]  /*bc10*/  LDL.LU R27, [R1] ;  /* 0x00000000011b7983 */ /* 0x000ea20000300800 */
[----:B------:R-:W-:Y:S01]  /*bc20*/  PRMT R19, R227, 0x7610, R19 ;  /* 0x00007610e3137816 */ /* 0x000fe20000000013 */
[----:B----4-:R-:W-:Y:S01]  /*bc30*/  FMUL R51, R51, UR37 ;  /* 0x0000002533337c20 */ /* 0x010fe20008400000 */
[----:B------:R-:W-:Y:S01]  /*bc40*/  PRMT R18, R227, 0x7632, R18 ;  /* 0x00007632e3127816 */ /* 0x000fe20000000012 */
[----:B------:R-:W-:Y:S02]  /*bc50*/  HADD2.F32 R227, -RZ, R24.H0_H0 ;  /* 0x20000018ffe37230 */ /* 0x000fe40000004100 */
[----:B------:R-:W3:Y:S01]  /*bc60*/  LDL.LU R24, [R1+0x304] ;  /* 0x0003040001187983 */ /* 0x000ee20000300800 */
[----:B------:R-:W-:Y:S03]  /*bc70*/  FMUL R52, R52, UR37 ;  /* 0x0000002534347c20 */ /* 0x000fe60008400000 */
[----:B------:R-:W4:Y:S01]  /*bc80*/  LDL.LU R25, [R1+0x300] ;  /* 0x0003000001197983 */ /* 0x000f220000300800 */
[----:B------:R-:W-:Y:S01]  /*bc90*/  FFMA R150, R227, UR44, R150 ;  /* 0x0000002ce3967c23 */ /* 0x000fe20008000096 */
[----:B------:R-:W-:Y:S02]  /*bca0*/  HADD2.F32 R227, -RZ, R32.H0_H0 ;  /* 0x20000020ffe37230 */ /* 0x000fe40000004100 */
[----:B------:R-:W-:Y:S01]  /*bcb0*/  FMUL R53, R53, UR37 ;  /* 0x0000002535357c20 */ /* 0x000fe20008400000 */
[----:B------:R-:W4:Y:S01]  /*bcc0*/  LDL.LU R26, [R1+0x2fc] ;  /* 0x0002fc00011a7983 */ /* 0x000f220000300800 */
[----:B------:R-:W-:Y:S01]  /*bcd0*/  FFMA R151, R226, UR44, R151 ;  /* 0x0000002ce2977c23 */ /* 0x000fe20008000097 */
[----:B------:R-:W-:Y:S01]  /*bce0*/  FFMA R120, R229, UR44, R120 ;  /* 0x0000002ce5787c23 */ /* 0x000fe20008000078 */
[----:B------:R-:W-:Y:S01]  /*bcf0*/  FMUL R54, R54, UR37 ;  /* 0x0000002536367c20 */ /* 0x000fe20008400000 */
[----:B------:R-:W4:Y:S01]  /*bd00*/  LDL.LU R30, [R1+0x4] ;  /* 0x00000400011e7983 */ /* 0x000f220000300800 */
[----:B------:R-:W-:Y:S01]  /*bd10*/  FFMA R121, R228, UR44, R121 ;  /* 0x0000002ce4797c23 */ /* 0x000fe20008000079 */
[----:B------:R-:W-:Y:S01]  /*bd20*/  FFMA R122, R227, UR44, R122 ;  /* 0x0000002ce37a7c23 */ /* 0x000fe2000800007a */
[----:B------:R-:W-:Y:S01]  /*bd30*/  F2FP.SATFINITE.E4M3.F32.PACK_AB_MERGE_C R139, R151, R150, RZ ;  /* 0x00000096978b723e */ /* 0x000fe200048070ff */
[----:B------:R-:W4:Y:S01]  /*bd40*/  LDL.LU R32, [R1+0x8] ;  /* 0x0000080001207983 */ /* 0x000f220000300800 */
[----:B------:R-:W-:Y:S02]  /*bd50*/  FMUL R55, R55, UR37 ;  /* 0x0000002537377c20 */ /* 0x000fe40008400000 */
[----:B------:R-:W-:Y:S02]  /*bd60*/  F2FP.SATFINITE.E4M3.F32.PACK_AB_MERGE_C R139, R149, R148, R139 ;  /* 0x00000094958b723e */ /* 0x000fe4000480708b */
[-C--:B--2---:R-:W-:Y:S02]  /*bd70*/  F2FP.F16.E4M3.UNPACK_B R212, R27.reuse ;  /* 0x0000001bffd4723e */ /* 0x084fe400020006ff */
[----:B------:R-:W-:Y:S02]  /*bd80*/  F2FP.F16.E4M3.UNPACK_B R28, R27.H1 ;  /* 0x0000001bff1c723e */ /* 0x000fe400030006ff */
[C---:B------:R-:W-:Y:S02]  /*bd90*/  PRMT R15, R212.reuse, 0x7610, R15 ;  /* 0x00007610d40f7816 */ /* 0x040fe4000000000f */
[----:B------:R-:W-:Y:S01]  /*bda0*/  PRMT R14, R212, 0x7632, R14 ;  /* 0x00007632d40e7816 */ /* 0x000fe2000000000e */
[----:B---3--:R-:W-:Y:S01]  /*bdb0*/  FMUL R24, R24, UR37 ;  /* 0x0000002518187c20 */ /* 0x008fe20008400000 */
[----:B------:R-:W2:Y:S01]  /*bdc0*/  LDL.LU R212, [R1+0xc] ;  /* 0x00000c0001d47983 */ /* 0x000ea20000300800 */
[C---:B------:R-:W-:Y:S01]  /*bdd0*/  PRMT R13, R28.reuse, 0x7610, R13 ;  /* 0x000076101c0d7816 */ /* 0x040fe2000000000d */
[----:B----4-:R-:W-:Y:S01]  /*bde0*/  FMUL R25, R25, UR37 ;  /* 0x0000002519197c20 */ /* 0x010fe20008400000 */
        /* <DEDUP_REMOVED lines=22> */
[----:B------:R-:W-:Y:S03]  /*bf50*/  HADD2.F32 R193, -RZ, R193.H0_H0 ;  /* 0x200000c1ffc17230 */ /* 0x000fe60000004100 */
[----:B------:R-:W4:Y:S01]  /*bf60*/  LDL.LU R34, [R1+0x2dc] ;  /* 0x0002dc0001227983 */ /* 0x000f220000300800 */
[-C--:B--2---:R-:W-:Y:S02]  /*bf70*/  F2FP.F16.E4M3.UNPACK_B R227, R212.reuse ;  /* 0x000000d4ffe3723e */ /* 0x084fe400020006ff */
[----:B------:R-:W-:Y:S02]  /*bf80*/  F2FP.F16.E4M3.UNPACK_B R5, R212.H1 ;  /* 0x000000d4ff05723e */ /* 0x000fe400030006ff */
[----:B------:R-:W-:Y:S01]  /*bf90*/  PRMT R192, R227, 0x7610, R192 ;  /* 0x00007610e3c07816 */ /* 0x000fe200000000c0 */
[----:B---3--:R-:W-:Y:S01]  /*bfa0*/  FMUL R27, R27, UR37 ;  /* 0x000000251b1b7c20 */ /* 0x008fe20008400000 */
[----:B------:R-:W-:Y:S02]  /*bfb0*/  PRMT R184, R227, 0x7632, R184 ;  /* 0x00007632e3b87816 */ /* 0x000fe400000000b8 */
[----:B------:R-:W2:Y:S01]  /*bfc0*/  LDL.LU R227, [R1+0x18] ;  /* 0x0000180001e37983 */ /* 0x000ea20000300800 */
[----:B------:R-:W-:Y:S01]  /*bfd0*/  F2FP.SATFINITE.E4M3.F32.PACK_AB_MERGE_C R212, R3, R0, R230 ;  /* 0x0000000003d4723e */ /* 0x000fe200048070e6 */
[----:B----4-:R-:W-:Y:S02]  /*bfe0*/  FMUL R28, R28, UR37 ;  /* 0x000000251c1c7c20 */ /* 0x010fe40008400000 */
[----:B------:R-:W3:Y:S01]  /*bff0*/  LDL.LU R230, [R1+0x14] ;  /* 0x0000140001e67983 */ /* 0x000ee20000300800 */
[----:B------:R-:W-:Y:S01]  /*c000*/  FMUL R29, R29, UR37 ;  /* 0x000000251d1d7c20 */ /* 0x000fe20008400000 */
[----:B------:R-:W-:Y:S01]  /*c010*/  FMUL R30, R30, UR37 ;  /* 0x000000251e1e7c20 */ /* 0x000fe20008400000 */
[-C--:B------:R-:W-:Y:S02]  /*c020*/  F2FP.F16.E4M3.UNPACK_B R3, R35.reuse ;  /* 0x00000023ff03723e */ /* 0x080fe400020006ff */
[----:B------:R-:W-:Y:S02]  /*c030*/  F2FP.F16.E4M3.UNPACK_B R36, R35.H1 ;  /* 0x00000023ff24723e */ /* 0x000fe400030006ff */
[----:B------:R-:W-:Y:S01]  /*c040*/  PRMT R202, R3, 0x7610, R202 ;  /* 0x0000761003ca7816 */ /* 0x000fe200000000ca */
[----:B------:R-:W-:Y:S01]  /*c050*/  FMUL R31, R31, UR37 ;  /* 0x000000251f1f7c20 */ /* 0x000fe20008400000 */
[----:B------:R-:W-:Y:S02]  /*c060*/  PRMT R187, R3, 0x7632, R187 ;  /* 0x0000763203bb7816 */ /* 0x000fe400000000bb */
[----:B------:R-:W4:Y:S01]  /*c070*/  LDL.LU R3, [R1+0x1c] ;  /* 0x00001c0001037983 */ /* 0x000f220000300800 */
[----:B------:R-:W-:Y:S01]  /*c080*/  PRMT R201, R36, 0x7610, R201 ;  /* 0x0000761024c97816 */ /* 0x000fe200000000c9 */
[----:B------:R-:W-:Y:S01]  /*c090*/  FMUL R32, R32, UR37 ;  /* 0x0000002520207c20 */ /* 0x000fe20008400000 */
[----:B------:R-:W-:Y:S01]  /*c0a0*/  PRMT R213, R36, 0x7632, R213 ;  /* 0x0000763224d57816 */ /* 0x000fe200000000d5 */
[----:B------:R-:W4:Y:S01]  /*c0b0*/  LDL.LU R35, [R1+0x2d8] ;  /* 0x0002d80001237983 */ /* 0x000f220000300800 */
[----:B------:R-:W-:Y:S03]  /*c0c0*/  FMUL R33, R33, UR37 ;  /* 0x0000002521217c20 */ /* 0x000fe60008400000 */
[----:B------:R-:W4:Y:S01]  /*c0d0*/  LDL.LU R36, [R1+0x2d4] ;  /* 0x0002d40001247983 */ /* 0x000f220000300800 */
[----:B------:R-:W-:Y:S01]  /*c0e0*/  FMUL R34, R34, UR37 ;  /* 0x0000002522227c20 */ /* 0x000fe20008400000 */
[-C--:B--2---:R-:W-:Y:S02]  /*c0f0*/  F2FP.F16.E4M3.UNPACK_B R226, R227.reuse.H1 ;  /* 0x000000e3ffe2723e */ /* 0x084fe400030006ff */
[----:B------:R-:W-:Y:S01]  /*c100*/  F2FP.F16.E4M3.UNPACK_B R228, R227 ;  /* 0x000000e3ffe4723e */ /* 0x000fe200020006ff */
[----:B------:R-:W-:Y:S01]  /*c110*/  HADD2.F32 R227, -RZ, R38.H0_H0 ;  /* 0x20000026ffe37230 */ /* 0x000fe20000004100 */
[-C--:B---3--:R-:W-:Y:S02]  /*c120*/  F2FP.F16.E4M3.UNPACK_B R37, R230.reuse ;  /* 0x000000e6ff25723e */ /* 0x088fe400020006ff */
[C---:B------:R-:W-:Y:S02]  /*c130*/  PRMT R210, R226.reuse, 0x7610, R210 ;  /* 0x00007610e2d27816 */ /* 0x040fe400000000d2 */
[C---:B------:R-:W-:Y:S02]  /*c140*/  PRMT R200, R37.reuse, 0x7610, R200 ;  /* 0x0000761025c87816 */ /* 0x040fe400000000c8 */
[----:B------:R-:W-:Y:S02]  /*c150*/  PRMT R186, R37, 0x7632, R186 ;  /* 0x0000763225ba7816 */ /* 0x000fe400000000ba */
[----:B------:R-:W2:Y:S01]  /*c160*/  LDL.LU R37, [R1+0x2d0] ;  /* 0x0002d00001257983 */ /* 0x000ea20000300800 */
[----:B------:R-:W-:Y:S01]  /*c170*/  PRMT R215, R226, 0x7632, R215 ;  /* 0x00007632e2d77816 */ /* 0x000fe200000000d7 */
[----:B------:R-:W-:Y:S01]  /*c180*/  HADD2.F32 R226, -RZ, R231.H0_H0 ;  /* 0x200000e7ffe27230 */ /* 0x000fe20000004100 */
[C---:B------:R-:W-:Y:S01]  /*c190*/  PRMT R206, R228.reuse, 0x7610, R206 ;  /* 0x00007610e4ce7816 */ /* 0x040fe200000000ce */
[----:B------:R1:W-:Y:S01]  /*c1a0*/  STL [R1+0x190], R60 ;  /* 0x0001903c01007387 */ /* 0x0003e20000100800 */
[----:B------:R-:W-:Y:S01]  /*c1b0*/  PRMT R211, R228, 0x7632, R211 ;  /* 0x00007632e4d37816 */ /* 0x000fe200000000d3 */
[----:B------:R-:W-:Y:S02]  /*c1c0*/  HADD2.F32 R231, -RZ, R243.H0_H0 ;  /* 0x200000f3ffe77230 */ /* 0x000fe40000004100 */
[----:B------:R-:W-:Y:S01]  /*c1d0*/  FFMA R123, R226, UR44, R123 ;  /* 0x0000002ce27b7c23 */ /* 0x000fe2000800007b */
[----:B------:R3:W-:Y:S01]  /*c1e0*/  STL [R1+0x18c], R62 ;  /* 0x00018c3e01007387 */ /* 0x0007e20000100800 */
[----:B------:R-:W-:Y:S01]  /*c1f0*/  HADD2.F32 R226, -RZ, R39.H0_H0 ;  /* 0x20000027ffe27230 */ /* 0x000fe20000004100 */
[----:B------:R-:W-:Y:S01]  /*c200*/  F2FP.F16.E4M3.UNPACK_B R229, R230.H1 ;  /* 0x000000e6ffe5723e */ /* 0x000fe200030006ff */
[----:B------:R-:W-:Y:S01]  /*c210*/  FFMA R124, R227, UR44, R124 ;  /* 0x0000002ce37c7c23 */ /* 0x000fe2000800007c */
[----:B------:R3:W-:Y:S01]  /*c220*/  STL [R1+0x188], R64 ;  /* 0x0001884001007387 */ /* 0x0007e20000100800 */
[----:B------:R-:W-:Y:S01]  /*c230*/  HADD2.F32 R230, -RZ, R244.H1_H1 ;  /* 0x300000f4ffe67230 */ /* 0x000fe20000004100 */
[-C--:B----4-:R-:W-:Y:S01]  /*c240*/  F2FP.F16.E4M3.UNPACK_B R0, R3.reuse.H1 ;  /* 0x00000003ff00723e */ /* 0x090fe200030006ff */
[----:B------:R-:W-:Y:S01]  /*c250*/  FFMA R125, R226, UR44, R125 ;  /* 0x0000002ce27d7c23 */ /* 0x000fe2000800007d */
[----:B------:R4:W-:Y:S01]  /*c260*/  STL [R1+0x184], R66 ;  /* 0x0001844201007387 */ /* 0x0009e20000100800 */
[C---:B------:R-:W-:Y:S01]  /*c270*/  PRMT R185, R229.reuse, 0x7610, R185 ;  /* 0x00007610e5b97816 */ /* 0x040fe200000000b9 */
[----:B------:R-:W-:Y:S01]  /*c280*/  HADD2.F32 R227, -RZ, R246.H0_H0 ;  /* 0x200000f6ffe37230 */ /* 0x000fe20000004100 */
[C---:B------:R-:W-:Y:S01]  /*c290*/  PRMT R214, R0.reuse, 0x7610, R214 ;  /* 0x0000761000d67816 */ /* 0x040fe200000000d6 */
[----:B------:R4:W-:Y:S01]  /*c2a0*/  STL [R1+0x180], R68 ;  /* 0x0001804401007387 */ /* 0x0009e20000100800 */
[----:B------:R-:W-:Y:S01]  /*c2b0*/  PRMT R209, R0, 0x7632, R209 ;  /* 0x0000763200d17816 */ /* 0x000fe200000000d1 */
[----:B------:R-:W-:Y:S01]  /*c2c0*/  FMUL R36, R36, UR37 ;  /* 0x0000002524247c20 */ /* 0x000fe20008400000 */
[----:B------:R-:W-:Y:S01]  /*c2d0*/  PRMT R207, R229, 0x7632, R207 ;  /* 0x00007632e5cf7816 */ /* 0x000fe200000000cf */
[----:B------:R4:W-:Y:S01]  /*c2e0*/  STL [R1+0x17c], R41 ;  /* 0x00017c2901007387 */ /* 0x0009e20000100800 */
[----:B------:R-:W-:Y:S01]  /*c2f0*/  F2FP.F16.E4M3.UNPACK_B R9, R3 ;  /* 0x00000003ff09723e */ /* 0x000fe200020006ff */
[----:B------:R-:W-:Y:S01]  /*c300*/  HADD2.F32 R3, -RZ, R175.H0_H0 ;  /* 0x200000afff037230 */ /* 0x000fe20000004100 */
[----:B------:R-:W-:Y:S01]  /*c310*/  F2FP.SATFINITE.E4M3.F32.PACK_AB_MERGE_C R122, R123, R122, RZ ;  /* 0x0000007a7b7a723e */ /* 0x000fe200048070ff */
[----:B------:R4:W-:Y:S01]  /*c320*/  STL [R1+0x178], R43 ;  /* 0x0001782b01007387 */ /* 0x0009e20000100800 */
[----:B-1----:R-:W-:Y:S01]  /*c330*/  HADD2.F32 R60, -RZ, R171.H0_H0 ;  /* 0x200000abff3c7230 */ /* 0x002fe20000004100 */
[----:B------:R-:W-:Y:S01]  /*c340*/  PRMT R248, R9, 0x7610, R248 ;  /* 0x0000761009f87816 */ /* 0x000fe200000000f8 */
[----:B------:R-:W-:Y:S01]  /*c350*/  HADD2.F32 R229, -RZ, R245.H0_H0 ;  /* 0x200000f5ffe57230 */ /* 0x000fe20000004100 */
[----:B------:R1:W-:Y:S01]  /*c360*/  STL [R1+0x174], R45 ;  /* 0x0001742d01007387 */ /* 0x0003e20000100800 */
[----:B---3--:R-:W-:Y:S01]  /*c370*/  HADD2.F32 R62, -RZ, R169.H0_H0 ;  /* 0x200000a9ff3e7230 */ /* 0x008fe20000004100 */
[----:B------:R-:W-:Y:S01]  /*c380*/  F2FP.SATFINITE.E4M3.F32.PACK_AB_MERGE_C R120, R121, R120, R122 ;  /* 0x000000787978723e */ /* 0x000fe2000480707a */
[----:B------:R-:W-:Y:S01]  /*c390*/  HADD2.F32 R248, -RZ, R248.H0_H0 ;  /* 0x200000f8fff87230 */ /* 0x000fe20000004100 */
[----:B------:R3:W-:Y:S01]  /*c3a0*/  STL [R1+0x170], R47 ;  /* 0x0001702f01007387 */ /* 0x0007e20000100800 */
[----:B------:R-:W-:Y:S01]  /*c3b0*/  HADD2.F32 R64, -RZ, R199.H0_H0 ;  /* 0x200000c7ff407230 */ /* 0x000fe20000004100 */
[----:B------:R-:W-:Y:S01]  /*c3c0*/  PRMT R2, R9, 0x7632, R2 ;  /* 0x0000763209027816 */ /* 0x000fe20000000002 */
[----:B------:R-:W-:Y:S01]  /*c3d0*/  HADD2.F32 R9, -RZ, R173.H0_H0 ;  /* 0x200000adff097230 */ /* 0x000fe20000004100 */
[----:B------:R3:W-:Y:S01]  /*c3e0*/  STL [R1+0x168], R48 ;  /* 0x0001683001007387 */ /* 0x0007e20000100800 */
[----:B----4-:R-:W-:Y:S02]  /*c3f0*/  HADD2.F32 R66, -RZ, R197.H0_H0 ;  /* 0x200000c5ff427230 */ /* 0x010fe40000004100 */
[----:B------:R-:W-:Y:S01]  /*c400*/  FFMA R126, R227, UR44, R126 ;  /* 0x0000002ce37e7c23 */ /* 0x000fe2000800007e */
[----:B------:R-:W-:Y:S01]  /*c410*/  HADD2.F32 R2, -RZ, R2.H0_H0 ;  /* 0x20000002ff027230 */ /* 0x000fe20000004100 */
[----:B------:R4:W-:Y:S01]  /*c420*/  STL [R1+0x164], R49 ;  /* 0x0001643101007387 */ /* 0x0009e20000100800 */
[----:B------:R-:W-:Y:S02]  /*c430*/  HADD2.F32 R68, -RZ, R195.H0_H0 ;  /* 0x200000c3ff447230 */ /* 0x000fe40000004100 */
[----:B------:R-:W-:Y:S01]  /*c440*/  FMUL R35, R35, UR37 ;  /* 0x0000002523237c20 */ /* 0x000fe20008400000 */
[----:B------:R-:W-:Y:S01]  /*c450*/  HADD2.F32 R227, -RZ, R244.H0_H0 ;  /* 0x200000f4ffe37230 */ /* 0x000fe20000004100 */
[----:B------:R4:W-:Y:S01]  /*c460*/  STL [R1+0x16c], R50 ;  /* 0x00016c3201007387 */ /* 0x0009e20000100800 */
[----:B------:R-:W-:Y:S02]  /*c470*/  HADD2.F32 R244, -RZ, R135.H0_H0 ;  /* 0x20000087fff47230 */ /* 0x000fe40000004100 */
[----:B------:R-:W-:Y:S01]  /*c480*/  HADD2.F32 R41, -RZ, R191.H0_H0 ;  /* 0x200000bfff297230 */ /* 0x000fe20000004100 */
[----:B------:R4:W-:Y:S01]  /*c490*/  STL [R1+0x160], R51 ;  /* 0x0001603301007387 */ /* 0x0009e20000100800 */
[----:B------:R-:W-:Y:S02]  /*c4a0*/  HADD2.F32 R43, -RZ, R189.H0_H0 ;  /* 0x200000bdff2b7230 */ /* 0x000fe40000004100 */
[----:B------:R-:W-:Y:S01]  /*c4b0*/  HADD2.F32 R226, -RZ, R245.H1_H1 ;  /* 0x300000f5ffe27230 */ /* 0x000fe20000004100 */
[----:B------:R4:W-:Y:S01]  /*c4c0*/  STL [R1+0x15c], R52 ;  /* 0x00015c3401007387 */ /* 0x0009e20000100800 */
[----:B-1----:R-:W-:Y:S02]  /*c4d0*/  HADD2.F32 R45, -RZ, R203.H0_H0 ;  /* 0x200000cbff2d7230 */ /* 0x002fe40000004100 */
[----:B------:R-:W-:Y:S01]  /*c4e0*/  HADD2.F32 R245, -RZ, R249.H0_H0 ;  /* 0x200000f9fff57230 */ /* 0x000fe20000004100 */
[----:B------:R1:W-:Y:S01]  /*c4f0*/  STL [R1+0x158], R54 ;  /* 0x0001583601007387 */ /* 0x0003e20000100800 */
[----:B---3--:R-:W-:Y:S02]  /*c500*/  HADD2.F32 R47, -RZ, R224.H0_H0 ;  /* 0x200000e0ff2f7230 */ /* 0x008fe40000004100 */
[----:B------:R-:W-:Y:S01]  /*c510*/  HADD2.F32 R228, -RZ, R246.H1_H1 ;  /* 0x300000f6ffe47230 */ /* 0x000fe20000004100 */
[----:B------:R-:W3:Y:S01]  /*c520*/  LDL.LU R38, [R1+0x2cc] ;  /* 0x0002cc0001267983 */ /* 0x000ee20000300800 */
[----:B------:R-:W-:Y:S02]  /*c530*/  HADD2.F32 R48, -RZ, R220.H0_H0 ;  /* 0x200000dcff307230 */ /* 0x000fe40000004100 */
[----:B------:R-:W-:Y:S01]  /*c540*/  HADD2.F32 R246, -RZ, R247.H1_H1 ;  /* 0x300000f7fff67230 */ /* 0x000fe20000004100 */
[----:B------:R-:W3:Y:S01]  /*c550*/  LDL.LU R39, [R1+0x2c8] ;  /* 0x0002c80001277983 */ /* 0x000ee20000300800 */
[----:B----4-:R-:W-:Y:S02]  /*c560*/  HADD2.F32 R49, -RZ, R218.H0_H0 ;  /* 0x200000daff317230 */ /* 0x010fe40000004100 */
[----:B------:R-:W-:Y:S01]  /*c570*/  FFMA R127, R228, UR44, R127 ;  /* 0x0000002ce47f7c23 */ /* 0x000fe2000800007f */
[----:B------:R-:W-:Y:S01]  /*c580*/  FFMA R128, R229, UR44, R128 ;  /* 0x0000002ce5807c23 */ /* 0x000fe20008000080 */
[----:B------:R-:W4:Y:S01]  /*c590*/  LDL.S16 R0, [R1+0x90] ;  /* 0x0000900001007983 */ /* 0x000f220000100600 */
[----:B------:R-:W-:Y:S02]  /*c5a0*/  HADD2.F32 R50, -RZ, R222.H0_H0 ;  /* 0x200000deff327230 */ /* 0x000fe40000004100 */
[----:B------:R-:W-:Y:S01]  /*c5b0*/  FFMA R129, R226, UR44, R129 ;  /* 0x0000002ce2817c23 */ /* 0x000fe20008000081 */
[----:B------:R-:W-:Y:S01]  /*c5c0*/  FFMA R130, R227, UR44, R130 ;  /* 0x0000002ce3827c23 */ /* 0x000fe20008000082 */
[----:B------:R-:W4:Y:S01]  /*c5d0*/  LDL.LU.S16 R4, [R1+0x92] ;  /* 0x0000920001047983 */ /* 0x000f220000300600 */
[----:B------:R-:W-:Y:S01]  /*c5e0*/  HADD2.F32 R227, -RZ, R134.H0_H0 ;  /* 0x20000086ffe37230 */ /* 0x000fe20000004100 */
[----:B------:R-:W-:Y:S01]  /*c5f0*/  F2FP.SATFINITE.E4M3.F32.PACK_AB_MERGE_C R126, R127, R126, RZ ;  /* 0x0000007e7f7e723e */ /* 0x000fe200048070ff */
[----:B------:R-:W-:Y:S01]  /*c600*/  HADD2.F32 R51, -RZ, R216.H0_H0 ;  /* 0x200000d8ff337230 */ /* 0x000fe20000004100 */
[----:B------:R1:W-:Y:S01]  /*c610*/  STL [R1+0x154], R29 ;  /* 0x0001541d01007387 */ /* 0x0003e20000100800 */
[----:B------:R-:W-:Y:S01]  /*c620*/  HADD2.F32 R52, -RZ, R22.H0_H0 ;  /* 0x20000016ff347230 */ /* 0x000fe20000004100 */
[----:B------:R-:W-:Y:S01]  /*c630*/  F2FP.SATFINITE.E4M3.F32.PACK_AB_MERGE_C R121, R125, R124, R126 ;  /* 0x0000007c7d79723e */ /* 0x000fe2000480707e */
[----:B------:R-:W-:Y:S01]  /*c640*/  HADD2.F32 R228, -RZ, R243.H1_H1 ;  /* 0x300000f3ffe47230 */ /* 0x000fe20000004100 */
[----:B------:R1:W-:Y:S02]  /*c650*/  STL [R1+0x150], R30 ;  /* 0x0001501e01007387 */ /* 0x0003e40000100800 */
[----:B-1----:R-:W-:Y:S02]  /*c660*/  HADD2.F32 R54, -RZ, R20.H0_H0 ;  /* 0x20000014ff367230 */ /* 0x002fe40000004100 */
[----:B------:R-:W-:Y:S01]  /*c670*/  FFMA R131, R230, UR44, R131 ;  /* 0x0000002ce6837c23 */ /* 0x000fe20008000083 */
[----:B------:R-:W-:Y:S01]  /*c680*/  FFMA R132, R231, UR44, R132 ;  /* 0x0000002ce7847c23 */ /* 0x000fe20008000084 */
[----:B------:R1:W-:Y:S01]  /*c690*/  STL [R1+0x14c], R32 ;  /* 0x00014c2001007387 */ /* 0x0003e20000100800 */
[----:B------:R-:W-:Y:S01]  /*c6a0*/  FFMA R133, R228, UR44, R133 ;  /* 0x0000002ce4857c23 */ /* 0x000fe20008000085 */
[----:B------:R-:W-:Y:S01]  /*c6b0*/  HADD2.F32 R230, -RZ, R249.H1_H1 ;  /* 0x300000f9ffe67230 */ /* 0x000fe20000004100 */
[----:B------:R-:W-:Y:S01]  /*c6c0*/  F2FP.SATFINITE.E4M3.F32.PACK_AB_MERGE_C R130, R131, R130, RZ ;  /* 0x000000828382723e */ /* 0x000fe200048070ff */
[----:B------:R1:W-:Y:S01]  /*c6d0*/  STL [R1+0x148], R34 ;  /* 0x0001482201007387 */ /* 0x0003e20000100800 */
[----:B------:R-:W-:Y:S02]  /*c6e0*/  HADD2.F32 R249, -RZ, R181.H0_H0 ;  /* 0x200000b5fff97230 */ /* 0x000fe40000004100 */
[----:B------:R-:W-:Y:S01]  /*c6f0*/  F2FP.SATFINITE.E4M3.F32.PACK_AB_MERGE_C R122, R129, R128, R130 ;  /* 0x00000080817a723e */ /* 0x000fe20004807082 */
[----:B------:R1:W-:Y:S01]  /*c700*/  STL [R1+0x140], R36 ;  /* 0x0001402401007387 */ /* 0x0003e20000100800 */
[--C-:B------:R-:W-:Y:S02]  /*c710*/  HADD2.F32 R229, -RZ, R242.reuse.H0_H0 ;  /* 0x200000f2ffe57230 */ /* 0x100fe40000004100 */
[----:B------:R-:W-:Y:S02]  /*c720*/  HADD2.F32 R242, -RZ, R242.H1_H1 ;  /* 0x300000f2fff27230 */ /* 0x000fe40000004100 */
[----:B------:R-:W-:Y:S02]  /*c730*/  HADD2.F32 R231, -RZ, R247.H0_H0 ;  /* 0x200000f7ffe77230 */ /* 0x000fe40000004100 */
[--C-:B------:R-:W-:Y:S02]  /*c740*/  HADD2.F32 R247, -RZ, R251.reuse.H0_H0 ;  /* 0x200000fbfff77230 */ /* 0x100fe40000004100 */
[----:B------:R-:W-:Y:S02]  /*c750*/  HADD2.F32 R228, -RZ, R251.H1_H1 ;  /* 0x300000fbffe47230 */ /* 0x000fe40000004100 */
[----:B------:R-:W-:Y:S02]  /*c760*/  HADD2.F32 R251, -RZ, R234.H0_H0 ;  /* 0x200000eafffb7230 */ /* 0x000fe40000004100 */
[----:B------:R-:W-:Y:S02]  /*c770*/  HADD2.F32 R29, -RZ, R18.H0_H0 ;  /* 0x20000012ff1d7230 */ /* 0x000fe40000004100 */
[----:B------:R-:W-:Y:S02]  /*c780*/  HADD2.F32 R30, -RZ, R16.H0_H0 ;  /* 0x20000010ff1e7230 */ /* 0x000fe40000004100 */
[----:B-1----:R-:W-:Y:S02]  /*c790*/  HADD2.F32 R32, -RZ, R14.H0_H0 ;  /* 0x2000000eff207230 */ /* 0x002fe40000004100 */
[----:B------:R-:W-:Y:S02]  /*c7a0*/  HADD2.F32 R34, -RZ, R12.H0_H0 ;  /* 0x2000000cff227230 */ /* 0x000fe40000004100 */
[----:B------:R-:W-:Y:S02]  /*c7b0*/  HADD2.F32 R36, -RZ, R6.H0_H0 ;  /* 0x20000006ff247230 */ /* 0x000fe40000004100 */
[----:B--2---:R-:W-:Y:S05]  /*c7c0*/  FMUL R37, R37, UR37 ;  /* 0x0000002525257c20 */ /* 0x004fea0008400000 */
[----:B------:R1:W-:Y:S02]  /*c7d0*/  STL [R1+0x144], R37 ;  /* 0x0001442501007387 */ /* 0x0003e40000100800 */
[----:B-1----:R-:W-:Y:S02]  /*c7e0*/  HADD2.F32 R37, -RZ, R10.H0_H0 ;  /* 0x2000000aff257230 */ /* 0x002fe40000004100 */
[----:B---3--:R-:W-:Y:S01]  /*c7f0*/  FMUL R38, R38, UR37 ;  /* 0x0000002526267c20 */ /* 0x008fe20008400000 */
[----:B------:R-:W-:Y:S01]  /*c800*/  FMUL R39, R39, UR37 ;  /* 0x0000002527277c20 */ /* 0x000fe20008400000 */
[----:B----4-:R-:W-:Y:S04]  /*c810*/  HADD2.F32 R243, -RZ, R0.H0_H0 ;  /* 0x20000000fff37230 */ /* 0x010fe80000004100 */
[----:B------:R1:W-:Y:S01]  /*c820*/  STL [R1+0x13c], R39 ;  /* 0x00013c2701007387 */ /* 0x0003e20000100800 */
[----:B------:R-:W-:Y:S02]  /*c830*/  HADD2.F32 R0, -RZ, R179.H0_H0 ;  /* 0x200000b3ff007230 */ /* 0x000fe40000004100 */
[----:B------:R-:W-:Y:S01]  /*c840*/  HADD2.F32 R226, -RZ, R4.H0_H0 ;  /* 0x20000004ffe27230 */ /* 0x000fe20000004100 */
[----:B------:R-:W2:Y:S01]  /*c850*/  LDL.LU R134, [R1+0x2c4] ;  /* 0x0002c40001867983 */ /* 0x000ea20000300800 */
[----:B------:R-:W-:Y:S03]  /*c860*/  HADD2.F32 R4, -RZ, R177.H0_H0 ;  /* 0x200000b1ff047230 */ /* 0x000fe60000004100 */
[----:B------:R-:W3:Y:S01]  /*c870*/  LDL.LU R135, [R1+0x2c0] ;  /* 0x0002c00001877983 */ /* 0x000ee20000300800 */
[----:B-1----:R-:W-:Y:S02]  /*c880*/  HADD2.F32 R39, -RZ, R205.H0_H0 ;  /* 0x200000cdff277230 */ /* 0x002fe40000004100 */
[----:B--2---:R-:W-:Y:S01]  /*c890*/  FFMA R134, R229, UR44, R134 ;  /* 0x0000002ce5867c23 */ /* 0x004fe20008000086 */
[--C-:B------:R-:W-:Y:S02]  /*c8a0*/  HADD2.F32 R229, -RZ, R250.reuse.H0_H0 ;  /* 0x200000faffe57230 */ /* 0x100fe40000004100 */
[----:B------:R-:W-:Y:S02]  /*c8b0*/  HADD2.F32 R250, -RZ, R250.H1_H1 ;  /* 0x300000fafffa7230 */ /* 0x000fe40000004100 */
[----:B---3--:R-:W-:Y:S01]  /*c8c0*/  FFMA R135, R242, UR44, R135 ;  /* 0x0000002cf2877c23 */ /* 0x008fe20008000087 */
[----:B------:R-:W-:Y:S01]  /*c8d0*/  FFMA R104, R243, UR44, R104 ;  /* 0x0000002cf3687c23 */ /* 0x000fe20008000068 */
        /* <DEDUP_REMOVED lines=9> */
[----:B------:R-:W-:Y:S02]  /*c970*/  HADD2.F32 R228, -RZ, R152.H0_H0 ;  /* 0x20000098ffe47230 */ /* 0x000fe40000004100 */
[----:B------:R-:W-:Y:S01]  /*c980*/  FFMA R114, R229, UR44, R114 ;  /* 0x0000002ce5727c23 */ /* 0x000fe20008000072 */
[----:B------:R-:W2:Y:S01]  /*c990*/  LDL.LU R152, [R1+0x2bc] ;  /* 0x0002bc0001987983 */ /* 0x000ea20000300800 */
[----:B------:R-:W-:Y:S02]  /*c9a0*/  HADD2.F32 R242, -RZ, R234.H1_H1 ;  /* 0x300000eafff27230 */ /* 0x000fe40000004100 */
[----:B------:R-:W-:Y:S01]  /*c9b0*/  FFMA R115, R250, UR44, R115 ;  /* 0x0000002cfa737c23 */ /* 0x000fe20008000073 */
[--C-:B------:R-:W-:Y:S02]  /*c9c0*/  HADD2.F32 R226, -RZ, R241.reuse.H0_H0 ;  /* 0x200000f1ffe27230 */ /* 0x100fe40000004100 */
[----:B------:R-:W-:Y:S01]  /*c9d0*/  FFMA R116, R251, UR44, R116 ;  /* 0x0000002cfb747c23 */ /* 0x000fe20008000074 */
[----:B------:R-:W-:Y:S02]  /*c9e0*/  HADD2.F32 R234, -RZ, R241.H1_H1 ;  /* 0x300000f1ffea7230 */ /* 0x000fe40000004100 */
[----:B------:R-:W-:Y:S01]  /*c9f0*/  FFMA R117, R242, UR44, R117 ;  /* 0x0000002cf2757c23 */ /* 0x000fe20008000075 */
[----:B------:R-:W-:Y:S01]  /*ca00*/  HADD2.F32 R241, -RZ, R183.H0_H0 ;  /* 0x200000b7fff17230 */ /* 0x000fe20000004100 */
[----:B------:R-:W-:Y:S01]  /*ca10*/  F2FP.SATFINITE.E4M3.F32.PACK_AB_MERGE_C R106, R107, R106, RZ ;  /* 0x0000006a6b6a723e */ /* 0x000fe200048070ff */
[----:B------:R-:W3:Y:S01]  /*ca20*/  LDL.LU R183, [R1+0x2b8] ;  /* 0x0002b80001b77983 */ /* 0x000ee20000300800 */
[----:B------:R-:W-:Y:S01]  /*ca30*/  HADD2.F32 R229, -RZ, R182.H0_H0 ;  /* 0x200000b6ffe57230 */ /* 0x000fe20000004100 */
[----:B------:R-:W-:Y:S01]  /*ca40*/  F2FP.SATFINITE.E4M3.F32.PACK_AB_MERGE_C R123, R135, R134, RZ ;  /* 0x00000086877b723e */ /* 0x000fe200048070ff */
[----:B------:R-:W-:Y:S01]  /*ca50*/  HADD2.F32 R250, -RZ, R180.H0_H0 ;  /* 0x200000b4fffa7230 */ /* 0x000fe20000004100 */
[----:B------:R-:W3:Y:S01]  /*ca60*/  LDL.LU R182, [R1+0x2b4] ;  /* 0x0002b40001b67983 */ /* 0x000ee20000300800 */
[----:B------:R-:W-:Y:S01]  /*ca70*/  HADD2.F32 R251, -RZ, R178.H0_H0 ;  /* 0x200000b2fffb7230 */ /* 0x000fe20000004100 */
[----:B------:R-:W-:Y:S01]  /*ca80*/  F2FP.SATFINITE.E4M3.F32.PACK_AB_MERGE_C R104, R105, R104, R106 ;  /* 0x000000686968723e */ /* 0x000fe2000480706a */
[----:B------:R-:W-:Y:S01]  /*ca90*/  HADD2.F32 R242, -RZ, R176.H0_H0 ;  /* 0x200000b0fff27230 */ /* 0x000fe20000004100 */
[----:B------:R-:W4:Y:S01]  /*caa0*/  LDL.LU R181, [R1+0x2b0] ;  /* 0x0002b00001b57983 */ /* 0x000f220000300800 */
[----:B------:R-:W-:Y:S01]  /*cab0*/  F2FP.SATFINITE.E4M3.F32.PACK_AB_MERGE_C R123, R133, R132, R123 ;  /* 0x00000084857b723e */ /* 0x000fe2000480707b */
[--C-:B------:R-:W-:Y:S01]  /*cac0*/  HADD2.F32 R227, -RZ, R236.reuse.H0_H0 ;  /* 0x200000ecffe37230 */ /* 0x100fe20000004100 */
[----:B------:R-:W-:Y:S01]  /*cad0*/  F2FP.SATFINITE.E4M3.F32.PACK_AB_MERGE_C R110, R111, R110, RZ ;  /* 0x0000006e6f6e723e */ /* 0x000fe200048070ff */
[----:B------:R-:W4:Y:S01]  /*cae0*/  LDL.LU R180, [R1+0x2ac] ;  /* 0x0002ac0001b47983 */ /* 0x000f220000300800 */
[----:B------:R-:W-:Y:S01]  /*caf0*/  HADD2.F32 R236, -RZ, R236.H1_H1 ;  /* 0x300000ecffec7230 */ /* 0x000fe20000004100 */
[----:B------:R-:W-:Y:S01]  /*cb00*/  F2FP.SATFINITE.E4M3.F32.PACK_AB_MERGE_C R114, R115, R114, RZ ;  /* 0x000000727372723e */ /* 0x000fe200048070ff */
[--C-:B------:R-:W-:Y:S01]  /*cb10*/  HADD2.F32 R244, -RZ, R238.reuse.H0_H0 ;  /* 0x200000eefff47230 */ /* 0x100fe20000004100 */
[----:B------:R-:W3:Y:S01]  /*cb20*/  LDL.LU R179, [R1+0x2a8] ;  /* 0x0002a80001b37983 */ /* 0x000ee20000300800 */
[----:B------:R-:W-:Y:S01]  /*cb30*/  F2FP.SATFINITE.E4M3.F32.PACK_AB_MERGE_C R105, R109, R108, R110 ;  /* 0x0000006c6d69723e */ /* 0x000fe2000480706e */
[----:B------:R-:W-:Y:S01]  /*cb40*/  HADD2.F32 R238, -RZ, R238.H1_H1 ;  /* 0x300000eeffee7230 */ /* 0x000fe20000004100 */
[----:B------:R-:W-:Y:S01]  /*cb50*/  F2FP.SATFINITE.E4M3.F32.PACK_AB_MERGE_C R106, R113, R112, R114 ;  /* 0x00000070716a723e */ /* 0x000fe20004807072 */
[----:B------:R-:W3:Y:S01]  /*cb60*/  LDL.LU R178, [R1+0x2a4] ;  /* 0x0002a40001b27983 */ /* 0x000ee20000300800 */
[--C-:B------:R-:W-:Y:S02]  /*cb70*/  HADD2.F32 R245, -RZ, R240.reuse.H0_H0 ;  /* 0x200000f0fff57230 */ /* 0x100fe40000004100 */
[----:B------:R-:W-:Y:S01]  /*cb80*/  HADD2.F32 R240, -RZ, R240.H1_H1 ;  /* 0x300000f0fff07230 */ /* 0x000fe20000004100 */
[----:B------:R-:W4:Y:S01]  /*cb90*/  LDL.LU R177, [R1+0x2a0] ;  /* 0x0002a00001b17983 */ /* 0x000f220000300800 */
[--C-:B------:R-:W-:Y:S02]  /*cba0*/  HADD2.F32 R243, -RZ, R252.reuse.H0_H0 ;  /* 0x200000fcfff37230 */ /* 0x100fe40000004100 */
[----:B------:R-:W-:Y:S01]  /*cbb0*/  HADD2.F32 R252, -RZ, R252.H1_H1 ;  /* 0x300000fcfffc7230 */ /* 0x000fe20000004100 */
[----:B------:R-:W4:Y:S01]  /*cbc0*/  LDL.LU R176, [R1+0x29c] ;  /* 0x00029c0001b07983 */ /* 0x000f220000300800 */
[--C-:B------:R-:W-:Y:S02]  /*cbd0*/  HADD2.F32 R230, -RZ, R233.reuse.H0_H0 ;  /* 0x200000e9ffe67230 */ /* 0x100fe40000004100 */
[----:B------:R-:W-:Y:S01]  /*cbe0*/  FFMA R118, R243, UR44, R118 ;  /* 0x0000002cf3767c23 */ /* 0x000fe20008000076 */
[----:B------:R-:W-:Y:S01]  /*cbf0*/  HADD2.F32 R233, -RZ, R233.H1_H1 ;  /* 0x300000e9ffe97230 */ /* 0x000fe20000004100 */
[----:B------:R-:W4:Y:S01]  /*cc00*/  LDL.LU R175, [R1+0x298] ;  /* 0x0002980001af7983 */ /* 0x000f220000300800 */
[----:B------:R-:W-:Y:S01]  /*cc10*/  FFMA R119, R252, UR44, R119 ;  /* 0x0000002cfc777c23 */ /* 0x000fe20008000077 */
[----:B------:R-:W-:Y:S02]  /*cc20*/  HADD2.F32 R252, -RZ, R174.H0_H0 ;  /* 0x200000aefffc7230 */ /* 0x000fe40000004100 */
[----:B------:R-:W-:Y:S01]  /*cc30*/  FFMA R88, R226, UR44, R88 ;  /* 0x0000002ce2587c23 */ /* 0x000fe20008000058 */
[----:B------:R-:W4:Y:S01]  /*cc40*/  LDL.LU R174, [R1+0x294] ;  /* 0x0002940001ae7983 */ /* 0x000f220000300800 */
[----:B------:R-:W-:Y:S02]  /*cc50*/  HADD2.F32 R226, -RZ, R172.H0_H0 ;  /* 0x200000acffe27230 */ /* 0x000fe40000004100 */
[----:B------:R-:W-:Y:S01]  /*cc60*/  FFMA R89, R234, UR44, R89 ;  /* 0x0000002cea597c23 */ /* 0x000fe20008000059 */
[----:B------:R-:W-:Y:S01]  /*cc70*/  HADD2.F32 R234, -RZ, R170.H0_H0 ;  /* 0x200000aaffea7230 */ /* 0x000fe20000004100 */
[----:B------:R-:W4:Y:S01]  /*cc80*/  LDL.LU R173, [R1+0x290] ;  /* 0x0002900001ad7983 */ /* 0x000f220000300800 */
[----:B------:R-:W-:Y:S01]  /*cc90*/  FFMA R90, R227, UR44, R90 ;  /* 0x0000002ce35a7c23 */ /* 0x000fe2000800005a */
[----:B------:R-:W-:Y:S02]  /*cca0*/  HADD2.F32 R227, -RZ, R168.H0_H0 ;  /* 0x200000a8ffe37230 */ /* 0x000fe40000004100 */
[----:B------:R-:W-:Y:S01]  /*ccb0*/  FFMA R91, R236, UR44, R91 ;  /* 0x0000002cec5b7c23 */ /* 0x000fe2000800005b */
[----:B------:R1:W-:Y:S01]  /*ccc0*/  STL [R1], R9 ;  /* 0x0000000901007387 */ /* 0x0003e20000100800 */
[----:B------:R-:W-:Y:S02]  /*ccd0*/  HADD2.F32 R236, -RZ, R198.H0_H0 ;  /* 0x200000c6ffec7230 */ /* 0x000fe40000004100 */
[----:B------:R-:W-:Y:S01]  /*cce0*/  FFMA R92, R244, UR44, R92 ;  /* 0x0000002cf45c7c23 */ /* 0x000fe2000800005c */
        /* <DEDUP_REMOVED lines=14> */
[----:B------:R-:W-:Y:S01]  /*cdd0*/  HADD2.F32 R233, -RZ, R223.H0_H0 ;  /* 0x200000dfffe97230 */ /* 0x000fe20000004100 */
[----:B------:R-:W-:Y:S01]  /*cde0*/  F2FP.SATFINITE.E4M3.F32.PACK_AB_MERGE_C R90, R91, R90, RZ ;  /* 0x0000005a5b5a723e */ /* 0x000fe200048070ff */
[--C-:B------:R-:W-:Y:S01]  /*cdf0*/  HADD2.F32 R231, -RZ, R235.reuse.H0_H0 ;  /* 0x200000ebffe77230 */ /* 0x100fe20000004100 */
[----:B------:R-:W4:Y:S01]  /*ce00*/  LDL.LU R168, [R1+0x27c] ;  /* 0x00027c0001a87983 */ /* 0x000f220000300800 */
[----:B------:R-:W-:Y:S01]  /*ce10*/  HADD2.F32 R235, -RZ, R235.H1_H1 ;  /* 0x300000ebffeb7230 */ /* 0x000fe20000004100 */
[----:B------:R-:W-:Y:S01]  /*ce20*/  F2FP.SATFINITE.E4M3.F32.PACK_AB_MERGE_C R88, R89, R88, R90 ;  /* 0x000000585958723e */ /* 0x000fe2000480705a */
[----:B------:R-:W-:Y:S01]  /*ce30*/  HADD2.F32 R246, -RZ, R237.H0_H0 ;  /* 0x200000edfff67230 */ /* 0x000fe20000004100 */
[----:B------:R-:W4:Y:S01]  /*ce40*/  LDL.LU R199, [R1+0x278] ;  /* 0x0002780001c77983 */ /* 0x000f220000300800 */
[----:B-1----:R-:W-:Y:S02]  /*ce50*/  HADD2.F32 R9, -RZ, R192.H0_H0 ;  /* 0x200000c0ff097230 */ /* 0x002fe40000004100 */
        /* <DEDUP_REMOVED lines=9> */
[----:B------:R-:W-:Y:S01]  /*cef0*/  HADD2.F32 R237, -RZ, R237.H1_H1 ;  /* 0x300000edffed7230 */ /* 0x000fe20000004100 */
[----:B------:R-:W4:Y:S01]  /*cf00*/  LDL.LU R196, [R1+0x26c] ;  /* 0x00026c0001c47983 */ /* 0x000f220000300800 */
[--C-:B------:R-:W-:Y:S01]  /*cf10*/  HADD2.F32 R247, -RZ, R239.reuse.H0_H0 ;  /* 0x200000effff77230 */ /* 0x100fe20000004100 */
[----:B------:R-:W-:Y:S01]  /*cf20*/  F2FP.SATFINITE.E4M3.F32.PACK_AB_MERGE_C R107, R117, R116, R107 ;  /* 0x00000074756b723e */ /* 0x000fe2000480706b */
        /* <DEDUP_REMOVED lines=26> */
[----:B------:R-:W-:Y:S01]  /*d0d0*/  F2FP.SATFINITE.E4M3.F32.PACK_AB_MERGE_C R74, R75, R74, RZ ;  /* 0x0000004a4b4a723e */ /* 0x000fe200048070ff */
[----:B------:R-:W-:Y:S01]  /*d0e0*/  FFMA R78, R251, UR44, R78 ;  /* 0x0000002cfb4e7c23 */ /* 0x000fe2000800004e */
[----:B------:R-:W-:Y:S01]  /*d0f0*/  FFMA R79, R4, UR44, R79 ;  /* 0x0000002c044f7c23 */ /* 0x000fe2000800004f */
[----:B------:R-:W4:Y:S01]  /*d100*/  LDL.LU R225, [R1+0x24c] ;  /* 0x00024c0001e17983 */ /* 0x000f220000300800 */
[----:B------:R-:W-:Y:S01]  /*d110*/  HADD2.F32 R4, -RZ, R184.H0_H0 ;  /* 0x200000b8ff047230 */ /* 0x000fe20000004100 */
[----:B------:R-:W-:Y:S01]  /*d120*/  F2FP.SATFINITE.E4M3.F32.PACK_AB_MERGE_C R72, R73, R72, R74 ;  /* 0x000000484948723e */ /* 0x000fe2000480704a */
[----:B------:R-:W-:Y:S01]  /*d130*/  HADD2.F32 R251, -RZ, R204.H0_H0 ;  /* 0x200000ccfffb7230 */ /* 0x000fe20000004100 */
[----:B------:R-:W4:Y:S01]  /*d140*/  LDL.LU R224, [R1+0x248] ;  /* 0x0002480001e07983 */ /* 0x000f220000300800 */
[----:B------:R-:W-:Y:S01]  /*d150*/  FFMA R80, R242, UR44, R80 ;  /* 0x0000002cf2507c23 */ /* 0x000fe20008000050 */
[--C-:B------:R-:W-:Y:S02]  /*d160*/  HADD2.F32 R242, -RZ, R5.reuse.H0_H0 ;  /* 0x20000005fff27230 */ /* 0x100fe40000004100 */
[----:B------:R-:W-:Y:S01]  /*d170*/  FFMA R81, R3, UR44, R81 ;  /* 0x0000002c03517c23 */ /* 0x000fe20008000051 */
[----:B------:R-:W4:Y:S01]  /*d180*/  LDL.LU R223, [R1+0x244] ;  /* 0x0002440001df7983 */ /* 0x000f220000300800 */
[----:B------:R-:W-:Y:S01]  /*d190*/  F2FP.SATFINITE.E4M3.F32.PACK_AB_MERGE_C R94, R95, R94, RZ ;  /* 0x0000005e5f5e723e */ /* 0x000fe200048070ff */
[--C-:B------:R-:W-:Y:S01]  /*d1a0*/  HADD2.F32 R243, -RZ, R232.reuse.H0_H0 ;  /* 0x200000e8fff37230 */ /* 0x100fe20000004100 */
[----:B------:R-:W-:Y:S01]  /*d1b0*/  F2FP.SATFINITE.E4M3.F32.PACK_AB_MERGE_C R98, R99, R98, RZ ;  /* 0x000000626362723e */ /* 0x000fe200048070ff */
[----:B------:R-:W4:Y:S01]  /*d1c0*/  LDL.LU R222, [R1+0x240] ;  /* 0x0002400001de7983 */ /* 0x000f220000300800 */
[----:B------:R-:W-:Y:S01]  /*d1d0*/  F2FP.SATFINITE.E4M3.F32.PACK_AB_MERGE_C R89, R93, R92, R94 ;  /* 0x0000005c5d59723e */ /* 0x000fe2000480705e */
[----:B------:R-:W-:Y:S01]  /*d1e0*/  HADD2.F32 R232, -RZ, R232.H1_H1 ;  /* 0x300000e8ffe87230 */ /* 0x000fe20000004100 */
[----:B------:R-:W-:Y:S01]  /*d1f0*/  F2FP.SATFINITE.E4M3.F32.PACK_AB_MERGE_C R90, R97, R96, R98 ;  /* 0x00000060615a723e */ /* 0x000fe20004807062 */
[----:B------:R-:W4:Y:S01]  /*d200*/  LDL.LU R221, [R1+0x23c] ;  /* 0x00023c0001dd7983 */ /* 0x000f220000300800 */
[----:B------:R-:W-:Y:S01]  /*d210*/  F2FP.SATFINITE.E4M3.F32.PACK_AB_MERGE_C R102, R103, R102, RZ ;  /* 0x000000666766723e */ /* 0x000fe200048070ff */
[----:B------:R-:W-:Y:S01]  /*d220*/  FFMA R82, R243, UR44, R82 ;  /* 0x0000002cf3527c23 */ /* 0x000fe20008000052 */
[----:B------:R-:W-:Y:S01]  /*d230*/  F2FP.SATFINITE.E4M3.F32.PACK_AB_MERGE_C R73, R79, R78, RZ ;  /* 0x0000004e4f49723e */ /* 0x000fe200048070ff */
[----:B------:R-:W4:Y:S01]  /*d240*/  LDL.LU R220, [R1+0x238] ;  /* 0x0002380001dc7983 */ /* 0x000f220000300800 */
[----:B------:R-:W-:Y:S01]  /*d250*/  F2FP.SATFINITE.E4M3.F32.PACK_AB_MERGE_C R91, R101, R100, R102 ;  /* 0x00000064655b723e */ /* 0x000fe20004807066 */
[----:B------:R-:W-:Y:S01]  /*d260*/  FFMA R83, R232, UR44, R83 ;  /* 0x0000002ce8537c23 */ /* 0x000fe20008000053 */
[----:B------:R-:W-:Y:S01]  /*d270*/  F2FP.SATFINITE.E4M3.F32.PACK_AB_MERGE_C R73, R77, R76, R73 ;  /* 0x0000004c4d49723e */ /* 0x000fe20004807049 */
[----:B------:R-:W4:Y:S01]  /*d280*/  LDL.LU R219, [R1+0x234] ;  /* 0x0002340001db7983 */ /* 0x000f220000300800 */
[----:B------:R-:W-:Y:S02]  /*d290*/  FFMA R84, R252, UR44, R84 ;  /* 0x0000002cfc547c23 */ /* 0x000fe40008000054 */
[----:B------:R-:W-:Y:S01]  /*d2a0*/  F2FP.SATFINITE.E4M3.F32.PACK_AB_MERGE_C R74, R83, R82, RZ ;  /* 0x00000052534a723e */ /* 0x000fe200048070ff */
[----:B------:R-:W4:Y:S03]  /*d2b0*/  LDL.LU R218, [R1+0x230] ;  /* 0x0002300001da7983 */ /* 0x000f260000300800 */
[----:B------:R-:W-:Y:S01]  /*d2c0*/  F2FP.SATFINITE.E4M3.F32.PACK_AB_MERGE_C R74, R81, R80, R74 ;  /* 0x00000050514a723e */ /* 0x000fe2000480704a */
[----:B------:R-:W4:Y:S04]  /*d2d0*/  LDL.LU R217, [R1+0x22c] ;  /* 0x00022c0001d97983 */ /* 0x000f280000300800 */
        /* <DEDUP_REMOVED lines=17> */
[----:B------:R-:W-:Y:S04]  /*d3f0*/  STL [R1+0x5c], R193 ;  /* 0x00005cc101007387 */ /* 0x000fe80000100800 */
[----:B------:R-:W-:Y:S04]  /*d400*/  STL [R1+0x60], R9 ;  /* 0x0000600901007387 */ /* 0x000fe80000100800 */
[----:B------:R1:W-:Y:S02]  /*d410*/  STL [R1+0x64], R4 ;  /* 0x0000640401007387 */ /* 0x0003e40000100800 */
[----:B-1----:R-:W-:Y:S05]  /*d420*/  HADD2.F32 R4, -RZ, R5.H1_H1 ;  /* 0x30000005ff047230 */ /* 0x002fea0000004100 */
[----:B------:R1:W-:Y:S01]  /*d430*/  STL [R1+0x68], R4 ;  /* 0x0000680401007387 */ /* 0x0003e20000100800 */
[----:B--2---:R-:W-:Y:S02]  /*d440*/  F2FP.SATFINITE.E4M3.F32.PACK_AB_MERGE_C R152, R153, R152, R154 ;  /* 0x000000989998723e */ /* 0x004fe4000480709a */
[----:B------:R-:W-:Y:S02]  /*d450*/  F2FP.SATFINITE.E4M3.F32.PACK_AB_MERGE_C R153, R157, R156, R158 ;  /* 0x0000009c9d99723e */ /* 0x000fe4000480709e */
[----:B------:R-:W-:Y:S02]  /*d460*/  F2FP.SATFINITE.E4M3.F32.PACK_AB_MERGE_C R154, R161, R160, R162 ;  /* 0x000000a0a19a723e */ /* 0x000fe400048070a2 */
[----:B---3--:R-:W-:Y:S02]  /*d470*/  F2FP.SATFINITE.E4M3.F32.PACK_AB_MERGE_C R178, R179, R178, RZ ;  /* 0x000000b2b3b2723e */ /* 0x008fe400048070ff */
[----:B----4-:R-:W-:Y:S02]  /*d480*/  F2FP.SATFINITE.E4M3.F32.PACK_AB_MERGE_C R170, R171, R170, RZ ;  /* 0x000000aaabaa723e */ /* 0x010fe400048070ff */
[----:B------:R-:W-:Y:S04]  /*d490*/  F2FP.SATFINITE.E4M3.F32.PACK_AB_MERGE_C R171, R183, R182, RZ ;  /* 0x000000b6b7ab723e */ /* 0x000fe800048070ff */
[----:B------:R-:W-:Y:S02]  /*d4a0*/  F2FP.SATFINITE.E4M3.F32.PACK_AB_MERGE_C R171, R181, R180, R171 ;  /* 0x000000b4b5ab723e */ /* 0x000fe400048070ab */
[----:B------:R-:W-:Y:S02]  /*d4b0*/  F2FP.SATFINITE.E4M3.F32.PACK_AB_MERGE_C R168, R169, R168, R170 ;  /* 0x000000a8a9a8723e */ /* 0x000fe400048070aa */
[----:B------:R-:W-:Y:S04]  /*d4c0*/  F2FP.SATFINITE.E4M3.F32.PACK_AB_MERGE_C R169, R175, R174, RZ ;  /* 0x000000aeafa9723e */ /* 0x000fe800048070ff */
[----:B------:R-:W-:Y:S02]  /*d4d0*/  F2FP.SATFINITE.E4M3.F32.PACK_AB_MERGE_C R169, R173, R172, R169 ;  /* 0x000000acada9723e */ /* 0x000fe400048070a9 */
[----:B------:R-:W-:Y:S02]  /*d4e0*/  F2FP.SATFINITE.E4M3.F32.PACK_AB_MERGE_C R190, R191, R190, RZ ;  /* 0x000000bebfbe723e */ /* 0x000fe400048070ff */
[----:B------:R-:W-:Y:S01]  /*d4f0*/  F2FP.SATFINITE.E4M3.F32.PACK_AB_MERGE_C R224, R225, R224, RZ ;  /* 0x000000e0e1e0723e */ /* 0x000fe200048070ff */
[----:B------:R-:W-:Y:S01]  /*d500*/  HADD2.F32 R225, -RZ, R206.H0_H0 ;  /* 0x200000ceffe17230 */ /* 0x000fe20000004100 */
[----:B------:R-:W-:Y:S01]  /*d510*/  F2FP.SATFINITE.E4M3.F32.PACK_AB_MERGE_C R220, R221, R220, RZ ;  /* 0x000000dcdddc723e */ /* 0x000fe200048070ff */
[----:B------:R-:W-:Y:S03]  /*d520*/  HADD2.F32 R221, -RZ, R200.H0_H0 ;  /* 0x200000c8ffdd7230 */ /* 0x000fe60000004100 */
[----:B------:R-:W-:Y:S01]  /*d530*/  F2FP.SATFINITE.E4M3.F32.PACK_AB_MERGE_C R204, R219, R218, R220 ;  /* 0x000000dadbcc723e */ /* 0x000fe200048070dc */
[----:B------:R-:W-:Y:S02]  /*d540*/  HADD2.F32 R219, -RZ, R201.H0_H0 ;  /* 0x200000c9ffdb7230 */ /* 0x000fe40000004100 */
[----:B------:R-:W-:Y:S02]  /*d550*/  HADD2.F32 R220, -RZ, R186.H0_H0 ;  /* 0x200000baffdc7230 */ /* 0x000fe40000004100 */
[----:B------:R-:W-:Y:S01]  /*d560*/  HADD2.F32 R218, -RZ, R213.H0_H0 ;  /* 0x200000d5ffda7230 */ /* 0x000fe20000004100 */
[----:B------:R-:W-:Y:S01]  /*d570*/  F2FP.SATFINITE.E4M3.F32.PACK_AB_MERGE_C R213, R223, R222, R224 ;  /* 0x000000dedfd5723e */ /* 0x000fe200048070e0 */
[----:B------:R-:W-:Y:S01]  /*d580*/  HADD2.F32 R223, -RZ, R185.H0_H0 ;  /* 0x200000b9ffdf7230 */ /* 0x000fe20000004100 */
[----:B------:R-:W-:Y:S01]  /*d590*/  F2FP.SATFINITE.E4M3.F32.PACK_AB_MERGE_C R216, R217, R216, RZ ;  /* 0x000000d8d9d8723e */ /* 0x000fe200048070ff */
[----:B------:R-:W-:Y:S02]  /*d5a0*/  HADD2.F32 R217, -RZ, R202.H0_H0 ;  /* 0x200000caffd97230 */ /* 0x000fe40000004100 */
[----:B------:R-:W2:Y:S01]  /*d5b0*/  LDL.LU R202, [R1+0x1e4] ;  /* 0x0001e40001ca7983 */ /* 0x000ea20000300800 */
[----:B------:R-:W-:Y:S02]  /*d5c0*/  HADD2.F32 R222, -RZ, R207.H0_H0 ;  /* 0x200000cfffde7230 */ /* 0x000fe40000004100 */
[----:B------:R-:W-:Y:S01]  /*d5d0*/  HADD2.F32 R224, -RZ, R211.H0_H0 ;  /* 0x200000d3ffe07230 */ /* 0x000fe20000004100 */
[----:B------:R-:W-:Y:S01]  /*d5e0*/  F2FP.SATFINITE.E4M3.F32.PACK_AB_MERGE_C R205, R23, R22, R216 ;  /* 0x0000001617cd723e */ /* 0x000fe200048070d8 */
[----:B------:R-:W-:Y:S02]  /*d5f0*/  HADD2.F32 R216, -RZ, R187.H0_H0 ;  /* 0x200000bbffd87230 */ /* 0x000fe40000004100 */
[----:B------:R-:W3:Y:S04]  /*d600*/  LDL.LU R187, [R1+0x1e0] ;  /* 0x0001e00001bb7983 */ /* 0x000ee80000300800 */
[----:B------:R-:W4:Y:S01]  /*d610*/  LDL.LU R201, [R1+0x1dc] ;  /* 0x0001dc0001c97983 */ /* 0x000f220000300800 */
[----:B------:R-:W-:Y:S01]  /*d620*/  F2FP.SATFINITE.E4M3.F32.PACK_AB_MERGE_C R20, R21, R20, RZ ;  /* 0x000000141514723e */ /* 0x000fe200048070ff */
[----:B------:R-:W-:Y:S02]  /*d630*/  HADD2.F32 R21, -RZ, R210.H0_H0 ;  /* 0x200000d2ff157230 */ /* 0x000fe40000004100 */
[----:B------:R-:W4:Y:S04]  /*d640*/  LDL.LU R200, [R1+0x1d8] ;  /* 0x0001d80001c87983 */ /* 0x000f280000300800 */
[----:B------:R-:W3:Y:S01]  /*d650*/  LDL.LU R186, [R1+0x1d4] ;  /* 0x0001d40001ba7983 */ /* 0x000ee20000300800 */
[----:B------:R-:W-:Y:S01]  /*d660*/  F2FP.SATFINITE.E4M3.F32.PACK_AB_MERGE_C R208, R19, R18, R20 ;  /* 0x0000001213d0723e */ /* 0x000fe20004807014 */
[----:B------:R-:W-:Y:S02]  /*d670*/  HADD2.F32 R20, -RZ, R215.H0_H0 ;  /* 0x200000d7ff147230 */ /* 0x000fe40000004100 */
[----:B------:R-:W3:Y:S04]  /*d680*/  LDL.LU R185, [R1+0x1d0] ;  /* 0x0001d00001b97983 */ /* 0x000ee80000300800 */
[----:B------:R-:W3:Y:S04]  /*d690*/  LDL.LU R207, [R1+0x1cc] ;  /* 0x0001cc0001cf7983 */ /* 0x000ee80000300800 */
[----:B------:R-:W3:Y:S04]  /*d6a0*/  LDL.LU R206, [R1+0x1c8] ;  /* 0x0001c80001ce7983 */ /* 0x000ee80000300800 */
[----:B------:R-:W3:Y:S04]  /*d6b0*/  LDL.LU R211, [R1+0x1c4] ;  /* 0x0001c40001d37983 */ /* 0x000ee80000300800 */
[----:B------:R-:W3:Y:S04]  /*d6c0*/  LDL.LU R210, [R1+0x1c0] ;  /* 0x0001c00001d27983 */ /* 0x000ee80000300800 */
[----:B------:R-:W3:Y:S01]  /*d6d0*/  LDL.LU R215, [R1+0x1bc] ;  /* 0x0001bc0001d77983 */ /* 0x000ee20000300800 */
[----:B------:R-:W-:Y:S03]  /*d6e0*/  F2FP.SATFINITE.E4M3.F32.PACK_AB_MERGE_C R12, R13, R12, RZ ;  /* 0x0000000c0d0c723e */ /* 0x000fe600048070ff */
[----:B------:R1:W-:Y:S04]  /*d6f0*/  STL [R1+0x6c], R21 ;  /* 0x00006c1501007387 */ /* 0x0003e80000100800 */
[----:B------:R3:W-:Y:S01]  /*d700*/  STL [R1+0x70], R20 ;  /* 0x0000701401007387 */ /* 0x0007e20000100800 */
[----:B------:R-:W-:Y:S02]  /*d710*/  F2FP.SATFINITE.E4M3.F32.PACK_AB_MERGE_C R193, R11, R10, R12 ;  /* 0x0000000a0bc1723e */ /* 0x000fe4000480700c */
[----:B------:R-:W-:Y:S04]  /*d720*/  F2FP.SATFINITE.E4M3.F32.PACK_AB_MERGE_C R12, R17, R16, RZ ;  /* 0x00000010110c723e */ /* 0x000fe800048070ff */
[----:B------:R-:W-:Y:S02]  /*d730*/  F2FP.SATFINITE.E4M3.F32.PACK_AB_MERGE_C R192, R15, R14, R12 ;  /* 0x0000000e0fc0723e */ /* 0x000fe4000480700c */
[----:B------:R-:W-:Y:S02]  /*d740*/  F2FP.SATFINITE.E4M3.F32.PACK_AB_MERGE_C R184, R7, R6, R8 ;  /* 0x0000000607b8723e */ /* 0x000fe40004807008 */
[----:B-1----:R-:W1:Y:S01]  /*d750*/  LDTM.x16 R4, tmem[UR4+0xe0] ;  /* 0x0000e004000479ee */ /* 0x002e620008240000 */
[----:B------:R-:W1:Y:S01]  /*d760*/  S2UR UR4, SR_CgaCtaId ;  /* 0x00000000000479c3 */ /* 0x000e620000008800 */
[----:B------:R-:W-:Y:S01]  /*d770*/  NOP ;  /* 0x0000000000007918 */ /* 0x000fe20000000000 */
[----:B-1----:R-:W-:Y:S01]  /*d780*/  FMUL R21, R5, UR37 ;  /* 0x0000002505157c20 */ /* 0x002fe20008400000 */
[----:B------:R-:W-:Y:S01]  /*d790*/  ULEA UR4, UR4, UR5, 0x18 ;  /* 0x0000000504047291 */ /* 0x000fe2000f8ec0ff */
[----:B------:R-:W-:Y:S01]  /*d7a0*/  FMUL R22, R6, UR37 ;  /* 0x0000002506167c20 */ /* 0x000fe20008400000 */
[----:B------:R-:W-:Y:S01]  /*d7b0*/  FMUL R23, R7, UR37 ;  /* 0x0000002507177c20 */ /* 0x000fe20008400000 */
[----:B------:R-:W-:Y:S01]  /*d7c0*/  FMUL R12, R12, UR37 ;  /* 0x000000250c0c7c20 */ /* 0x000fe20008400000 */
[----:B------:R-:W-:Y:S01]  /*d7d0*/  ULEA UR5, UR45, UR4, 0x3 ;  /* 0x000000042d057291 */ /* 0x000fe2000f8e18ff */
[----:B------:R-:W-:Y:S01]  /*d7e0*/  FMUL R13, R13, UR37 ;  /* 0x000000250d0d7c20 */ /* 0x000fe20008400000 */
[----:B------:R-:W-:Y:S01]  /*d7f0*/  FMUL R14, R14, UR37 ;  /* 0x000000250e0e7c20 */ /* 0x000fe20008400000 */
[----:B------:R-:W-:Y:S01]  /*d800*/  FMUL R15, R15, UR37 ;  /* 0x000000250f0f7c20 */ /* 0x000fe20008400000 */
[----:B------:R-:W-:Y:S01]  /*d810*/  UIADD3 UR5, UPT, UPT, UR5, 0xa0, URZ ;  /* 0x000000a005057890 */ /* 0x000fe2000fffe0ff */
[----:B------:R-:W-:Y:S01]  /*d820*/  FMUL R16, R16, UR37 ;  /* 0x0000002510107c20 */ /* 0x000fe20008400000 */
[----:B------:R-:W-:Y:S01]  /*d830*/  FMUL R17, R17, UR37 ;  /* 0x0000002511117c20 */ /* 0x000fe20008400000 */
[----:B------:R-:W-:Y:S01]  /*d840*/  FMUL R18, R18, UR37 ;  /* 0x0000002512127c20 */ /* 0x000fe20008400000 */
[----:B------:R-:W-:Y:S01]  /*d850*/  ULOP3.LUT UR5, UR5, 0xfefffff8, URZ, 0xc0, !UPT ;  /* 0xfefffff805057892 */ /* 0x000fe2000f8ec0ff */
[----:B------:R-:W-:Y:S08]  /*d860*/  FMUL R19, R19, UR37 ;  /* 0x0000002513137c20 */ /* 0x000ff00008400000 */
[----:B------:R-:W-:Y:S01]  /*d870*/  SYNCS.ARRIVE.TRANS64.RED.A1T0 RZ, [UR5], RZ ;  /* 0x000000ffffff79a7 */ /* 0x000fe20008100405 */
[----:B--2---:R-:W-:Y:S01]  /*d880*/  F2FP.SATFINITE.E4M3.F32.PACK_AB_MERGE_C R202, R203, R202, RZ ;  /* 0x000000cacbca723e */ /* 0x004fe200048070ff */
[----:B------:R-:W-:Y:S01]  /*d890*/  FMUL R203, R11, UR37 ;  /* 0x000000250bcb7c20 */ /* 0x000fe20008400000 */
[----:B------:R-:W-:Y:S02]  /*d8a0*/  MOV R11, R213 ;  /* 0x000000d5000b7202 */ /* 0x000fe40000000f00 */
[----:B----4-:R-:W-:Y:S01]  /*d8b0*/  F2FP.SATFINITE.E4M3.F32.PACK_AB_MERGE_C R200, R201, R200, R202 ;  /* 0x000000c8c9c8723e */ /* 0x010fe200048070ca */
[----:B------:R-:W-:Y:S01]  /*d8c0*/  FMUL R201, R9, UR37 ;  /* 0x0000002509c97c20 */ /* 0x000fe20008400000 */
[----:B------:R-:W-:Y:S01]  /*d8d0*/  MOV R9, R205 ;  /* 0x000000cd00097202 */ /* 0x000fe20000000f00 */
[----:B------:R-:W-:Y:S01]  /*d8e0*/  FMUL R202, R10, UR37 ;  /* 0x000000250aca7c20 */ /* 0x000fe20008400000 */
[----:B------:R-:W-:Y:S02]  /*d8f0*/  MOV R10, R204 ;  /* 0x000000cc000a7202 */ /* 0x000fe40000000f00 */
[----:B---3--:R-:W-:Y:S02]  /*d900*/  F2FP.SATFINITE.E4M3.F32.PACK_AB_MERGE_C R186, R187, R186, RZ ;  /* 0x000000babbba723e */ /* 0x008fe400048070ff */
[----:B------:R-:W-:Y:S04]  /*d910*/  F2FP.SATFINITE.E4M3.F32.PACK_AB_MERGE_C R187, R199, R198, RZ ;  /* 0x000000c6c7bb723e */ /* 0x000fe800048070ff */
[----:B------:R-:W-:Y:S02]  /*d920*/  F2FP.SATFINITE.E4M3.F32.PACK_AB_MERGE_C R187, R197, R196, R187 ;  /* 0x000000c4c5bb723e */ /* 0x000fe400048070bb */
[----:B------:R-:W-:Y:S01]  /*d930*/  F2FP.SATFINITE.E4M3.F32.PACK_AB_MERGE_C R20, R207, R206, RZ ;  /* 0x000000cecf14723e */ /* 0x000fe200048070ff */
[----:B------:R-:W-:Y:S02]  /*d940*/  HADD2.F32 R207, -RZ, R214.H0_H0 ;  /* 0x200000d6ffcf7230 */ /* 0x000fe40000004100 */
[----:B------:R-:W2:Y:S01]  /*d950*/  LDL.LU R214, [R1+0x1b8] ;  /* 0x0001b80001d67983 */ /* 0x000ea20000300800 */
[----:B------:R-:W-:Y:S03]  /*d960*/  HADD2.F32 R206, -RZ, R209.H0_H0 ;  /* 0x200000d1ffce7230 */ /* 0x000fe60000004100 */
[----:B------:R-:W3:Y:S01]  /*d970*/  LDL.LU R209, [R1+0x1b4] ;  /* 0x0001b40001d17983 */ /* 0x000ee20000300800 */
[----:B------:R-:W-:Y:S02]  /*d980*/  F2FP.SATFINITE.E4M3.F32.PACK_AB_MERGE_C R210, R211, R210, RZ ;  /* 0x000000d2d3d2723e */ /* 0x000fe400048070ff */
[----:B------:R-:W-:Y:S01]  /*d990*/  MOV R211, R20 ;  /* 0x0000001400d37202 */ /* 0x000fe20000000f00 */
[----:B------:R-:W-:Y:S01]  /*d9a0*/  FMUL R20, R4, UR37 ;  /* 0x0000002504147c20 */ /* 0x000fe20008400000 */
[----:B------:R-:W-:Y:S01]  /*d9b0*/  MOV R4, R200 ;  /* 0x000000c800047202 */ /* 0x000fe20000000f00 */
[----:B------:R-:W-:Y:S01]  /*d9c0*/  FMUL R200, R8, UR37 ;  /* 0x0000002508c87c20 */ /* 0x000fe20008400000 */
[----:B------:R-:W-:Y:S02]  /*d9d0*/  MOV R8, R208 ;  /* 0x000000d000087202 */ /* 0x000fe40000000f00 */
[----:B------:R-:W3:Y:S04]  /*d9e0*/  LDL.LU R208, [R1+0x1b0] ;  /* 0x0001b00001d07983 */ /* 0x000ee80000300800 */
[----:B------:R-:W4:Y:S04]  /*d9f0*/  LDL.LU R205, [R1+0x1ac] ;  /* 0x0001ac0001cd7983 */ /* 0x000f280000300800 */
[----:B------:R-:W4:Y:S04]  /*da00*/  LDL.LU R204, [R1+0x1a8] ;  /* 0x0001a80001cc7983 */ /* 0x000f280000300800 */
[----:B------:R-:W4:Y:S01]  /*da10*/  LDL.LU R213, [R1+0x1a4] ;  /* 0x0001a40001d57983 */ /* 0x000f220000300800 */
[----:B--2---:R-:W-:Y:S02]  /*da20*/  F2FP.SATFINITE.E4M3.F32.PACK_AB_MERGE_C R214, R215, R214, RZ ;  /* 0x000000d6d7d6723e */ /* 0x004fe400048070ff */
[----:B---3--:R-:W-:Y:S02]  /*da30*/  F2FP.SATFINITE.E4M3.F32.PACK_AB_MERGE_C R6, R209, R208, R210 ;  /* 0x000000d0d106723e */ /* 0x008fe400048070d2 */
[----:B------:R-:W-:Y:S02]  /*da40*/  MOV R208, R212 ;  /* 0x000000d400d07202 */ /* 0x000fe40000000f00 */
[----:B------:R-:W2:Y:S01]  /*da50*/  LDL.LU R212, [R1+0x1a0] ;  /* 0x0001a00001d47983 */ /* 0x000ea20000300800 */
[----:B------:R-:W-:Y:S02]  /*da60*/  MOV R209, R184 ;  /* 0x000000b800d17202 */ /* 0x000fe40000000f00 */
[----:B------:R-:W-:Y:S01]  /*da70*/  MOV R210, R193 ;  /* 0x000000c100d27202 */ /* 0x000fe20000000f00 */
[----:B------:R-:W3:Y:S01]  /*da80*/  LDL.LU R184, [R1+0x19c] ;  /* 0x00019c0001b87983 */ /* 0x000ee20000300800 */
[----:B----4-:R-:W-:Y:S02]  /*da90*/  F2FP.SATFINITE.E4M3.F32.PACK_AB_MERGE_C R5, R205, R204, R211 ;  /* 0x000000cccd05723e */ /* 0x010fe400048070d3 */
[----:B------:R-:W-:Y:S01]  /*daa0*/  MOV R211, R192 ;  /* 0x000000c000d37202 */ /* 0x000fe20000000f00 */
[----:B------:R-:W4:Y:S04]  /*dab0*/  LDL.LU R193, [R1+0x198] ;  /* 0x0001980001c17983 */ /* 0x000f280000300800 */
[----:B------:R-:W4:Y:S01]  /*dac0*/  LDL.LU R192, [R1+0x194] ;  /* 0x0001940001c07983 */ /* 0x000f220000300800 */
[----:B------:R-:W1:Y:S02]  /*dad0*/  S2R R204, SR_TID.X ;  /* 0x0000000000cc7919 */ /* 0x000e640000002100 */
[----:B-1----:R-:W-:Y:S04]  /*dae0*/  SHF.L.U32 R170, R204, 0x4, RZ ;  /* 0x00000004ccaa7819 */ /* 0x002fe800000006ff */
[----:B------:R-:W-:Y:S02]  /*daf0*/  LOP3.LUT R172, R170, 0x7f0, RZ, 0xc0, !PT ;  /* 0x000007f0aaac7812 */ /* 0x000fe400078ec0ff */
[----:B------:R-:W-:Y:S03]  /*db00*/  F2FP.SATFINITE.E4M3.F32.PACK_AB_MERGE_C R170, R177, R176, R178 ;  /* 0x000000b0b1aa723e */ /* 0x000fe600048070b2 */
[----:B------:R1:W-:Y:S04]  /*db10*/  STS.128 [R172+UR4+0x7980], R208 ;  /* 0x007980d0ac007988 */ /* 0x0003e80008000c04 */
[----:B------:R4:W-:Y:S04]  /*db20*/  STS.128 [R172+UR4+0x8180], R8 ;  /* 0x00818008ac007988 */ /* 0x0009e80008000c04 */
[----:B------:R-:W-:Y:S04]  /*db30*/  STS.128 [R172+UR4+0x9980], R168 ;  /* 0x009980a8ac007988 */ /* 0x000fe80008000c04 */
[----:B------:R-:W-:Y:S04]  /*db40*/  STS.128 [R172+UR4+0xa180], R152 ;  /* 0x00a18098ac007988 */ /* 0x000fe80008000c04 */
[----:B------:R-:W-:Y:S04]  /*db50*/  STS.128 [R172+UR4+0xa980], R136 ;  /* 0x00a98088ac007988 */ /* 0x000fe80008000c04 */
[----:B------:R-:W-:Y:S04]  /*db60*/  STS.128 [R172+UR4+0xb180], R120 ;  /* 0x00b18078ac007988 */ /* 0x000fe80008000c04 */
[----:B------:R-:W-:Y:S04]  /*db70*/  STS.128 [R172+UR4+0xb980], R104 ;  /* 0x00b98068ac007988 */ /* 0x000fe80008000c04 */
[----:B------:R-:W-:Y:S04]  /*db80*/  STS.128 [R172+UR4+0xc180], R88 ;  /* 0x00c18058ac007988 */ /* 0x000fe80008000c04 */
[----:B-1----:R-:W4:Y:S01]  /*db90*/  LDL.LU R211, [R1] ;  /* 0x0000000001d37983 */ /* 0x002f220000300800 */
[----:B--2---:R-:W-:Y:S02]  /*dba0*/  F2FP.SATFINITE.E4M3.F32.PACK_AB_MERGE_C R7, R213, R212, R214 ;  /* 0x000000d4d507723e */ /* 0x004fe400048070d6 */
[----:B---3--:R-:W-:Y:S03]  /*dbb0*/  F2FP.SATFINITE.E4M3.F32.PACK_AB_MERGE_C R184, R185, R184, R186 ;  /* 0x000000b8b9b8723e */ /* 0x008fe600048070ba */
[----:B------:R1:W-:Y:S01]  /*dbc0*/  STS.128 [R172+UR4+0x8980], R4 ;  /* 0x00898004ac007988 */ /* 0x0003e20008000c04 */
[----:B------:R-:W-:Y:S02]  /*dbd0*/  F2FP.SATFINITE.E4M3.F32.PACK_AB_MERGE_C R185, R189, R188, R190 ;  /* 0x000000bcbdb9723e */ /* 0x000fe400048070be */
[----:B------:R-:W-:Y:S04]  /*dbe0*/  F2FP.SATFINITE.E4M3.F32.PACK_AB_MERGE_C R186, R195, R194, RZ ;  /* 0x000000c2c3ba723e */ /* 0x000fe800048070ff */
[----:B----4-:R-:W-:Y:S05]  /*dbf0*/  F2FP.SATFINITE.E4M3.F32.PACK_AB_MERGE_C R186, R193, R192, R186 ;  /* 0x000000c0c1ba723e */ /* 0x010fea00048070ba */
[----:B------:R2:W-:Y:S01]  /*dc00*/  STS.128 [R172+UR4+0x9180], R184 ;  /* 0x009180b8ac007988 */ /* 0x0005e20008000c04 */
[----:B------:R-:W-:Y:S01]  /*dc10*/  FFMA R85, R211, UR44, R85 ;  /* 0x0000002cd3557c23 */ /* 0x000fe20008000055 */
[----:B------:R-:W-:Y:S01]  /*dc20*/  FFMA R86, R226, UR44, R86 ;  /* 0x0000002ce2567c23 */ /* 0x000fe20008000056 */
[----:B------:R-:W-:Y:S01]  /*dc30*/  FFMA R87, R60, UR44, R87 ;  /* 0x0000002c3c577c23 */ /* 0x000fe20008000057 */
[----:B------:R-:W-:Y:S01]  /*dc40*/  FFMA R56, R234, UR44, R56 ;  /* 0x0000002cea387c23 */ /* 0x000fe20008000038 */
[----:B------:R-:W3:Y:S01]  /*dc50*/  LDL.LU R60, [R1+0x190] ;  /* 0x00019000013c7983 */ /* 0x000ee20000300800 */
[----:B------:R-:W-:Y:S01]  /*dc60*/  FFMA R57, R62, UR44, R57 ;  /* 0x0000002c3e397c23 */ /* 0x000fe20008000039 */
[----:B------:R-:W-:Y:S01]  /*dc70*/  FFMA R58, R227, UR44, R58 ;  /* 0x0000002ce33a7c23 */ /* 0x000fe2000800003a */
[----:B------:R-:W-:Y:S01]  /*dc80*/  FFMA R59, R64, UR44, R59 ;  /* 0x0000002c403b7c23 */ /* 0x000fe2000800003b */
[----:B------:R-:W4:Y:S01]  /*dc90*/  LDL.LU R62, [R1+0x18c] ;  /* 0x00018c00013e7983 */ /* 0x000f220000300800 */
[----:B------:R-:W-:Y:S03]  /*dca0*/  F2FP.SATFINITE.E4M3.F32.PACK_AB_MERGE_C R75, R87, R86, RZ ;  /* 0x00000056574b723e */ /* 0x000fe600048070ff */
[----:B------:R-:W2:Y:S01]  /*dcb0*/  LDL.LU R64, [R1+0x188] ;  /* 0x0001880001407983 */ /* 0x000ea20000300800 */
[----:B------:R-:W-:Y:S02]  /*dcc0*/  F2FP.SATFINITE.E4M3.F32.PACK_AB_MERGE_C R75, R85, R84, R75 ;  /* 0x00000054554b723e */ /* 0x000fe4000480704b */
[----:B------:R-:W-:Y:S03]  /*dcd0*/  F2FP.SATFINITE.E4M3.F32.PACK_AB_MERGE_C R58, R59, R58, RZ ;  /* 0x0000003a3b3a723e */ /* 0x000fe600048070ff */
[----:B------:R1:W-:Y:S01]  /*dce0*/  STS.128 [R172+UR4+0xc980], R72 ;  /* 0x00c98048ac007988 */ /* 0x0003e20008000c04 */
[----:B------:R-:W-:Y:S01]  /*dcf0*/  F2FP.SATFINITE.E4M3.F32.PACK_AB_MERGE_C R56, R57, R56, R58 ;  /* 0x000000383938723e */ /* 0x000fe2000480703a */
[----:B---3--:R-:W-:Y:S01]  /*dd00*/  FFMA R60, R236, UR44, R60 ;  /* 0x0000002cec3c7c23 */ /* 0x008fe2000800003c */
[----:B------:R-:W-:Y:S02]  /*dd10*/  FFMA R61, R66, UR44, R61 ;  /* 0x0000002c423d7c23 */ /* 0x000fe4000800003d */
[----:B------:R-:W3:Y:S01]  /*dd20*/  LDL.LU R66, [R1+0x184] ;  /* 0x0001840001427983 */ /* 0x000ee20000300800 */
[----:B----4-:R-:W-:Y:S01]  /*dd30*/  FFMA R62, R244, UR44, R62 ;  /* 0x0000002cf43e7c23 */ /* 0x010fe2000800003e */
[----:B------:R-:W-:Y:S02]  /*dd40*/  FFMA R63, R68, UR44, R63 ;  /* 0x0000002c443f7c23 */ /* 0x000fe4000800003f */
[----:B------:R-:W4:Y:S01]  /*dd50*/  LDL.LU R68, [R1+0x180] ;  /* 0x0001800001447983 */ /* 0x000f220000300800 */
[----:B--2---:R-:W-:Y:S01]  /*dd60*/  FFMA R64, R238, UR44, R64 ;  /* 0x0000002cee407c23 */ /* 0x004fe20008000040 */
[----:B------:R-:W-:Y:S01]  /*dd70*/  FFMA R65, R41, UR44, R65 ;  /* 0x0000002c29417c23 */ /* 0x000fe20008000041 */
[----:B------:R-:W-:Y:S01]  /*dd80*/  F2FP.SATFINITE.E4M3.F32.PACK_AB_MERGE_C R57, R63, R62, RZ ;  /* 0x0000003e3f39723e */ /* 0x000fe200048070ff */
[----:B------:R-:W2:Y:S03]  /*dd90*/  LDL.LU R41, [R1+0x17c] ;  /* 0x00017c0001297983 */ /* 0x000ea60000300800 */
[----:B------:R-:W-:Y:S01]  /*dda0*/  F2FP.SATFINITE.E4M3.F32.PACK_AB_MERGE_C R57, R61, R60, R57 ;  /* 0x0000003c3d39723e */ /* 0x000fe20004807039 */
[----:B---3--:R-:W-:Y:S01]  /*ddb0*/  FFMA R66, R245, UR44, R66 ;  /* 0x0000002cf5427c23 */ /* 0x008fe20008000042 */
[----:B------:R-:W-:Y:S02]  /*ddc0*/  FFMA R67, R43, UR44, R67 ;  /* 0x0000002c2b437c23 */ /* 0x000fe40008000043 */
[----:B------:R-:W3:Y:S01]  /*ddd0*/  LDL.LU R43, [R1+0x178] ;  /* 0x00017800012b7983 */ /* 0x000ee20000300800 */
[----:B----4-:R-:W-:Y:S01]  /*dde0*/  FFMA R68, R240, UR44, R68 ;  /* 0x0000002cf0447c23 */ /* 0x010fe20008000044 */
[----:B------:R-:W-:Y:S01]  /*ddf0*/  FFMA R69, R45, UR44, R69 ;  /* 0x0000002c2d457c23 */ /* 0x000fe20008000045 */
[----:B------:R-:W-:Y:S01]  /*de00*/  FFMA R70, R230, UR44, R70 ;  /* 0x0000002ce6467c23 */ /* 0x000fe20008000046 */
[----:B------:R-:W4:Y:S01]  /*de10*/  LDL.LU R45, [R1+0x174] ;  /* 0x00017400012d7983 */ /* 0x000f220000300800 */
[----:B------:R-:W-:Y:S01]  /*de20*/  FFMA R71, R47, UR44, R71 ;  /* 0x0000002c2f477c23 */ /* 0x000fe20008000047 */
[----:B------:R-:W-:Y:S01]  /*de30*/  FFMA R40, R233, UR44, R40 ;  /* 0x0000002ce9287c23 */ /* 0x000fe20008000028 */
[----:B--2---:R-:W-:Y:S01]  /*de40*/  FFMA R41, R50, UR44, R41 ;  /* 0x0000002c32297c23 */ /* 0x004fe20008000029 */
[----:B------:R-:W2:Y:S01]  /*de50*/  LDL.LU R47, [R1+0x170] ;  /* 0x00017000012f7983 */ /* 0x000ea20000300800 */
[----:B------:R-:W-:Y:S01]  /*de60*/  FFMA R42, R231, UR44, R42 ;  /* 0x0000002ce72a7c23 */ /* 0x000fe2000800002a */
[----:B------:R-:W-:Y:S02]  /*de70*/  F2FP.SATFINITE.E4M3.F32.PACK_AB_MERGE_C R58, R67, R66, RZ ;  /* 0x00000042433a723e */ /* 0x000fe400048070ff */
[----:B------:R-:W2:Y:S01]  /*de80*/  LDL.LU R50, [R1+0x16c] ;  /* 0x00016c0001327983 */ /* 0x000ea20000300800 */
[----:B------:R-:W-:Y:S02]  /*de90*/  F2FP.SATFINITE.E4M3.F32.PACK_AB_MERGE_C R59, R71, R70, RZ ;  /* 0x00000046473b723e */ /* 0x000fe400048070ff */
[----:B------:R-:W-:Y:S02]  /*dea0*/  F2FP.SATFINITE.E4M3.F32.PACK_AB_MERGE_C R58, R65, R64, R58 ;  /* 0x00000040413a723e */ /* 0x000fe4000480703a */
[----:B------:R-:W-:Y:S05]  /*deb0*/  F2FP.SATFINITE.E4M3.F32.PACK_AB_MERGE_C R59, R69, R68, R59 ;  /* 0x00000044453b723e */ /* 0x000fea000480703b */
[----:B------:R1:W-:Y:S01]  /*dec0*/  STS.128 [R172+UR4+0xd180], R56 ;  /* 0x00d18038ac007988 */ /* 0x0003e20008000c04 */
[----:B---3--:R-:W-:Y:S01]  /*ded0*/  FFMA R43, R48, UR44, R43 ;  /* 0x0000002c302b7c23 */ /* 0x008fe2000800002b */
[----:B------:R-:W-:Y:S02]  /*dee0*/  FFMA R44, R235, UR44, R44 ;  /* 0x0000002ceb2c7c23 */ /* 0x000fe4000800002c */
[----:B------:R-:W3:Y:S01]  /*def0*/  LDL.LU R48, [R1+0x168] ;  /* 0x0001680001307983 */ /* 0x000ee20000300800 */
[----:B----4-:R-:W-:Y:S01]  /*df00*/  FFMA R45, R49, UR44, R45 ;  /* 0x0000002c312d7c23 */ /* 0x010fe2000800002d */
[----:B------:R-:W-:Y:S02]  /*df10*/  FFMA R46, R246, UR44, R46 ;  /* 0x0000002cf62e7c23 */ /* 0x000fe4000800002e */
[----:B------:R-:W4:Y:S01]  /*df20*/  LDL.LU R49, [R1+0x164] ;  /* 0x0001640001317983 */ /* 0x000f220000300800 */
[----:B------:R-:W-:Y:S01]  /*df30*/  F2FP.SATFINITE.E4M3.F32.PACK_AB_MERGE_C R42, R43, R42, RZ ;  /* 0x0000002a2b2a723e */ /* 0x000fe200048070ff */
[----:B--2---:R-:W-:Y:S02]  /*df40*/  FFMA R47, R51, UR44, R47 ;  /* 0x0000002c332f7c23 */ /* 0x004fe4000800002f */
[----:B------:R-:W2:Y:S01]  /*df50*/  LDL.LU R51, [R1+0x160] ;  /* 0x0001600001337983 */ /* 0x000ea20000300800 */
[----:B------:R-:W-:Y:S02]  /*df60*/  F2FP.SATFINITE.E4M3.F32.PACK_AB_MERGE_C R40, R41, R40, R42 ;  /* 0x000000282928723e */ /* 0x000fe4000480702a */
[----:B------:R-:W-:Y:S01]  /*df70*/  F2FP.SATFINITE.E4M3.F32.PACK_AB_MERGE_C R46, R47, R46, RZ ;  /* 0x0000002e2f2e723e */ /* 0x000fe200048070ff */
[----:B------:R-:W2:Y:S03]  /*df80*/  LDL.LU R8, [R1+0x5c] ;  /* 0x00005c0001087983 */ /* 0x000ea60000300800 */
[----:B------:R-:W-:Y:S01]  /*df90*/  F2FP.SATFINITE.E4M3.F32.PACK_AB_MERGE_C R41, R45, R44, R46 ;  /* 0x0000002c2d29723e */ /* 0x000fe2000480702e */
[----:B---3--:R-:W-:Y:S01]  /*dfa0*/  FFMA R48, R237, UR44, R48 ;  /* 0x0000002ced307c23 */ /* 0x008fe20008000030 */
[----:B----4-:R-:W-:Y:S01]  /*dfb0*/  FFMA R49, R52, UR44, R49 ;  /* 0x0000002c34317c23 */ /* 0x010fe20008000031 */
[----:B------:R-:W-:Y:S01]  /*dfc0*/  FFMA R50, R247, UR44, R50 ;  /* 0x0000002cf7327c23 */ /* 0x000fe20008000032 */
[----:B------:R-:W3:Y:S01]  /*dfd0*/  LDL.LU R52, [R1+0x15c] ;  /* 0x00015c0001347983 */ /* 0x000ee20000300800 */
[----:B--2---:R-:W-:Y:S03]  /*dfe0*/  FFMA R51, R54, UR44, R51 ;  /* 0x0000002c36337c23 */ /* 0x004fe60008000033 */
[----:B------:R-:W2:Y:S02]  /*dff0*/  LDL.LU R54, [R1+0x158] ;  /* 0x0001580001367983 */ /* 0x000ea40000300800 */
[----:B------:R-:W-:Y:S02]  /*e000*/  F2FP.SATFINITE.E4M3.F32.PACK_AB_MERGE_C R42, R51, R50, RZ ;  /* 0x00000032332a723e */ /* 0x000fe400048070ff */
[----:B-1----:R-:W4:Y:S02]  /*e010*/  LDL.LU R7, [R1+0x60] ;  /* 0x0000600001077983 */ /* 0x002f240000300800 */
[----:B------:R-:W-:Y:S02]  /*e020*/  F2FP.SATFINITE.E4M3.F32.PACK_AB_MERGE_C R42, R49, R48, R42 ;  /* 0x00000030312a723e */ /* 0x000fe4000480702a */
[----:B------:R-:W4:Y:S04]  /*e030*/  LDL.LU R6, [R1+0x64] ;  /* 0x0000640001067983 */ /* 0x000f280000300800 */
[----:B------:R-:W4:Y:S01]  /*e040*/  LDL.LU R5, [R1+0x68] ;  /* 0x0000680001057983 */ /* 0x000f220000300800 */
[----:B---3--:R-:W-:Y:S01]  /*e050*/  FFMA R52, R239, UR44, R52 ;  /* 0x0000002cef347c23 */ /* 0x008fe20008000034 */
[----:B------:R-:W-:Y:S02]  /*e060*/  FFMA R53, R29, UR44, R53 ;  /* 0x0000002c1d357c23 */ /* 0x000fe40008000035 */
[----:B------:R-:W3:Y:S01]  /*e070*/  LDL.LU R29, [R1+0x154] ;  /* 0x00015400011d7983 */ /* 0x000ee20000300800 */
[----:B--2---:R-:W-:Y:S01]  /*e080*/  FFMA R54, R228, UR44, R54 ;  /* 0x0000002ce4367c23 */ /* 0x004fe20008000036 */
[----:B------:R-:W-:Y:S01]  /*e090*/  FFMA R55, R30, UR44, R55 ;  /* 0x0000002c1e377c23 */ /* 0x000fe20008000037 */
[----:B------:R-:W-:Y:S01]  /*e0a0*/  FFMA R24, R241, UR44, R24 ;  /* 0x0000002cf1187c23 */ /* 0x000fe20008000018 */
[----:B------:R-:W2:Y:S01]  /*e0b0*/  LDL.LU R30, [R1+0x150] ;  /* 0x00015000011e7983 */ /* 0x000ea20000300800 */
[----:B------:R-:W-:Y:S01]  /*e0c0*/  FFMA R25, R32, UR44, R25 ;  /* 0x0000002c20197c23 */ /* 0x000fe20008000019 */
[----:B------:R-:W-:Y:S01]  /*e0d0*/  FFMA R26, R229, UR44, R26 ;  /* 0x0000002ce51a7c23 */ /* 0x000fe2000800001a */
[----:B------:R-:W-:Y:S01]  /*e0e0*/  FFMA R27, R34, UR44, R27 ;  /* 0x0000002c221b7c23 */ /* 0x000fe2000800001b */
[----:B------:R-:W4:Y:S01]  /*e0f0*/  LDL.LU R32, [R1+0x14c] ;  /* 0x00014c0001207983 */ /* 0x000f220000300800 */
[----:B------:R-:W-:Y:S01]  /*e100*/  FFMA R28, R249, UR44, R28 ;  /* 0x0000002cf91c7c23 */ /* 0x000fe2000800001c */
[----:B------:R-:W-:Y:S02]  /*e110*/  F2FP.SATFINITE.E4M3.F32.PACK_AB_MERGE_C R43, R55, R54, RZ ;  /* 0x00000036372b723e */ /* 0x000fe400048070ff */
[----:B------:R-:W4:Y:S01]  /*e120*/  LDL.LU R34, [R1+0x148] ;  /* 0x0001480001227983 */ /* 0x000f220000300800 */
[----:B------:R-:W-:Y:S02]  /*e130*/  F2FP.SATFINITE.E4M3.F32.PACK_AB_MERGE_C R26, R27, R26, RZ ;  /* 0x0000001a1b1a723e */ /* 0x000fe400048070ff */
[----:B------:R-:W-:Y:S02]  /*e140*/  F2FP.SATFINITE.E4M3.F32.PACK_AB_MERGE_C R43, R53, R52, R43 ;  /* 0x00000034352b723e */ /* 0x000fe4000480702b */
[----:B------:R-:W-:Y:S03]  /*e150*/  F2FP.SATFINITE.E4M3.F32.PACK_AB_MERGE_C R24, R25, R24, R26 ;  /* 0x000000181918723e */ /* 0x000fe6000480701a */
[----:B------:R1:W-:Y:S01]  /*e160*/  STS.128 [R172+UR4+0xd980], R40 ;  /* 0x00d98028ac007988 */ /* 0x0003e20008000c04 */
[----:B---3--:R-:W-:Y:S03]  /*e170*/  FFMA R29, R37, UR44, R29 ;  /* 0x0000002c251d7c23 */ /* 0x008fe6000800001d */
[----:B------:R-:W3:Y:S01]  /*e180*/  LDL.LU R37, [R1+0x144] ;  /* 0x0001440001257983 */ /* 0x000ee20000300800 */
[----:B--2---:R-:W-:Y:S01]  /*e190*/  FFMA R30, R250, UR44, R30 ;  /* 0x0000002cfa1e7c23 */ /* 0x004fe2000800001e */
[----:B------:R-:W-:Y:S02]  /*e1a0*/  FFMA R31, R36, UR44, R31 ;  /* 0x0000002c241f7c23 */ /* 0x000fe4000800001f */
[----:B------:R-:W2:Y:S01]  /*e1b0*/  LDL.LU R4, [R1+0x6c] ;  /* 0x00006c0001047983 */ /* 0x000ea20000300800 */
[----:B----4-:R-:W-:Y:S01]  /*e1c0*/  FFMA R32, R0, UR44, R32 ;  /* 0x0000002c00207c23 */ /* 0x010fe20008000020 */
[----:B------:R-:W-:Y:S02]  /*e1d0*/  FFMA R33, R39, UR44, R33 ;  /* 0x0000002c27217c23 */ /* 0x000fe40008000021 */
[----:B------:R-:W4:Y:S01]  /*e1e0*/  LDL.LU R211, [R1+0x70] ;  /* 0x0000700001d37983 */ /* 0x000f220000300800 */
[----:B------:R-:W-:Y:S01]  /*e1f0*/  F2FP.SATFINITE.E4M3.F32.PACK_AB_MERGE_C R30, R31, R30, RZ ;  /* 0x0000001e1f1e723e */ /* 0x000fe200048070ff */
[----:B------:R-:W-:Y:S01]  /*e200*/  FFMA R34, R251, UR44, R34 ;  /* 0x0000002cfb227c23 */ /* 0x000fe20008000022 */
[----:B------:R-:W-:Y:S01]  /*e210*/  FFMA R35, R8, UR44, R35 ;  /* 0x0000002c08237c23 */ /* 0x000fe20008000023 */
[----:B------:R-:W3:Y:S01]  /*e220*/  LDL.LU R36, [R1+0x140] ;  /* 0x0001400001247983 */ /* 0x000ee20000300800 */
[----:B------:R-:W-:Y:S03]  /*e230*/  F2FP.SATFINITE.E4M3.F32.PACK_AB_MERGE_C R25, R29, R28, R30 ;  /* 0x0000001c1d19723e */ /* 0x000fe6000480701e */
[----:B------:R-:W2:Y:S01]  /*e240*/  LDL.LU R39, [R1+0x13c] ;  /* 0x00013c0001277983 */ /* 0x000ea20000300800 */
[----:B------:R-:W-:Y:S04]  /*e250*/  F2FP.SATFINITE.E4M3.F32.PACK_AB_MERGE_C R34, R35, R34, RZ ;  /* 0x000000222322723e */ /* 0x000fe800048070ff */
[----:B------:R-:W-:Y:S01]  /*e260*/  F2FP.SATFINITE.E4M3.F32.PACK_AB_MERGE_C R26, R33, R32, R34 ;  /* 0x00000020211a723e */ /* 0x000fe20004807022 */
[----:B---3--:R-:W-:Y:S01]  /*e270*/  FFMA R36, R7, UR44, R36 ;  /* 0x0000002c07247c23 */ /* 0x008fe20008000024 */
[----:B------:R-:W-:Y:S01]  /*e280*/  FFMA R37, R6, UR44, R37 ;  /* 0x0000002c06257c23 */ /* 0x000fe20008000025 */
[----:B------:R-:W-:Y:S01]  /*e290*/  FFMA R38, R242, UR44, R38 ;  /* 0x0000002cf2267c23 */ /* 0x000fe20008000026 */
[----:B--2---:R-:W-:Y:S01]  /*e2a0*/  FFMA R39, R5, UR44, R39 ;  /* 0x0000002c05277c23 */ /* 0x004fe20008000027 */
        /* <DEDUP_REMOVED lines=11> */
[----:B----4-:R-:W-:Y:S01]  /*e360*/  FFMA R15, R211, UR44, R15 ;  /* 0x0000002cd30f7c23 */ /* 0x010fe2000800000f */
[----:B------:R-:W-:Y:S01]  /*e370*/  FFMA R16, R248, UR44, R16 ;  /* 0x0000002cf8107c23 */ /* 0x000fe20008000010 */
[----:B------:R-:W-:Y:S01]  /*e380*/  FFMA R17, R2, UR44, R17 ;  /* 0x0000002c02117c23 */ /* 0x000fe20008000011 */
[----:B------:R1:W5:Y:S01]  /*e390*/  LDL.LU R248, [R1+0x138] ;  /* 0x0001380001f87983 */ /* 0x0003620000300800 */
[----:B------:R-:W-:Y:S01]  /*e3a0*/  F2FP.SATFINITE.E4M3.F32.PACK_AB_MERGE_C R22, R23, R22, RZ ;  /* 0x000000161716723e */ /* 0x000fe200048070ff */
[----:B------:R-:W-:Y:S01]  /*e3b0*/  FFMA R18, R207, UR44, R18 ;  /* 0x0000002ccf127c23 */ /* 0x000fe20008000012 */
[----:B------:R-:W-:Y:S01]  /*e3c0*/  F2FP.SATFINITE.E4M3.F32.PACK_AB_MERGE_C R27, R39, R38, RZ ;  /* 0x00000026271b723e */ /* 0x000fe200048070ff */
[----:B------:R1:W5:Y:S01]  /*e3d0*/  LDL.LU R2, [R1+0x134] ;  /* 0x0001340001027983 */ /* 0x0003620000300800 */
[----:B------:R-:W-:Y:S01]  /*e3e0*/  FFMA R19, R206, UR44, R19 ;  /* 0x0000002cce137c23 */ /* 0x000fe20008000013 */
[----:B------:R-:W-:Y:S02]  /*e3f0*/  F2FP.SATFINITE.E4M3.F32.PACK_AB_MERGE_C R202, R203, R202, RZ ;  /* 0x000000cacbca723e */ /* 0x000fe400048070ff */
[----:B------:R-:W-:Y:S02]  /*e400*/  F2FP.SATFINITE.E4M3.F32.PACK_AB_MERGE_C R14, R15, R14, RZ ;  /* 0x0000000e0f0e723e */ /* 0x000fe400048070ff */
[----:B------:R-:W-:Y:S02]  /*e410*/  F2FP.SATFINITE.E4M3.F32.PACK_AB_MERGE_C R19, R19, R18, RZ ;  /* 0x000000121313723e */ /* 0x000fe400048070ff */
[----:B------:R-:W-:Y:S02]  /*e420*/  F2FP.SATFINITE.E4M3.F32.PACK_AB_MERGE_C R20, R21, R20, R22 ;  /* 0x000000141514723e */ /* 0x000fe40004807016 */
[----:B------:R-:W-:Y:S02]  /*e430*/  F2FP.SATFINITE.E4M3.F32.PACK_AB_MERGE_C R27, R37, R36, R27 ;  /* 0x00000024251b723e */ /* 0x000fe4000480701b */
[----:B------:R-:W-:Y:S02]  /*e440*/  F2FP.SATFINITE.E4M3.F32.PACK_AB_MERGE_C R21, R201, R200, R202 ;  /* 0x000000c8c915723e */ /* 0x000fe400048070ca */
[----:B------:R-:W-:Y:S01]  /*e450*/  F2FP.SATFINITE.E4M3.F32.PACK_AB_MERGE_C R22, R13, R12, R14 ;  /* 0x0000000c0d16723e */ /* 0x000fe2000480700e */
[----:B------:R1:W-:Y:S01]  /*e460*/  STS.128 [R172+UR4+0xe180], R24 ;  /* 0x00e18018ac007988 */ /* 0x0003e20008000c04 */
[----:B------:R-:W-:Y:S05]  /*e470*/  F2FP.SATFINITE.E4M3.F32.PACK_AB_MERGE_C R23, R17, R16, R19 ;  /* 0x000000101117723e */ /* 0x000fea0004807013 */
[----:B------:R1:W-:Y:S01]  /*e480*/  STS.128 [R172+UR4+0xe980], R20 ;  /* 0x00e98014ac007988 */ /* 0x0003e20008000c04 */
[----:B------:R-:W-:Y:S01]  /*e490*/  @!PT LDS RZ, [RZ] ;  /* 0x00000000fffff984 */ /* 0x000fe20000000800 */
[----:B------:R-:W-:Y:S01]  /*e4a0*/  @!PT LDS RZ, [RZ] ;  /* 0x00000000fffff984 */ /* 0x000fe20000000800 */
[----:B------:R-:W-:Y:S01]  /*e4b0*/  @!PT LDS RZ, [RZ] ;  /* 0x00000000fffff984 */ /* 0x000fe20000000800 */
[----:B------:R-:W-:Y:S01]  /*e4c0*/  @!PT LDS RZ, [RZ] ;  /* 0x00000000fffff984 */ /* 0x000fe20000000800 */
[----:B------:R2:W-:Y:S06]  /*e4d0*/  MEMBAR.ALL.CTA ;  /* 0x0000000000007992 */ /* 0x0005ec0000008000 */
[----:B--2---:R-:W2:Y:S02]  /*e4e0*/  FENCE.VIEW.ASYNC.S ;  /* 0x00000000000073c6 */ /* 0x004ea40000000000 */
[----:B--2---:R-:W-:Y:S06]  /*e4f0*/  BAR.SYNC.DEFER_BLOCKING 0x1, 0x80 ;  /* 0x0042000000007b1d */ /* 0x004fec0000010000 */
[----:B------:R-:W-:Y:S05]  /*e500*/  @P0 BRA `(.L_x_119) ;  /* 0x0000000400380947 */ /* 0x000fea0003800000 */
[----:B------:R-:W2:Y:S01]  /*e510*/  LDCU.64 UR6, c[0x0][0x348] ;  /* 0x00006900ff0677ac */ /* 0x000ea20008000a00 */
[----:B------:R-:W-:Y:S02]  /*e520*/  UIMAD UR9, UR47, 0xf0, URZ ;  /* 0x000000f02f0978a4 */ /* 0x000fe4000f8e02ff */
[----:B------:R-:W-:Y:S02]  /*e530*/  USHF.L.U32 UR10, UR46, 0x7, URZ ;  /* 0x000000072e0a7899 */ /* 0x000fe400080006ff */
[----:B------:R-:W-:Y:S01]  /*e540*/  UIADD3 UR8, UPT, UPT, UR4, 0x7980, URZ ;  /* 0x0000798004087890 */ /* 0x000fe2000fffe0ff */
[----:B------:R-:W-:Y:S01]  /*e550*/  UMOV UR11, UR36 ;  /* 0x00000024000b7c82 */ /* 0x000fe20008000000 */
[----:B------:R-:W-:Y:S02]  /*e560*/  UIADD3 UR52, UPT, UPT, UR4, 0x8180, URZ ;  /* 0x0000818004347890 */ /* 0x000fe4000fffe0ff */
[----:B------:R-:W-:Y:S01]  /*e570*/  UIADD3 UR53, UPT, UPT, UR9, 0x10, URZ ;  /* 0x0000001009357890 */ /* 0x000fe2000fffe0ff */
[----:B------:R-:W-:Y:S01]  /*e580*/  UMOV UR55, UR36 ;  /* 0x0000002400377c82 */ /* 0x000fe20008000000 */
[----:B------:R-:W-:Y:S01]  /*e590*/  UMOV UR54, UR10 ;  /* 0x0000000a00367c82 */ /* 0x000fe20008000000 */
[----:B------:R-:W-:Y:S02]  /*e5a0*/  UIADD3 UR28, UPT, UPT, UR4, 0x8980, URZ ;  /* 0x00008980041c7890 */ /* 0x000fe4000fffe0ff */
[----:B--2---:R-:W-:Y:S02]  /*e5b0*/  UIADD3 UR6, UP0, UPT, UR6, 0x680, URZ ;  /* 0x0000068006067890 */ /* 0x004fe4000ff1e0ff */
[----:B------:R-:W-:Y:S02]  /*e5c0*/  UIADD3 UR29, UPT, UPT, UR9, 0x20, URZ ;  /* 0x00000020091d7890 */ /* 0x000fe4000fffe0ff */
[----:B------:R-:W-:Y:S01]  /*e5d0*/  UIADD3.X UR7, UPT, UPT, URZ, UR7, URZ, UP0, !UPT ;  /* 0x00000007ff077290 */ /* 0x000fe200087fe4ff */
[----:B------:R-:W-:Y:S01]  /*e5e0*/  UMOV UR31, UR36 ;  /* 0x00000024001f7c82 */ /* 0x000fe20008000000 */
[----:B------:R-:W-:Y:S01]  /*e5f0*/  UMOV UR30, UR10 ;  /* 0x0000000a001e7c82 */ /* 0x000fe20008000000 */
[----:B------:R-:W-:Y:S02]  /*e600*/  UIADD3 UR64, UPT, UPT, UR4, 0x9180, URZ ;  /* 0x0000918004407890 */ /* 0x000fe4000fffe0ff */
[----:B------:R-:W-:Y:S01]  /*e610*/  UIADD3 UR65, UPT, UPT, UR9, 0x30, URZ ;  /* 0x0000003009417890 */ /* 0x000fe2000fffe0ff */
[----:B------:R-:W-:Y:S03]  /*e620*/  UMOV UR67, UR36 ;  /* 0x0000002400437c82 */ /* 0x000fe60008000000 */
[----:B------:R-:W-:Y:S01]  /*e630*/  UTMASTG.3D [UR8], [UR6] ;  /* 0x00000008060073b5 */ /* 0x000fe20008010000 */
[----:B------:R-:W-:Y:S01]  /*e640*/  UMOV UR66, UR10 ;  /* 0x0000000a00427c82 */ /* 0x000fe20008000000 */
[----:B------:R-:W-:Y:S02]  /*e650*/  UIADD3 UR68, UPT, UPT, UR4, 0xa180, URZ ;  /* 0x0000a18004447890 */ /* 0x000fe4000fffe0ff */
[----:B------:R-:W-:Y:S01]  /*e660*/  UIADD3 UR69, UPT, UPT, UR9, 0x50, URZ ;  /* 0x0000005009457890 */ /* 0x000fe2000fffe0ff */
[----:B------:R-:W-:Y:S01]  /*e670*/  UMOV UR71, UR36 ;  /* 0x0000002400477c82 */ /* 0x000fe20008000000 */
[----:B------:R-:W-:Y:S01]  /*e680*/  UMOV UR70, UR10 ;  /* 0x0000000a00467c82 */ /* 0x000fe20008000000 */
[----:B------:R2:W-:Y:S01]  /*e690*/  UTMASTG.3D [UR52], [UR6] ;  /* 0x00000034060073b5 */ /* 0x0005e20008010000 */
[----:B------:R-:W-:Y:S02]  /*e6a0*/  UIADD3 UR20, UPT, UPT, UR4, 0xa980, URZ ;  /* 0x0000a98004147890 */ /* 0x000fe4000fffe0ff */
[----:B------:R-:W-:Y:S01]  /*e6b0*/  UIADD3 UR21, UPT, UPT, UR9, 0x60, URZ ;  /* 0x0000006009157890 */ /* 0x000fe2000fffe0ff */
[----:B------:R-:W-:Y:S01]  /*e6c0*/  UMOV UR23, UR36 ;  /* 0x0000002400177c82 */ /* 0x000fe20008000000 */
[----:B------:R-:W-:Y:S01]  /*e6d0*/  UMOV UR22, UR10 ;  /* 0x0000000a00167c82 */ /* 0x000fe20008000000 */
[----:B------:R-:W-:Y:S01]  /*e6e0*/  UIADD3 UR56, UPT, UPT, UR4, 0xb180, URZ ;  /* 0x0000b18004387890 */ /* 0x000fe2000fffe0ff */
[----:B------:R3:W-:Y:S01]  /*e6f0*/  UTMASTG.3D [UR28], [UR6] ;  /* 0x0000001c060073b5 */ /* 0x0007e20008010000 */
[----:B------:R-:W-:Y:S01]  /*e700*/  UIADD3 UR57, UPT, UPT, UR9, 0x70, URZ ;  /* 0x0000007009397890 */ /* 0x000fe2000fffe0ff */
[----:B------:R-:W-:Y:S01]  /*e710*/  UMOV UR59, UR36 ;  /* 0x00000024003b7c82 */ /* 0x000fe20008000000 */
[----:B------:R-:W-:Y:S01]  /*e720*/  UMOV UR58, UR10 ;  /* 0x0000000a003a7c82 */ /* 0x000fe20008000000 */
[----:B------:R-:W-:Y:S02]  /*e730*/  UIADD3 UR48, UPT, UPT, UR4, 0xb980, URZ ;  /* 0x0000b98004307890 */ /* 0x000fe4000fffe0ff */
[----:B------:R-:W-:Y:S01]  /*e740*/  UIADD3 UR49, UPT, UPT, UR9, 0x80, URZ ;  /* 0x0000008009317890 */ /* 0x000fe2000fffe0ff */
[----:B------:R3:W-:Y:S01]  /*e750*/  UTMASTG.3D [UR64], [UR6] ;  /* 0x00000040060073b5 */ /* 0x0007e20008010000 */
[----:B------:R-:W-:Y:S01]  /*e760*/  UMOV UR51, UR36 ;  /* 0x0000002400337c82 */ /* 0x000fe20008000000 */
[----:B------:R-:W-:Y:S01]  /*e770*/  UMOV UR50, UR10 ;  /* 0x0000000a00327c82 */ /* 0x000fe20008000000 */
[----:B------:R-:W-:Y:S02]  /*e780*/  UIADD3 UR72, UPT, UPT, UR4, 0xc180, URZ ;  /* 0x0000c18004487890 */ /* 0x000fe4000fffe0ff */
[----:B------:R-:W-:Y:S01]  /*e790*/  UIADD3 UR73, UPT, UPT, UR9, 0x90, URZ ;  /* 0x0000009009497890 */ /* 0x000fe2000fffe0ff */
[----:B------:R-:W-:Y:S01]  /*e7a0*/  UMOV UR75, UR36 ;  /* 0x00000024004b7c82 */ /* 0x000fe20008000000 */
[----:B------:R-:W-:Y:S01]  /*e7b0*/  UMOV UR74, UR10 ;  /* 0x0000000a004a7c82 */ /* 0x000fe20008000000 */
[----:B------:R-:W-:Y:S02]  /*e7c0*/  UIADD3 UR16, UPT, UPT, UR4, 0xc980, URZ ;  /* 0x0000c98004107890 */ /* 0x000fe4000fffe0ff */
[----:B------:R-:W-:Y:S01]  /*e7d0*/  UIADD3 UR17, UPT, UPT, UR9, 0xa0, URZ ;  /* 0x000000a009117890 */ /* 0x000fe2000fffe0ff */
[----:B------:R-:W-:Y:S01]  /*e7e0*/  UMOV UR19, UR36 ;  /* 0x0000002400137c82 */ /* 0x000fe20008000000 */
[----:B------:R-:W-:Y:S01]  /*e7f0*/  UMOV UR18, UR10 ;  /* 0x0000000a00127c82 */ /* 0x000fe20008000000 */
[----:B------:R-:W-:Y:S02]  /*e800*/  UIADD3 UR60, UPT, UPT, UR4, 0xd180, URZ ;  /* 0x0000d180043c7890 */ /* 0x000fe4000fffe0ff */
[----:B--2---:R-:W-:Y:S02]  /*e810*/  UIADD3 UR52, UPT, UPT, UR4, 0x9980, URZ ;  /* 0x0000998004347890 */ /* 0x004fe4000fffe0ff */
[----:B------:R-:W-:Y:S02]  /*e820*/  UIADD3 UR53, UPT, UPT, UR9, 0x40, URZ ;  /* 0x0000004009357890 */ /* 0x000fe4000fffe0ff */
[----:B------:R-:W-:Y:S01]  /*e830*/  UIADD3 UR61, UPT, UPT, UR9, 0xb0, URZ ;  /* 0x000000b0093d7890 */ /* 0x000fe2000fffe0ff */
[----:B------:R-:W-:Y:S01]  /*e840*/  UMOV UR63, UR36 ;  /* 0x00000024003f7c82 */ /* 0x000fe20008000000 */
[----:B------:R-:W-:Y:S01]  /*e850*/  UMOV UR62, UR10 ;  /* 0x0000000a003e7c82 */ /* 0x000fe20008000000 */
[----:B------:R-:W-:Y:S02]  /*e860*/  UIADD3 UR32, UPT, UPT, UR4, 0xd980, URZ ;  /* 0x0000d98004207890 */ /* 0x000fe4000fffe0ff */
[----:B------:R-:W-:Y:S02]  /*e870*/  UIADD3 UR33, UPT, UPT, UR9, 0xc0, URZ ;  /* 0x000000c009217890 */ /* 0x000fe4000fffe0ff */
[----:B------:R3:W-:Y:S01]  /*e880*/  UTMASTG.3D [UR52], [UR6] ;  /* 0x00000034060073b5 */ /* 0x0007e20008010000 */
[----:B------:R-:W-:Y:S01]  /*e890*/  UMOV UR35, UR36 ;  /* 0x0000002400237c82 */ /* 0x000fe20008000000 */
[----:B------:R-:W-:Y:S01]  /*e8a0*/  UMOV UR34, UR10 ;  /* 0x0000000a00227c82 */ /* 0x000fe20008000000 */
[----:B------:R-:W-:Y:S02]  /*e8b0*/  UIADD3 UR24, UPT, UPT, UR4, 0xe180, URZ ;  /* 0x0000e18004187890 */ /* 0x000fe4000fffe0ff */
[----:B------:R-:W-:Y:S01]  /*e8c0*/  UIADD3 UR25, UPT, UPT, UR9, 0xd0, URZ ;  /* 0x000000d009197890 */ /* 0x000fe2000fffe0ff */
[----:B------:R-:W-:Y:S01]  /*e8d0*/  UMOV UR27, UR36 ;  /* 0x00000024001b7c82 */ /* 0x000fe20008000000 */
[----:B------:R3:W-:Y:S01]  /*e8e0*/  UTMASTG.3D [UR68], [UR6] ;  /* 0x00000044060073b5 */ /* 0x0007e20008010000 */
[----:B------:R-:W-:Y:S01]  /*e8f0*/  UMOV UR26, UR10 ;  /* 0x0000000a001a7c82 */ /* 0x000fe20008000000 */
[----:B------:R-:W-:Y:S02]  /*e900*/  UIADD3 UR12, UPT, UPT, UR4, 0xe980, URZ ;  /* 0x0000e980040c7890 */ /* 0x000fe4000fffe0ff */
[----:B------:R-:W-:Y:S01]  /*e910*/  UIADD3 UR13, UPT, UPT, UR9, 0xe0, URZ ;  /* 0x000000e0090d7890 */ /* 0x000fe2000fffe0ff */
[----:B------:R-:W-:Y:S01]  /*e920*/  UMOV UR15, UR36 ;  /* 0x00000024000f7c82 */ /* 0x000fe20008000000 */
[----:B------:R-:W-:Y:S01]  /*e930*/  UMOV UR14, UR10 ;  /* 0x0000000a000e7c82 */ /* 0x000fe20008000000 */
[----:B------:R3:W-:Y:S01]  /*e940*/  UTMASTG.3D [UR20], [UR6] ;  /* 0x00000014060073b5 */ /* 0x0007e20008010000 */
        /* <DEDUP_REMOVED lines=8> */
[----:B------:R0:W-:Y:S01]  /*e9d0*/  UTMACMDFLUSH ;  /* 0x00000000000079b7 */ /* 0x0001e20000000000 */
[----:B---3--:R-:W-:Y:S04]  /*e9e0*/  DEPBAR.LE SB0, 0x0 ;  /* 0x000080000000791a */ /* 0x008fe80000000000 */
.L_x_119:
[----:B------:R-:W-:Y:S05]  /*e9f0*/  BSYNC.RECONVERGENT B0 ;  /* 0x0000000000007941 */ /* 0x000fea0003800200 */
.L_x_118:
[----:B------:R-:W2:Y:S04]  /*ea00*/  LDL.LU R3, [R1+0x11c] ;  /* 0x00011c0001037983 */ /* 0x000ea80000300800 */
[----:B------:R-:W3:Y:S04]  /*ea10*/  LDL.LU R9, [R1+0x130] ;  /* 0x0001300001097983 */ /* 0x000ee80000300800 */
[----:B------:R-:W4:Y:S04]  /*ea20*/  LDL R7, [R1+0x108] ;  /* 0x0001080001077983 */ /* 0x000f280000100800 */
[----:B------:R-:W4:Y:S04]  /*ea30*/  LDL R8, [R1+0x104] ;  /* 0x0001040001087983 */ /* 0x000f280000100800 */
[----:B------:R-:W4:Y:S04]  /*ea40*/  LDL.LU R5, [R1+0x128] ;  /* 0x0001280001057983 */ /* 0x000f280000300800 */
[----:B------:R-:W2:Y:S01]  /*ea50*/  LDL.LU R4, [R1+0x12c] ;  /* 0x00012c0001047983 */ /* 0x000ea20000300800 */
[----:B------:R-:W-:Y:S01]  /*ea60*/  BAR.SYNC.DEFER_BLOCKING 0x1, 0x80 ;  /* 0x0042000000007b1d */ /* 0x000fe20000010000 */
[----:B--2---:R-:W-:Y:S01]  /*ea70*/  R2UR UR7, R4 ;  /* 0x00000000040772ca */ /* 0x004fe200000e0000 */
[----:B------:R-:W-:Y:S01]  /*ea80*/  IMAD.MOV.U32 R6, RZ, RZ, R3 ;  /* 0x000000ffff067224 */ /* 0x000fe200078e0003 */
[----:B---3--:R-:W-:Y:S03]  /*ea90*/  R2UR UR4, R9 ;  /* 0x00000000090472ca */ /* 0x008fe600000e0000 */
[----:B------:R-:W2:Y:S01]  /*eaa0*/  LDL R3, [R1+0x120] ;  /* 0x0001200001037983 */ /* 0x000ea20000100800 */
[----:B----4-:R-:W-:Y:S02]  /*eab0*/  R2UR UR5, R7 ;  /* 0x00000000070572ca */ /* 0x010fe400000e0000 */
[----:B------:R-:W-:Y:S02]  /*eac0*/  R2UR UR6, R6 ;  /* 0x00000000060672ca */ /* 0x000fe400000e0000 */
[----:B------:R-:W-:Y:S02]  /*ead0*/  R2UR UR8, R5 ;  /* 0x00000000050872ca */ /* 0x000fe400000e0000 */
[----:B------:R-:W-:Y:S03]  /*eae0*/  R2UR UR9, R8 ;  /* 0x00000000080972ca */ /* 0x000fe600000e0000 */
[----:B------:R-:W-:Y:S02]  /*eaf0*/  UISETP.NE.AND UP2, UPT, UR4, URZ, UPT ;  /* 0x000000ff0400728c */ /* 0x000fe4000bf45270 */
[----:B------:R-:W-:Y:S04]  /*eb00*/  UIADD3 UR4, UPT, UPT, UR45, 0x1, URZ ;  /* 0x000000012d047890 */ /* 0x000fe8000fffe0ff */
[----:B------:R-:W-:Y:S02]  /*eb10*/  UISETP.NE.AND UP0, UPT, UR6, 0x2, UPT ;  /* 0x000000020600788c */ /* 0x000fe4000bf05270 */
[----:B------:R-:W-:Y:S02]  /*eb20*/  UIADD3 UR46, UPT, UPT, UR39, UR5, URZ ;  /* 0x00000005272e7290 */ /* 0x000fe4000fffe0ff */
[----:B------:R-:W-:Y:S02]  /*eb30*/  UISETP.NE.AND UP1, UPT, UR4, 0x2, UPT ;  /* 0x000000020400788c */ /* 0x000fe4000bf25270 */
[----:B------:R-:W-:Y:S02]  /*eb40*/  USEL UR5, URZ, 0x1, UP0 ;  /* 0x00000001ff057887 */ /* 0x000fe40008000000 */
[----:B------:R-:W-:Y:S02]  /*eb50*/  USEL UR17, UR6, URZ, UP0 ;  /* 0x000000ff06117287 */ /* 0x000fe40008000000 */
[----:B------:R-:W-:Y:S02]  /*eb60*/  USEL UR6, URZ, 0x1, UP1 ;  /* 0x00000001ff067887 */ /* 0x000fe40008800000 */
[----:B------:R-:W-:Y:S02]  /*eb70*/  ULOP3.LUT UR8, UR8, UR5, URZ, 0x3c, !UPT ;  /* 0x0000000508087292 */ /* 0x000fe4000f8e3cff */
[----:B------:R-:W-:Y:S02]  /*eb80*/  ULOP3.LUT UR7, UR7, UR6, URZ, 0x3c, !UPT ;  /* 0x0000000607077292 */ /* 0x000fe4000f8e3cff */
[----:B------:R-:W-:Y:S02]  /*eb90*/  UIADD3 UR47, UPT, UPT, UR38, UR9, URZ ;  /* 0x00000009262f7290 */ /* 0x000fe4000fffe0ff */
[----:B------:R-:W-:Y:S01]  /*eba0*/  IMAD.U32 R4, RZ, RZ, UR8 ;  /* 0x00000008ff047e24 */ /* 0x000fe2000f8e00ff */
[----:B------:R-:W-:Y:S04]  /*ebb0*/  USEL UR45, UR4, URZ, UP1 ;  /* 0x000000ff042d7287 */ /* 0x000fe80008800000 */
[----:B------:R3:W-:Y:S01]  /*ebc0*/  STL [R1+0x128], R4 ;  /* 0x0001280401007387 */ /* 0x0007e20000100800 */
[----:B--2---:R-:W-:Y:S01]  /*ebd0*/  R2UR UR36, R3 ;  /* 0x00000000032472ca */ /* 0x004fe200000e0000 */
[----:B------:R-:W-:Y:S05]  /*ebe0*/  IMAD.U32 R3, RZ, RZ, UR7 ;  /* 0x00000007ff037e24 */ /* 0x000fea000f8e00ff */
[----:B------:R3:W-:Y:S01]  /*ebf0*/  STL [R1+0x12c], R3 ;  /* 0x00012c0301007387 */ /* 0x0007e20000100800 */
[----:B------:R-:W-:Y:S08]  /*ec00*/  BRA.U UP2, `(.L_x_120) ;  /* 0xffffff6902a07547 */ /* 0x000ff0000b83ffff */
[----:B------:R-:W-:Y:S05]  /*ec10*/  EXIT ;  /* 0x000000000000794d */ /* 0x000fea0003800000 */
.L_x_24:
[----:B---3--:R3:W4:Y:S02]  /*ec20*/  SYNCS.PHASECHK.TRANS64.TRYWAIT P0, [R3+URZ+0xc0], R2 ;  /* 0x0000c002030075a7 */ /* 0x00872400080011ff */
[----:B----4-:R-:W-:Y:S05]  /*ec30*/  @!P0 NANOSLEEP.SYNCS 0x989680 ;  /* 0x009896800000895d */ /* 0x010fea0003900000 */
[----:B------:R-:W4:Y:S02]  /*ec40*/  @!P0 SYNCS.PHASECHK.TRANS64 P0, [R3+URZ+0xc0], R2 ;  /* 0x0000c002030085a7 */ /* 0x000f2400080010ff */
[----:B----4-:R-:W-:Y:S05]  /*ec50*/  @!P0 BRA `(.L_x_24) ;  /* 0xfffffffc00f08947 */ /* 0x010fea000383ffff */
[----:B------:R-:W-:Y:S05]  /*ec60*/  BRA `(.L_x_121) ;  /* 0xffffff2c002c7947 */ /* 0x000fea000383ffff */
.L_x_27:
[----:B-1----:R-:W-:Y:S07]  /*ec70*/  MOV R0, UR33 ;  /* 0x0000002100007c02 */ /* 0x002fee0008000f00 */
.L_x_122:
[----:B-1----:R1:W3:Y:S02]  /*ec80*/  SYNCS.PHASECHK.TRANS64.TRYWAIT P0, [R0+URZ+0x28], R3 ;  /* 0x00002803000075a7 */ /* 0x0022e400080011ff */
[----:B---3--:R-:W-:Y:S05]  /*ec90*/  @!P0 NANOSLEEP.SYNCS 0x989680 ;  /* 0x009896800000895d */ /* 0x008fea0003900000 */
[----:B------:R-:W3:Y:S02]  /*eca0*/  @!P0 SYNCS.PHASECHK.TRANS64 P0, [R0+URZ+0x28], R3 ;  /* 0x00002803000085a7 */ /* 0x000ee400080010ff */
[----:B---3--:R-:W-:Y:S05]  /*ecb0*/  @!P0 BRA `(.L_x_122) ;  /* 0xfffffffc00f08947 */ /* 0x008fea000383ffff */
[----:B------:R-:W-:Y:S05]  /*ecc0*/  BRA `(.L_x_26) ;  /* 0xffffff2c00887947 */ /* 0x000fea000383ffff */
.L_x_34:
[----:B-1----:R-:W-:Y:S07]  /*ecd0*/  MOV R0, UR17 ;  /* 0x0000001100007c02 */ /* 0x002fee0008000f00 */
.L_x_123:
[----:B-1----:R1:W3:Y:S02]  /*ece0*/  SYNCS.PHASECHK.TRANS64.TRYWAIT P0, [R0+URZ+0x28], R3 ;  /* 0x00002803000075a7 */ /* 0x0022e400080011ff */
[----:B---3--:R-:W-:Y:S05]  /*ecf0*/  @!P0 NANOSLEEP.SYNCS 0x989680 ;  /* 0x009896800000895d */ /* 0x008fea0003900000 */
[----:B------:R-:W3:Y:S02]  /*ed00*/  @!P0 SYNCS.PHASECHK.TRANS64 P0, [R0+URZ+0x28], R3 ;  /* 0x00002803000085a7 */ /* 0x000ee400080010ff */
[----:B---3--:R-:W-:Y:S05]  /*ed10*/  @!P0 BRA `(.L_x_123) ;  /* 0xfffffffc00f08947 */ /* 0x008fea000383ffff */
[----:B------:R-:W-:Y:S05]  /*ed20*/  BRA `(.L_x_33) ;  /* 0xffffff3000447947 */ /* 0x000fea000383ffff */
.L_x_39:
[----:B-1----:R1:W2:Y:S02]  /*ed30*/  SYNCS.PHASECHK.TRANS64.TRYWAIT P0, [R3+URZ+0x70], R0 ;  /* 0x00007000030075a7 */ /* 0x0022a400080011ff */
[----:B--2---:R-:W-:Y:S05]  /*ed40*/  @!P0 NANOSLEEP.SYNCS 0x989680 ;  /* 0x009896800000895d */ /* 0x004fea0003900000 */
[----:B------:R-:W2:Y:S02]  /*ed50*/  @!P0 SYNCS.PHASECHK.TRANS64 P0, [R3+URZ+0x70], R0 ;  /* 0x00007000030085a7 */ /* 0x000ea400080010ff */
[----:B--2---:R-:W-:Y:S05]  /*ed60*/  @!P0 BRA `(.L_x_39) ;  /* 0xfffffffc00f08947 */ /* 0x004fea000383ffff */
[----:B------:R-:W-:Y:S05]  /*ed70*/  BRA `(.L_x_124) ;  /* 0xffffff3000e87947 */ /* 0x000fea000383ffff */
.L_x_43:
[----:B------:R-:W-:-:S07]  /*ed80*/  MOV R0, UR4 ;  /* 0x0000000400007c02 */ /* 0x000fce0008000f00 */
.L_x_125:
[----:B-1----:R1:W2:Y:S02]  /*ed90*/  SYNCS.PHASECHK.TRANS64.TRYWAIT P0, [R0+URZ], R3 ;  /* 0x00000003000075a7 */ /* 0x0022a400080011ff */
[----:B--2---:R-:W-:Y:S05]  /*eda0*/  @!P0 NANOSLEEP.SYNCS 0x989680 ;  /* 0x009896800000895d */ /* 0x004fea0003900000 */
[----:B------:R-:W2:Y:S02]  /*edb0*/  @!P0 SYNCS.PHASECHK.TRANS64 P0, [R0+URZ], R3 ;  /* 0x00000003000085a7 */ /* 0x000ea400080010ff */
[----:B--2---:R-:W-:Y:S05]  /*edc0*/  @!P0 BRA `(.L_x_125) ;  /* 0xfffffffc00f08947 */ /* 0x004fea000383ffff */
[----:B------:R-:W-:Y:S05]  /*edd0*/  BRA `(.L_x_126) ;  /* 0xffffff38009c7947 */ /* 0x000fea000383ffff */
.L_x_44:
[----:B------:R-:W-:-:S07]  /*ede0*/  MOV R0, UR5 ;  /* 0x0000000500007c02 */ /* 0x000fce0008000f00 */
.L_x_127:
[----:B-1----:R1:W2:Y:S02]  /*edf0*/  SYNCS.PHASECHK.TRANS64.TRYWAIT P0, [R0+URZ], R3 ;  /* 0x00000003000075a7 */ /* 0x0022a400080011ff */
[----:B--2---:R-:W-:Y:S05]  /*ee00*/  @!P0 NANOSLEEP.SYNCS 0x989680 ;  /* 0x009896800000895d */ /* 0x004fea0003900000 */
[----:B------:R-:W2:Y:S02]  /*ee10*/  @!P0 SYNCS.PHASECHK.TRANS64 P0, [R0+URZ], R3 ;  /* 0x00000003000085a7 */ /* 0x000ea400080010ff */
[----:B--2---:R-:W-:Y:S05]  /*ee20*/  @!P0 BRA `(.L_x_127) ;  /* 0xfffffffc00f08947 */ /* 0x004fea000383ffff */
[----:B------:R-:W-:Y:S05]  /*ee30*/  BRA `(.L_x_128) ;  /* 0xffffff3800a87947 */ /* 0x000fea000383ffff */
.L_x_45:
[----:B------:R-:W-:-:S07]  /*ee40*/  MOV R0, UR5 ;  /* 0x0000000500007c02 */ /* 0x000fce0008000f00 */
.L_x_129:
[----:B-1----:R1:W2:Y:S02]  /*ee50*/  SYNCS.PHASECHK.TRANS64.TRYWAIT P0, [R0+URZ], R3 ;  /* 0x00000003000075a7 */ /* 0x0022a400080011ff */
[----:B--2---:R-:W-:Y:S05]  /*ee60*/  @!P0 NANOSLEEP.SYNCS 0x989680 ;  /* 0x009896800000895d */ /* 0x004fea0003900000 */
[----:B------:R-:W2:Y:S02]  /*ee70*/  @!P0 SYNCS.PHASECHK.TRANS64 P0, [R0+URZ], R3 ;  /* 0x00000003000085a7 */ /* 0x000ea400080010ff */
[----:B--2---:R-:W-:Y:S05]  /*ee80*/  @!P0 BRA `(.L_x_129) ;  /* 0xfffffffc00f08947 */ /* 0x004fea000383ffff */
[----:B------:R-:W-:Y:S05]  /*ee90*/  BRA `(.L_x_130) ;  /* 0xffffff3800b47947 */ /* 0x000fea000383ffff */
.L_x_46:
[----:B------:R-:W-:-:S07]  /*eea0*/  MOV R0, UR5 ;  /* 0x0000000500007c02 */ /* 0x000fce0008000f00 */
.L_x_131:
[----:B-1----:R1:W2:Y:S02]  /*eeb0*/  SYNCS.PHASECHK.TRANS64.TRYWAIT P0, [R0+URZ], R3 ;  /* 0x00000003000075a7 */ /* 0x0022a400080011ff */
[----:B--2---:R-:W-:Y:S05]  /*eec0*/  @!P0 NANOSLEEP.SYNCS 0x989680 ;  /* 0x009896800000895d */ /* 0x004fea0003900000 */
[----:B------:R-:W2:Y:S02]  /*eed0*/  @!P0 SYNCS.PHASECHK.TRANS64 P0, [R0+URZ], R3 ;  /* 0x00000003000085a7 */ /* 0x000ea400080010ff */
[----:B--2---:R-:W-:Y:S05]  /*eee0*/  @!P0 BRA `(.L_x_131) ;  /* 0xfffffffc00f08947 */ /* 0x004fea000383ffff */
[----:B------:R-:W-:Y:S05]  /*eef0*/  BRA `(.L_x_132) ;  /* 0xffffff3800c07947 */ /* 0x000fea000383ffff */
.L_x_49:
[----:B-1----:R1:W2:Y:S02]  /*ef00*/  SYNCS.PHASECHK.TRANS64.TRYWAIT P0, [R2+URZ+0xb0], R5 ;  /* 0x0000b005020075a7 */ /* 0x0022a400080011ff */
[----:B--2---:R-:W-:Y:S05]  /*ef10*/  @!P0 NANOSLEEP.SYNCS 0x989680 ;  /* 0x009896800000895d */ /* 0x004fea0003900000 */
[----:B------:R-:W2:Y:S02]  /*ef20*/  @!P0 SYNCS.PHASECHK.TRANS64 P0, [R2+URZ+0xb0], R5 ;  /* 0x0000b005020085a7 */ /* 0x000ea400080010ff */
[----:B--2---:R-:W-:Y:S05]  /*ef30*/  @!P0 BRA `(.L_x_49) ;  /* 0xfffffffc00f08947 */ /* 0x004fea000383ffff */
[----:B------:R-:W-:Y:S05]  /*ef40*/  BRA `(.L_x_133) ;  /* 0xffffff3c001c7947 */ /* 0x000fea000383ffff */
.L_x_50:
[----:B------:R-:W-:-:S07]  /*ef50*/  MOV R2, UR4 ;  /* 0x0000000400027c02 */ /* 0x000fce0008000f00 */
.L_x_134:
[----:B-1----:R1:W2:Y:S02]  /*ef60*/  SYNCS.PHASECHK.TRANS64.TRYWAIT P0, [R2+URZ+0x80], R5 ;  /* 0x00008005020075a7 */ /* 0x0022a400080011ff */
[----:B--2---:R-:W-:Y:S05]  /*ef70*/  @!P0 NANOSLEEP.SYNCS 0x989680 ;  /* 0x009896800000895d */ /* 0x004fea0003900000 */
[----:B------:R-:W2:Y:S02]  /*ef80*/  @!P0 SYNCS.PHASECHK.TRANS64 P0, [R2+URZ+0x80], R5 ;  /* 0x00008005020085a7 */ /* 0x000ea400080010ff */
[----:B--2---:R-:W-:Y:S05]  /*ef90*/  @!P0 BRA `(.L_x_134) ;  /* 0xfffffffc00f08947 */ /* 0x004fea000383ffff */
[----:B------:R-:W-:Y:S05]  /*efa0*/  BRA `(.L_x_135) ;  /* 0xffffff3c002c7947 */ /* 0x000fea000383ffff */
.L_x_51:
[----:B-1----:R1:W2:Y:S02]  /*efb0*/  SYNCS.PHASECHK.TRANS64.TRYWAIT P1, [R2+URZ+0x70], R5 ;  /* 0x00007005020075a7 */ /* 0x0022a400080211ff */
[----:B--2---:R-:W-:Y:S05]  /*efc0*/  @!P1 NANOSLEEP.SYNCS 0x989680 ;  /* 0x009896800000995d */ /* 0x004fea0003900000 */
[----:B------:R-:W2:Y:S02]  /*efd0*/  @!P1 SYNCS.PHASECHK.TRANS64 P1, [R2+URZ+0x70], R5 ;  /* 0x00007005020095a7 */ /* 0x000ea400080210ff */
[----:B--2---:R-:W-:Y:S05]  /*efe0*/  @!P1 BRA `(.L_x_51) ;  /* 0xfffffffc00f09947 */ /* 0x004fea000383ffff */
[----:B------:R-:W-:Y:S05]  /*eff0*/  BRA `(.L_x_136) ;  /* 0xffffff3c005c7947 */ /* 0x000fea000383ffff */
.L_x_54:
[----:B------:R-:W-:-:S07]  /*f000*/  MOV R0, UR4 ;  /* 0x0000000400007c02 */ /* 0x000fce0008000f00 */
.L_x_137:
[----:B-1----:R1:W2:Y:S02]  /*f010*/  SYNCS.PHASECHK.TRANS64.TRYWAIT P0, [R0+URZ+0x80], R3 ;  /* 0x00008003000075a7 */ /* 0x0022a400080011ff */
[----:B--2---:R-:W-:Y:S05]  /*f020*/  @!P0 NANOSLEEP.SYNCS 0x989680 ;  /* 0x009896800000895d */ /* 0x004fea0003900000 */
[----:B------:R-:W2:Y:S02]  /*f030*/  @!P0 SYNCS.PHASECHK.TRANS64 P0, [R0+URZ+0x80], R3 ;  /* 0x00008003000085a7 */ /* 0x000ea400080010ff */
[----:B--2---:R-:W-:Y:S05]  /*f040*/  @!P0 BRA `(.L_x_137) ;  /* 0xfffffffc00f08947 */ /* 0x004fea000383ffff */
[----:B------:R-:W-:Y:S05]  /*f050*/  BRA `(.L_x_53) ;  /* 0xffffff3c00b07947 */ /* 0x000fea000383ffff */
.L_x_63:
[----:B-1----:R-:W-:-:S04]  /*f060*/  MOV R0, UR6 ;  /* 0x0000000600007c02 */ /* 0x002fc80008000f00 */
[----:B------:R1:W2:Y:S03]  /*f070*/  SYNCS.PHASECHK.TRANS64.TRYWAIT P0, [R0+URZ+0x8], R7 ;  /* 0x00000807000075a7 */ /* 0x0002a600080011ff */
[----:B--2---:R-:W-:Y:S05]  /*f080*/  @!P0 NANOSLEEP.SYNCS 0x989680 ;  /* 0x009896800000895d */ /* 0x004fea0003900000 */
[----:B------:R-:W2:Y:S02]  /*f090*/  @!P0 SYNCS.PHASECHK.TRANS64 P0, [R0+URZ+0x8], R7 ;  /* 0x00000807000085a7 */ /* 0x000ea400080010ff */
[----:B--2---:R-:W-:Y:S05]  /*f0a0*/  @!P0 BRA `(.L_x_63) ;  /* 0xfffffffc00ec8947 */ /* 0x004fea000383ffff */
[----:B------:R-:W-:Y:S05]  /*f0b0*/  BRA `(.L_x_62) ;  /* 0xffffff4000647947 */ /* 0x000fea000383ffff */
.L_x_65:
[----:B------:R-:W-:Y:S01]  /*f0c0*/  BSSY B0, `(.L_x_138) ;  /* 0x0000006000007945 */ /* 0x000fe20003800000 */
[----:B------:R-:W-:-:S07]  /*f0d0*/  MOV R15, 0xffffffff ;  /* 0xffffffff000f7802 */ /* 0x000fce0000000f00 */
[----:B-12---:R-:W-:Y:S05]  /*f0e0*/  WARPSYNC.COLLECTIVE R15, `(.L_x_139) ;  /* 0x000000000f0c7348 */ /* 0x006fea0003c00000 */
[----:B------:R-:W-:Y:S02]  /*f0f0*/  ELECT P6, UR79, PT ;  /* 0x00000000004f782f */ /* 0x000fe400038c0000 */
[----:B------:R-:W-:Y:S01]  /*f100*/  MOV R14, UR79 ;  /* 0x0000004f000e7c02 */ /* 0x000fe20008000f00 */
[----:B-12---:R-:W-:Y:S10]  /*f110*/  ENDCOLLECTIVE ;  /* 0x000000000000791b */ /* 0x006ff40003800000 */
.L_x_139:
[----:B------:R-:W-:Y:S05]  /*f120*/  BSYNC B0 ;  /* 0x0000000000007941 */ /* 0x000fea0003800000 */
.L_x_138:
[----:B------:R-:W-:Y:S01]  /*f130*/  PLOP3.LUT P0, PT, P6, PT, PT, 0x80, 0x8 ;  /* 0x000000000008781c */ /* 0x000fe2000370f070 */
[----:B------:R-:W-:-:S12]  /*f140*/  BRA `(.L_x_140) ;  /* 0xffffff4000907947 */ /* 0x000fd8000383ffff */
.L_x_67:
[----:B-1----:R-:W-:-:S04]  /*f150*/  MOV R0, UR6 ;  /* 0x0000000600007c02 */ /* 0x002fc80008000f00 */
[----:B------:R1:W2:Y:S03]  /*f160*/  SYNCS.PHASECHK.TRANS64.TRYWAIT P0, [R0+URZ+0x8], R5 ;  /* 0x00000805000075a7 */ /* 0x0002a600080011ff */
[----:B--2---:R-:W-:Y:S05]  /*f170*/  @!P0 NANOSLEEP.SYNCS 0x989680 ;  /* 0x009896800000895d */ /* 0x004fea0003900000 */
[----:B------:R-:W2:Y:S02]  /*f180*/  @!P0 SYNCS.PHASECHK.TRANS64 P0, [R0+URZ+0x8], R5 ;  /* 0x00000805000085a7 */ /* 0x000ea400080010ff */
[----:B--2---:R-:W-:Y:S05]  /*f190*/  @!P0 BRA `(.L_x_67) ;  /* 0xfffffffc00ec8947 */ /* 0x004fea000383ffff */
[----:B------:R-:W-:Y:S05]  /*f1a0*/  BRA `(.L_x_66) ;  /* 0xffffff4000947947 */ /* 0x000fea000383ffff */
.L_x_68:
[----:B-1----:R1:W3:Y:S02]  /*f1b0*/  SYNCS.PHASECHK.TRANS64.TRYWAIT P0, [R0+URZ+0x70], R3 ;  /* 0x00007003000075a7 */ /* 0x0022e400080011ff */
[----:B---3--:R-:W-:Y:S05]  /*f1c0*/  @!P0 NANOSLEEP.SYNCS 0x989680 ;  /* 0x009896800000895d */ /* 0x008fea0003900000 */
[----:B------:R-:W3:Y:S02]  /*f1d0*/  @!P0 SYNCS.PHASECHK.TRANS64 P0, [R0+URZ+0x70], R3 ;  /* 0x00007003000085a7 */ /* 0x000ee400080010ff */
[----:B---3--:R-:W-:Y:S05]  /*f1e0*/  @!P0 BRA `(.L_x_68) ;  /* 0xfffffffc00f08947 */ /* 0x008fea000383ffff */
[----:B------:R-:W-:Y:S05]  /*f1f0*/  BRA `(.L_x_141) ;  /* 0xffffff4400807947 */ /* 0x000fea000383ffff */
.L_x_70:
[----:B------:R-:W-:-:S07]  /*f200*/  MOV R0, UR31 ;  /* 0x0000001f00007c02 */ /* 0x000fce0008000f00 */
.L_x_142:
[----:B-1----:R1:W3:Y:S02]  /*f210*/  SYNCS.PHASECHK.TRANS64.TRYWAIT P0, [R0+URZ+0xa0], R3 ;  /* 0x0000a003000075a7 */ /* 0x0022e400080011ff */
[----:B---3--:R-:W-:Y:S05]  /*f220*/  @!P0 NANOSLEEP.SYNCS 0x989680 ;  /* 0x009896800000895d */ /* 0x008fea0003900000 */
[----:B------:R-:W3:Y:S02]  /*f230*/  @!P0 SYNCS.PHASECHK.TRANS64 P0, [R0+URZ+0xa0], R3 ;  /* 0x0000a003000085a7 */ /* 0x000ee400080010ff */
[----:B---3--:R-:W-:Y:S05]  /*f240*/  @!P0 BRA `(.L_x_142) ;  /* 0xfffffffc00f08947 */ /* 0x008fea000383ffff */
[----:B------:R-:W-:Y:S05]  /*f250*/  BRA `(.L_x_143) ;  /* 0xffffff4400c87947 */ /* 0x000fea000383ffff */
.L_x_73:
[----:B------:R-:W-:Y:S07]  /*f260*/  MOV R0, UR7 ;  /* 0x0000000700007c02 */ /* 0x000fee0008000f00 */
.L_x_144:
[----:B-1----:R1:W3:Y:S02]  /*f270*/  SYNCS.PHASECHK.TRANS64.TRYWAIT P0, [R0+URZ], R3 ;  /* 0x00000003000075a7 */ /* 0x0022e400080011ff */
[----:B---3--:R-:W-:Y:S05]  /*f280*/  @!P0 NANOSLEEP.SYNCS 0x989680 ;  /* 0x009896800000895d */ /* 0x008fea0003900000 */
[----:B------:R-:W3:Y:S02]  /*f290*/  @!P0 SYNCS.PHASECHK.TRANS64 P0, [R0+URZ], R3 ;  /* 0x00000003000085a7 */ /* 0x000ee400080010ff */
[----:B---3--:R-:W-:Y:S05]  /*f2a0*/  @!P0 BRA `(.L_x_144) ;  /* 0xfffffffc00f08947 */ /* 0x008fea000383ffff */
[----:B------:R-:W-:Y:S05]  /*f2b0*/  BRA `(.L_x_72) ;  /* 0xffffff4400dc7947 */ /* 0x000fea000383ffff */
.L_x_77:
[----:B-1----:R-:W-:-:S07]  /*f2c0*/  MOV R0, UR4 ;  /* 0x0000000400007c02 */ /* 0x002fce0008000f00 */
.L_x_145:
[----:B-1----:R1:W2:Y:S02]  /*f2d0*/  SYNCS.PHASECHK.TRANS64.TRYWAIT P0, [R0+URZ], R3 ;  /* 0x00000003000075a7 */ /* 0x0022a400080011ff */
[----:B--2---:R-:W-:Y:S05]  /*f2e0*/  @!P0 NANOSLEEP.SYNCS 0x989680 ;  /* 0x009896800000895d */ /* 0x004fea0003900000 */
[----:B------:R-:W2:Y:S02]  /*f2f0*/  @!P0 SYNCS.PHASECHK.TRANS64 P0, [R0+URZ], R3 ;  /* 0x00000003000085a7 */ /* 0x000ea400080010ff */
[----:B--2---:R-:W-:Y:S05]  /*f300*/  @!P0 BRA `(.L_x_145) ;  /* 0xfffffffc00f08947 */ /* 0x004fea000383ffff */
[----:B------:R-:W-:Y:S05]  /*f310*/  BRA `(.L_x_146) ;  /* 0xffffff4800d47947 */ /* 0x000fea000383ffff */
.L_x_80:
[----:B------:R-:W-:-:S07]  /*f320*/  MOV R0, UR27 ;  /* 0x0000001b00007c02 */ /* 0x000fce0008000f00 */
.L_x_147:
[----:B-1----:R1:W2:Y:S02]  /*f330*/  SYNCS.PHASECHK.TRANS64.TRYWAIT P1, [R0+URZ+0xd0], R3 ;  /* 0x0000d003000075a7 */ /* 0x0022a400080211ff */
[----:B--2---:R-:W-:Y:S05]  /*f340*/  @!P1 NANOSLEEP.SYNCS 0x989680 ;  /* 0x009896800000995d */ /* 0x004fea0003900000 */
[----:B------:R-:W2:Y:S02]  /*f350*/  @!P1 SYNCS.PHASECHK.TRANS64 P1, [R0+URZ+0xd0], R3 ;  /* 0x0000d003000095a7 */ /* 0x000ea400080210ff */
[----:B--2---:R-:W-:Y:S05]  /*f360*/  @!P1 BRA `(.L_x_147) ;  /* 0xfffffffc00f09947 */ /* 0x004fea000383ffff */
[----:B------:R-:W-:Y:S05]  /*f370*/  BRA `(.L_x_148) ;  /* 0xffffff4c00207947 */ /* 0x000fea000383ffff */
.L_x_85:
[----:B--2---:R2:W4:Y:S02]  /*f380*/  SYNCS.PHASECHK.TRANS64.TRYWAIT P0, [R3+URZ+0x70], R0 ;  /* 0x00007000030075a7 */ /* 0x00452400080011ff */
[----:B----4-:R-:W-:Y:S05]  /*f390*/  @!P0 NANOSLEEP.SYNCS 0x989680 ;  /* 0x009896800000895d */ /* 0x010fea0003900000 */
[----:B------:R-:W4:Y:S02]  /*f3a0*/  @!P0 SYNCS.PHASECHK.TRANS64 P0, [R3+URZ+0x70], R0 ;  /* 0x00007000030085a7 */ /* 0x000f2400080010ff */
[----:B----4-:R-:W-:Y:S05]  /*f3b0*/  @!P0 BRA `(.L_x_85) ;  /* 0xfffffffc00f08947 */ /* 0x010fea000383ffff */
[----:B------:R-:W-:Y:S05]  /*f3c0*/  BRA `(.L_x_149) ;  /* 0xffffff50004c7947 */ /* 0x000fea000383ffff */
.L_x_88:
[----:B------:R-:W-:Y:S07]  /*f3d0*/  MOV R0, UR29 ;  /* 0x0000001d00007c02 */ /* 0x000fee0008000f00 */
.L_x_150:
[----:B--2---:R2:W4:Y:S02]  /*f3e0*/  SYNCS.PHASECHK.TRANS64.TRYWAIT P1, [R0+URZ+0x68], R3 ;  /* 0x00006803000075a7 */ /* 0x00452400080211ff */
[----:B----4-:R-:W-:Y:S05]  /*f3f0*/  @!P1 NANOSLEEP.SYNCS 0x989680 ;  /* 0x009896800000995d */ /* 0x010fea0003900000 */
[----:B------:R-:W4:Y:S02]  /*f400*/  @!P1 SYNCS.PHASECHK.TRANS64 P1, [R0+URZ+0x68], R3 ;  /* 0x00006803000095a7 */ /* 0x000f2400080210ff */
[----:B----4-:R-:W-:Y:S05]  /*f410*/  @!P1 BRA `(.L_x_150) ;  /* 0xfffffffc00f09947 */ /* 0x010fea000383ffff */
[----:B------:R-:W-:Y:S05]  /*f420*/  BRA `(.L_x_87) ;  /* 0xffffff5400c07947 */ /* 0x000fea000383ffff */
.L_x_91:
[----:B--2---:R-:W-:Y:S07]  /*f430*/  MOV R3, UR29 ;  /* 0x0000001d00037c02 */ /* 0x004fee0008000f00 */
.L_x_151:
[----:B--2---:R2:W4:Y:S02]  /*f440*/  SYNCS.PHASECHK.TRANS64.TRYWAIT P0, [R3+URZ+0x58], R2 ;  /* 0x00005802030075a7 */ /* 0x00452400080011ff */
[----:B----4-:R-:W-:Y:S05]  /*f450*/  @!P0 NANOSLEEP.SYNCS 0x989680 ;  /* 0x009896800000895d */ /* 0x010fea0003900000 */
[----:B------:R-:W4:Y:S02]  /*f460*/  @!P0 SYNCS.PHASECHK.TRANS64 P0, [R3+URZ+0x58], R2 ;  /* 0x00005802030085a7 */ /* 0x000f2400080010ff */
[----:B----4-:R-:W-:Y:S05]  /*f470*/  @!P0 BRA `(.L_x_151) ;  /* 0xfffffffc00f08947 */ /* 0x010fea000383ffff */
[----:B------:R-:W-:Y:S05]  /*f480*/  BRA `(.L_x_152) ;  /* 0xffffff5800287947 */ /* 0x000fea000383ffff */
.L_x_94:
[----:B------:R-:W-:Y:S07]  /*f490*/  MOV R0, UR4 ;  /* 0x0000000400007c02 */ /* 0x000fee0008000f00 */
.L_x_153:
[----:B-1----:R1:W2:Y:S02]  /*f4a0*/  SYNCS.PHASECHK.TRANS64.TRYWAIT P0, [R0+URZ+0x70], R3 ;  /* 0x00007003000075a7 */ /* 0x0022a400080011ff */
[----:B--2---:R-:W-:Y:S05]  /*f4b0*/  @!P0 NANOSLEEP.SYNCS 0x989680 ;  /* 0x009896800000895d */ /* 0x004fea0003900000 */
[----:B------:R-:W2:Y:S02]  /*f4c0*/  @!P0 SYNCS.PHASECHK.TRANS64 P0, [R0+URZ+0x70], R3 ;  /* 0x00007003000085a7 */ /* 0x000ea400080010ff */
[----:B--2---:R-:W-:Y:S05]  /*f4d0*/  @!P0 BRA `(.L_x_153) ;  /* 0xfffffffc00f08947 */ /* 0x004fea000383ffff */
[----:B------:R-:W-:Y:S05]  /*f4e0*/  BRA `(.L_x_154) ;  /* 0xffffff6000907947 */ /* 0x000fea000383ffff */
.L_x_100:
[----:B------:R-:W-:Y:S07]  /*f4f0*/  MOV R3, UR16 ;  /* 0x0000001000037c02 */ /* 0x000fee0008000f00 */
.L_x_155:
[----:B-1----:R1:W2:Y:S02]  /*f500*/  SYNCS.PHASECHK.TRANS64.TRYWAIT P1, [R3+URZ+0x50], R4 ;  /* 0x00005004030075a7 */ /* 0x0022a400080211ff */
[----:B--2---:R-:W-:Y:S05]  /*f510*/  @!P1 NANOSLEEP.SYNCS 0x989680 ;  /* 0x009896800000995d */ /* 0x004fea0003900000 */
[----:B------:R-:W2:Y:S02]  /*f520*/  @!P1 SYNCS.PHASECHK.TRANS64 P1, [R3+URZ+0x50], R4 ;  /* 0x00005004030095a7 */ /* 0x000ea400080210ff */
[----:B--2---:R-:W-:Y:S05]  /*f530*/  @!P1 BRA `(.L_x_155) ;  /* 0xfffffffc00f09947 */ /* 0x004fea000383ffff */
[----:B------:R-:W-:Y:S05]  /*f540*/  BRA `(.L_x_99) ;  /* 0xffffff7000d87947 */ /* 0x000fea000383ffff */
.L_x_102:
[----:B------:R-:W-:Y:S07]  /*f550*/  MOV R3, UR5 ;  /* 0x0000000500037c02 */ /* 0x000fee0008000f00 */
.L_x_156:
[----:B-1----:R1:W2:Y:S02]  /*f560*/  SYNCS.PHASECHK.TRANS64.TRYWAIT P1, [R3+URZ+0x90], R0 ;  /* 0x00009000030075a7 */ /* 0x0022a400080211ff */
[----:B--2---:R-:W-:Y:S05]  /*f570*/  @!P1 NANOSLEEP.SYNCS 0x989680 ;  /* 0x009896800000995d */ /* 0x004fea0003900000 */
[----:B------:R-:W2:Y:S02]  /*f580*/  @!P1 SYNCS.PHASECHK.TRANS64 P1, [R3+URZ+0x90], R0 ;  /* 0x00009000030095a7 */ /* 0x000ea400080210ff */
[----:B--2---:R-:W-:Y:S05]  /*f590*/  @!P1 BRA `(.L_x_156) ;  /* 0xfffffffc00f09947 */ /* 0x004fea000383ffff */
[----:B------:R-:W-:Y:S05]  /*f5a0*/  BRA `(.L_x_101) ;  /* 0xffffff78008c7947 */ /* 0x000fea000383ffff */
        .weak           $__internal_0_$__cuda_sm10x_tcgen05_guardrail_trap_col_being_dealloced_not_returned_by_alloc
        .type           $__internal_0_$__cuda_sm10x_tcgen05_guardrail_trap_col_being_dealloced_not_returned_by_alloc,@function
        .size           $__internal_0_$__cuda_sm10x_tcgen05_guardrail_trap_col_being_dealloced_not_returned_by_alloc,($__internal_1_$__cuda_sm10x_tcgen05_guardrail_trap_phase_invalid_during_alloc - $__internal_0_$__cuda_sm10x_tcgen05_guardrail_trap_col_being_dealloced_not_returned_by_alloc)
$__internal_0_$__cuda_sm10x_tcgen05_guardrail_trap_col_being_dealloced_not_returned_by_alloc:
[----:B------:R-:W-:Y:S05]  /*f5b0*/  BPT.TRAP 0x1 ;  /* 0x000000040000795c */ /* 0x000fea0000300000 */
[----:B------:R-:W-:-:S04]  /*f5c0*/  HFMA2 R3, -RZ, RZ, 0, 0 ;  /* 0x00000000ff037431 */ /* 0x000fc800000001ff */
[----:B------:R-:W-:Y:S05]  /*f5d0*/  RET.REL.NODEC R2 `(_ZN7cutlass13device_kernelINS_4gemm6kernel13GemmUniversalIN4cute5tupleIJiiiiEEENS1_10collective13CollectiveMmaINS1_35MainloopSm100TmaUmmaWarpSpecializedILi5ELi2ELi2ENS5_IJNS4_1CILi2EEENSA_ILi1EEESC_EEEEENS5_IJNSA_ILi256EEENSA_ILi240EEENSA_ILi128EEEEEENS_12float_e4m3_tENS5_IJlSC_lEEESJ_SK_NS4_8TiledMMAINS4_8MMA_AtomIJNS4_10MMA_TraitsINS4_25SM100_MMA_F8F6F4_2x1SM_SSEJSJ_SJ_fSF_SG_NS4_17integral_constantINS4_4UMMA5MajorELSR_0EEESS_NSP_INSQ_7ScaleInELST_0EEESU_EEEEEENS4_6LayoutINS5_IJSC_SC_SC_EEENS5_IJNSA_ILi0EEESZ_SZ_EEEEENS5_IJNS4_10UnderscoreES12_S12_EEEEENS4_18SM100_TMA_2SM_LOADENS4_14ComposedLayoutINS4_7SwizzleILi3ELi4ELi3EEENS4_18smem_ptr_flag_bitsILi8EEENSX_INS5_IJNSA_ILi8EEESH_EEENS5_IJSH_SC_EEEEEEEvNS4_8identityES15_S1F_vS1G_EENS_8epilogue10collective18CollectiveEpilogueINS1I_23Sm100TmaWarpSpecializedILi1ELi1ELi240ELb0ELb0EEEJNS5_IJSH_SG_SH_EEENS5_IJNSX_ISH_SC_EENSX_ISG_SC_EEEEESJ_SK_SJ_SK_NS1I_6fusion15FusionCallbacksIS1M_NS1R_17LinearCombinationISJ_fSJ_fLNS_15FloatRoundStyleE2EEES1N_S1Q_JEEENS4_5SM1004TMEM4LOAD26SM100_TMEM_LOAD_32dp32b16xENS4_13SM90_TMA_LOADENS16_INS17_ILi0ELi4ELi3EEES1A_NSX_INS5_IJS1B_NSA_ILi16EEEEEENS5_IJS23_SC_EEEEEEENS4_39AutoVectorizingCopyWithAssumedAlignmentILi128EEENS4_14SM90_TMA_STOREES27_S29_S29_EEEvvEEEEvNT_6ParamsE) ;  /* 0xffffff0802887950 */ /* 0x000fea0003c3ffff */
        .weak           $__internal_1_$__cuda_sm10x_tcgen05_guardrail_trap_phase_invalid_during_alloc
        .type           $__internal_1_$__cuda_sm10x_tcgen05_guardrail_trap_phase_invalid_during_alloc,@function
        .size           $__internal_1_$__cuda_sm10x_tcgen05_guardrail_trap_phase_invalid_during_alloc,($__internal_2_$__cuda_sm10x_tcgen05_guardrail_trap_unallocated_columns_being_dealloced - $__internal_1_$__cuda_sm10x_tcgen05_guardrail_trap_phase_invalid_during_alloc)
$__internal_1_$__cuda_sm10x_tcgen05_guardrail_trap_phase_invalid_during_alloc:
[----:B------:R-:W-:Y:S05]  /*f5e0*/  BPT.TRAP 0x1 ;  /* 0x000000040000795c */ /* 0x000fea0000300000 */
[----:B------:R-:W-:-:S04]  /*f5f0*/  MOV R7, 0x0 ;  /* 0x0000000000077802 */ /* 0x000fc80000000f00 */
[----:B------:R-:W-:Y:S05]  /*f600*/  RET.REL.NODEC R6 `(_ZN7cutlass13device_kernelINS_4gemm6kernel13GemmUniversalIN4cute5tupleIJiiiiEEENS1_10collective13CollectiveMmaINS1_35MainloopSm100TmaUmmaWarpSpecializedILi5ELi2ELi2ENS5_IJNS4_1CILi2EEENSA_ILi1EEESC_EEEEENS5_IJNSA_ILi256EEENSA_ILi240EEENSA_ILi128EEEEEENS_12float_e4m3_tENS5_IJlSC_lEEESJ_SK_NS4_8TiledMMAINS4_8MMA_AtomIJNS4_10MMA_TraitsINS4_25SM100_MMA_F8F6F4_2x1SM_SSEJSJ_SJ_fSF_SG_NS4_17integral_constantINS4_4UMMA5MajorELSR_0EEESS_NSP_INSQ_7ScaleInELST_0EEESU_EEEEEENS4_6LayoutINS5_IJSC_SC_SC_EEENS5_IJNSA_ILi0EEESZ_SZ_EEEEENS5_IJNS4_10UnderscoreES12_S12_EEEEENS4_18SM100_TMA_2SM_LOADENS4_14ComposedLayoutINS4_7SwizzleILi3ELi4ELi3EEENS4_18smem_ptr_flag_bitsILi8EEENSX_INS5_IJNSA_ILi8EEESH_EEENS5_IJSH_SC_EEEEEEEvNS4_8identityES15_S1F_vS1G_EENS_8epilogue10collective18CollectiveEpilogueINS1I_23Sm100TmaWarpSpecializedILi1ELi1ELi240ELb0ELb0EEEJNS5_IJSH_SG_SH_EEENS5_IJNSX_ISH_SC_EENSX_ISG_SC_EEEEESJ_SK_SJ_SK_NS1I_6fusion15FusionCallbacksIS1M_NS1R_17LinearCombinationISJ_fSJ_fLNS_15FloatRoundStyleE2EEES1N_S1Q_JEEENS4_5SM1004TMEM4LOAD26SM100_TMEM_LOAD_32dp32b16xENS4_13SM90_TMA_LOADENS16_INS17_ILi0ELi4ELi3EEES1A_NSX_INS5_IJS1B_NSA_ILi16EEEEEENS5_IJS23_SC_EEEEEEENS4_39AutoVectorizingCopyWithAssumedAlignmentILi128EEENS4_14SM90_TMA_STOREES27_S29_S29_EEEvvEEEEvNT_6ParamsE) ;  /* 0xffffff08067c7950 */ /* 0x000fea0003c3ffff */
        .weak           $__internal_2_$__cuda_sm10x_tcgen05_guardrail_trap_unallocated_columns_being_dealloced
        .type           $__internal_2_$__cuda_sm10x_tcgen05_guardrail_trap_unallocated_columns_being_dealloced,@function
        .size           $__internal_2_$__cuda_sm10x_tcgen05_guardrail_trap_unallocated_columns_being_dealloced,(.L_x_158 - $__internal_2_$__cuda_sm10x_tcgen05_guardrail_trap_unallocated_columns_being_dealloced)
$__internal_2_$__cuda_sm10x_tcgen05_guardrail_trap_unallocated_columns_being_dealloced:
[----:B------:R-:W-:Y:S05]  /*f610*/  BPT.TRAP 0x1 ;  /* 0x000000040000795c */ /* 0x000fea0000300000 */
[----:B------:R-:W-:-:S04]  /*f620*/  HFMA2 R3, -RZ, RZ, 0, 0 ;  /* 0x00000000ff037431 */ /* 0x000fc800000001ff */
[----:B------:R-:W-:Y:S05]  /*f630*/  RET.REL.NODEC R2 `(_ZN7cutlass13device_kernelINS_4gemm6kernel13GemmUniversalIN4cute5tupleIJiiiiEEENS1_10collective13CollectiveMmaINS1_35MainloopSm100TmaUmmaWarpSpecializedILi5ELi2ELi2ENS5_IJNS4_1CILi2EEENSA_ILi1EEESC_EEEEENS5_IJNSA_ILi256EEENSA_ILi240EEENSA_ILi128EEEEEENS_12float_e4m3_tENS5_IJlSC_lEEESJ_SK_NS4_8TiledMMAINS4_8MMA_AtomIJNS4_10MMA_TraitsINS4_25SM100_MMA_F8F6F4_2x1SM_SSEJSJ_SJ_fSF_SG_NS4_17integral_constantINS4_4UMMA5MajorELSR_0EEESS_NSP_INSQ_7ScaleInELST_0EEESU_EEEEEENS4_6LayoutINS5_IJSC_SC_SC_EEENS5_IJNSA_ILi0EEESZ_SZ_EEEEENS5_IJNS4_10UnderscoreES12_S12_EEEEENS4_18SM100_TMA_2SM_LOADENS4_14ComposedLayoutINS4_7SwizzleILi3ELi4ELi3EEENS4_18smem_ptr_flag_bitsILi8EEENSX_INS5_IJNSA_ILi8EEESH_EEENS5_IJSH_SC_EEEEEEEvNS4_8identityES15_S1F_vS1G_EENS_8epilogue10collective18CollectiveEpilogueINS1I_23Sm100TmaWarpSpecializedILi1ELi1ELi240ELb0ELb0EEEJNS5_IJSH_SG_SH_EEENS5_IJNSX_ISH_SC_EENSX_ISG_SC_EEEEESJ_SK_SJ_SK_NS1I_6fusion15FusionCallbacksIS1M_NS1R_17LinearCombinationISJ_fSJ_fLNS_15FloatRoundStyleE2EEES1N_S1Q_JEEENS4_5SM1004TMEM4LOAD26SM100_TMEM_LOAD_32dp32b16xENS4_13SM90_TMA_LOADENS16_INS17_ILi0ELi4ELi3EEES1A_NSX_INS5_IJS1B_NSA_ILi16EEEEEENS5_IJS23_SC_EEEEEEENS4_39AutoVectorizingCopyWithAssumedAlignmentILi128EEENS4_14SM90_TMA_STOREES27_S29_S29_EEEvvEEEEvNT_6ParamsE) ;  /* 0xffffff0802707950 */ /* 0x000fea0003c3ffff */
.L_x_157:
[----:B------:R-:W-:-:S00]  /*f640*/  BRA `(.L_x_157) ;  /* 0xfffffffc00fc7947 */ /* 0x000fc0000383ffff */
[----:B------:R-:W-:-:S00]  /*f650*/  NOP ;  /* 0x0000000000007918 */ /* 0x000fc00000000000 */
        /* <DEDUP_REMOVED lines=10> */
.L_x_158:


//--------------------- .nv.global.init           --------------------------
	.section	.nv.global.init,"aw",@progbits
.nv.global.init:
	.type		$str$26,@object
	.size		$str$26,($str$25 - $str$26)
$str$26:
        /*0000*/ 	.byte	0x2f, 0x74, 0x6d, 0x70, 0x2f, 0x63, 0x75, 0x74, 0x6c, 0x61, 0x73, 0x73, 0x5f, 0x73, 0x77, 0x65
        /*0010*/ 	.byte	0x65, 0x70, 0x5f, 0x73, 0x72, 0x63, 0x2f, 0x69, 0x6e, 0x63, 0x6c, 0x75, 0x64, 0x65, 0x2f, 0x63
        /*0020*/ 	.byte	0x75, 0x74, 0x65, 0x2f, 0x61, 0x74, 0x6f, 0x6d, 0x2f, 0x63, 0x6f, 0x70, 0x79, 0x5f, 0x74, 0x72
        /*0030*/ 	.byte	0x61, 0x69, 0x74, 0x73, 0x5f, 0x73, 0x6d, 0x31, 0x30, 0x30, 0x2e, 0x68, 0x70, 0x70, 0x00
	.type		$str$25,@object
	.size		$str$25,(__unnamed_1 - $str$25)
$str$25:
        /*003f*/ 	.byte	0x28, 0x28, 0x75, 0x69, 0x6e, 0x74, 0x33, 0x32, 0x5f, 0x74, 0x28, 0x74, 0x68, 0x72, 0x65, 0x61
        /*004f*/ 	.byte	0x64, 0x49, 0x64, 0x78, 0x2e, 0x78, 0x29, 0x20, 0x2f, 0x20, 0x33, 0x32, 0x29, 0x20, 0x25, 0x20
        /*005f*/ 	.byte	0x34, 0x29, 0x20, 0x3d, 0x3d, 0x20, 0x28, 0x28, 0x28, 0x74, 0x6d, 0x65, 0x6d, 0x5f, 0x61, 0x64
        /*006f*/ 	.byte	0x64, 0x72, 0x20, 0x3e, 0x3e, 0x20, 0x31, 0x36, 0x29, 0x20, 0x2f, 0x20, 0x33, 0x32, 0x29, 0x20
        /*007f*/ 	.byte	0x25, 0x20, 0x34, 0x29, 0x00
	.type		__unnamed_1,@object
	.size		__unnamed_1,(.L_1 - __unnamed_1)
__unnamed_1:
        /* <DEDUP_REMOVED lines=37> */
        /*02d4*/ 	.byte	0x3a, 0x43, 0x3c, 0x30, 0x3e, 0x3e, 0x3e, 0x3e, 0x5d, 0x00
.L_1:


//--------------------- .nv.shared._ZN7cutlass13device_kernelINS_4gemm6kernel13GemmUniversalIN4cute5tupleIJiiiiEEENS1_10collective13CollectiveMmaINS1_35MainloopSm100TmaUmmaWarpSpecializedILi5ELi2ELi2ENS5_IJNS4_1CILi2EEENSA_ILi1EEESC_EEEEENS5_IJNSA_ILi256EEENSA_ILi240EEENSA_ILi128EEEEEENS_12float_e4m3_tENS5_IJlSC_lEEESJ_SK_NS4_8TiledMMAINS4_8MMA_AtomIJNS4_10MMA_TraitsINS4_25SM100_MMA_F8F6F4_2x1SM_SSEJSJ_SJ_fSF_SG_NS4_17integral_constantINS4_4UMMA5MajorELSR_0EEESS_NSP_INSQ_7ScaleInELST_0EEESU_EEEEEENS4_6LayoutINS5_IJSC_SC_SC_EEENS5_IJNSA_ILi0EEESZ_SZ_EEEEENS5_IJNS4_10UnderscoreES12_S12_EEEEENS4_18SM100_TMA_2SM_LOADENS4_14ComposedLayoutINS4_7SwizzleILi3ELi4ELi3EEENS4_18smem_ptr_flag_bitsILi8EEENSX_INS5_IJNSA_ILi8EEESH_EEENS5_IJSH_SC_EEEEEEEvNS4_8identityES15_S1F_vS1G_EENS_8epilogue10collective18CollectiveEpilogueINS1I_23Sm100TmaWarpSpecializedILi1ELi1ELi240ELb0ELb0EEEJNS5_IJSH_SG_SH_EEENS5_IJNSX_ISH_SC_EENSX_ISG_SC_EEEEESJ_SK_SJ_SK_NS1I_6fusion15FusionCallbacksIS1M_NS1R_17LinearCombinationISJ_fSJ_fLNS_15FloatRoundStyleE2EEES1N_S1Q_JEEENS4_5SM1004TMEM4LOAD26SM100_TMEM_LOAD_32dp32b16xENS4_13SM90_TMA_LOADENS16_INS17_ILi0ELi4ELi3EEES1A_NSX_INS5_IJS1B_NSA_ILi16EEEEEENS5_IJS23_SC_EEEEEEENS4_39AutoVectorizingCopyWithAssumedAlignmentILi128EEENS4_14SM90_TMA_STOREES27_S29_S29_EEEvvEEEEvNT_6ParamsE --------------------------
	.section	.nv.shared._ZN7cutlass13device_kernelINS_4gemm6kernel13GemmUniversalIN4cute5tupleIJiiiiEEENS1_10collective13CollectiveMmaINS1_35MainloopSm100TmaUmmaWarpSpecializedILi5ELi2ELi2ENS5_IJNS4_1CILi2EEENSA_ILi1EEESC_EEEEENS5_IJNSA_ILi256EEENSA_ILi240EEENSA_ILi128EEEEEENS_12float_e4m3_tENS5_IJlSC_lEEESJ_SK_NS4_8TiledMMAINS4_8MMA_AtomIJNS4_10MMA_TraitsINS4_25SM100_MMA_F8F6F4_2x1SM_SSEJSJ_SJ_fSF_SG_NS4_17integral_constantINS4_4UMMA5MajorELSR_0EEESS_NSP_INSQ_7ScaleInELST_0EEESU_EEEEEENS4_6LayoutINS5_IJSC_SC_SC_EEENS5_IJNSA_ILi0EEESZ_SZ_EEEEENS5_IJNS4_10UnderscoreES12_S12_EEEEENS4_18SM100_TMA_2SM_LOADENS4_14ComposedLayoutINS4_7SwizzleILi3ELi4ELi3EEENS4_18smem_ptr_flag_bitsILi8EEENSX_INS5_IJNSA_ILi8EEESH_EEENS5_IJSH_SC_EEEEEEEvNS4_8identityES15_S1F_vS1G_EENS_8epilogue10collective18CollectiveEpilogueINS1I_23Sm100TmaWarpSpecializedILi1ELi1ELi240ELb0ELb0EEEJNS5_IJSH_SG_SH_EEENS5_IJNSX_ISH_SC_EENSX_ISG_SC_EEEEESJ_SK_SJ_SK_NS1I_6fusion15FusionCallbacksIS1M_NS1R_17LinearCombinationISJ_fSJ_fLNS_15FloatRoundStyleE2EEES1N_S1Q_JEEENS4_5SM1004TMEM4LOAD26SM100_TMEM_LOAD_32dp32b16xENS4_13SM90_TMA_LOADENS16_INS17_ILi0ELi4ELi3EEES1A_NSX_INS5_IJS1B_NSA_ILi16EEEEEENS5_IJS23_SC_EEEEEEENS4_39AutoVectorizingCopyWithAssumedAlignmentILi128EEENS4_14SM90_TMA_STOREES27_S29_S29_EEEvvEEEEvNT_6ParamsE,"aw",@nobits
	.sectionflags	@""
	.align	16
	.zero		1024


//--------------------- .nv.shared.reserved.0     --------------------------
	.section	.nv.shared.reserved.0,"aw",@nobits
	.weak		__nv_reservedSMEM_offset_0_alias
	.size		__nv_reservedSMEM_offset_0_alias, 0, 64
	.other		__nv_reservedSMEM_offset_0_alias,@"STO_CUDA_RESERVED_SHARED STV_DEFAULT"
__nv_reservedSMEM_offset_0_alias:
	.zero		0
.nv.shared.reserved.0:
	.zero		64
	.weak		__nv_reservedSMEM_tcgen05_partition
	.type		__nv_reservedSMEM_tcgen05_partition,@object
	.size		__nv_reservedSMEM_tcgen05_partition,(.L_0 - __nv_reservedSMEM_tcgen05_partition)
__nv_reservedSMEM_tcgen05_partition:
	.zero		32
.L_0:


//--------------------- .nv.global                --------------------------
	.section	.nv.global,"aw",@nobits
.nv.global:
	.type		_ZN40_INTERNAL_233b9c27_4_k_cu_cfe2e8ba_230394cute1_E,@object
	.size		_ZN40_INTERNAL_233b9c27_4_k_cu_cfe2e8ba_230394cute1_E,(_ZN40_INTERNAL_233b9c27_4_k_cu_cfe2e8ba_230394cuda3std3__45__cpo6cbeginE - _ZN40_INTERNAL_233b9c27_4_k_cu_cfe2e8ba_230394cute1_E)
_ZN40_INTERNAL_233b9c27_4_k_cu_cfe2e8ba_230394cute1_E:
	.zero		1
	.type		_ZN40_INTERNAL_233b9c27_4_k_cu_cfe2e8ba_230394cuda3std3__45__cpo6cbeginE,@object
	.size		_ZN40_INTERNAL_233b9c27_4_k_cu_cfe2e8ba_230394cuda3std3__45__cpo6cbeginE,(_ZN40_INTERNAL_233b9c27_4_k_cu_cfe2e8ba_230394cuda3std3__48in_placeE - _ZN40_INTERNAL_233b9c27_4_k_cu_cfe2e8ba_230394cuda3std3__45__cpo6cbeginE)
_ZN40_INTERNAL_233b9c27_4_k_cu_cfe2e8ba_230394cuda3std3__45__cpo6cbeginE:
	.zero		1
	.type		_ZN40_INTERNAL_233b9c27_4_k_cu_cfe2e8ba_230394cuda3std3__48in_placeE,@object
	.size		_ZN40_INTERNAL_233b9c27_4_k_cu_cfe2e8ba_230394cuda3std3__48in_placeE,(_ZN40_INTERNAL_233b9c27_4_k_cu_cfe2e8ba_230394cuda3std6ranges3__45__cpo9iter_moveE - _ZN40_INTERNAL_233b9c27_4_k_cu_cfe2e8ba_230394cuda3std3__48in_placeE)
_ZN40_INTERNAL_233b9c27_4_k_cu_cfe2e8ba_230394cuda3std3__48in_placeE:
	.zero		1
	.type		_ZN40_INTERNAL_233b9c27_4_k_cu_cfe2e8ba_230394cuda3std6ranges3__45__cpo9iter_moveE,@object
	.size		_ZN40_INTERNAL_233b9c27_4_k_cu_cfe2e8ba_230394cuda3std6ranges3__45__cpo9iter_moveE,(_ZN40_INTERNAL_233b9c27_4_k_cu_cfe2e8ba_230394cuda3std3__45__cpo5beginE - _ZN40_INTERNAL_233b9c27_4_k_cu_cfe2e8ba_230394cuda3std6ranges3__45__cpo9iter_moveE)
_ZN40_INTERNAL_233b9c27_4_k_cu_cfe2e8ba_230394cuda3std6ranges3__45__cpo9iter_moveE:
	.zero		1
	.type		_ZN40_INTERNAL_233b9c27_4_k_cu_cfe2e8ba_230394cuda3std3__45__cpo5beginE,@object
	.size		_ZN40_INTERNAL_233b9c27_4_k_cu_cfe2e8ba_230394cuda3std3__45__cpo5beginE,(_ZN40_INTERNAL_233b9c27_4_k_cu_cfe2e8ba_230394cuda3std3__442_GLOBAL__N__233b9c27_4_k_cu_cfe2e8ba_230396ignoreE - _ZN40_INTERNAL_233b9c27_4_k_cu_cfe2e8ba_230394cuda3std3__45__cpo5beginE)
_ZN40_INTERNAL_233b9c27_4_k_cu_cfe2e8ba_230394cuda3std3__45__cpo5beginE:
	.zero		1
	.type		_ZN40_INTERNAL_233b9c27_4_k_cu_cfe2e8ba_230394cuda3std3__442_GLOBAL__N__233b9c27_4_k_cu_cfe2e8ba_230396ignoreE,@object
	.size		_ZN40_INTERNAL_233b9c27_4_k_cu_cfe2e8ba_230394cuda3std3__442_GLOBAL__N__233b9c27_4_k_cu_cfe2e8ba_230396ignoreE,(_ZN40_INTERNAL_233b9c27_4_k_cu_cfe2e8ba_230394cute7productE - _ZN40_INTERNAL_233b9c27_4_k_cu_cfe2e8ba_230394cuda3std3__442_GLOBAL__N__233b9c27_4_k_cu_cfe2e8ba_230396ignoreE)
_ZN40_INTERNAL_233b9c27_4_k_cu_cfe2e8ba_230394cuda3std3__442_GLOBAL__N__233b9c27_4_k_cu_cfe2e8ba_230396ignoreE:
	.zero		1
	.type		_ZN40_INTERNAL_233b9c27_4_k_cu_cfe2e8ba_230394cute7productE,@object
	.size		_ZN40_INTERNAL_233b9c27_4_k_cu_cfe2e8ba_230394cute7productE,(_ZN40_INTERNAL_233b9c27_4_k_cu_cfe2e8ba_230394cuda3std3__45__cpo3endE - _ZN40_INTERNAL_233b9c27_4_k_cu_cfe2e8ba_230394cute7productE)
_ZN40_INTERNAL_233b9c27_4_k_cu_cfe2e8ba_230394cute7productE:
	.zero		1
	.type		_ZN40_INTERNAL_233b9c27_4_k_cu_cfe2e8ba_230394cuda3std3__45__cpo3endE,@object
	.size		_ZN40_INTERNAL_233b9c27_4_k_cu_cfe2e8ba_230394cuda3std3__45__cpo3endE,(_ZN40_INTERNAL_233b9c27_4_k_cu_cfe2e8ba_230394cuda3std3__419piecewise_constructE - _ZN40_INTERNAL_233b9c27_4_k_cu_cfe2e8ba_230394cuda3std3__45__cpo3endE)
_ZN40_INTERNAL_233b9c27_4_k_cu_cfe2e8ba_230394cuda3std3__45__cpo3endE:
	.zero		1
	.type		_ZN40_INTERNAL_233b9c27_4_k_cu_cfe2e8ba_230394cuda3std3__419piecewise_constructE,@object
	.size		_ZN40_INTERNAL_233b9c27_4_k_cu_cfe2e8ba_230394cuda3std3__419piecewise_constructE,(_ZN40_INTERNAL_233b9c27_4_k_cu_cfe2e8ba_230394cuda3std3__45__cpo4cendE - _ZN40_INTERNAL_233b9c27_4_k_cu_cfe2e8ba_230394cuda3std3__419piecewise_constructE)
_ZN40_INTERNAL_233b9c27_4_k_cu_cfe2e8ba_230394cuda3std3__419piecewise_constructE:
	.zero		1
	.type		_ZN40_INTERNAL_233b9c27_4_k_cu_cfe2e8ba_230394cuda3std3__45__cpo4cendE,@object
	.size		_ZN40_INTERNAL_233b9c27_4_k_cu_cfe2e8ba_230394cuda3std3__45__cpo4cendE,(_ZN40_INTERNAL_233b9c27_4_k_cu_cfe2e8ba_230394cuda3std6ranges3__45__cpo4swapE - _ZN40_INTERNAL_233b9c27_4_k_cu_cfe2e8ba_230394cuda3std3__45__cpo4cendE)
_ZN40_INTERNAL_233b9c27_4_k_cu_cfe2e8ba_230394cuda3std3__45__cpo4cendE:
	.zero		1
	.type		_ZN40_INTERNAL_233b9c27_4_k_cu_cfe2e8ba_230394cuda3std6ranges3__45__cpo4swapE,@object
	.size		_ZN40_INTERNAL_233b9c27_4_k_cu_cfe2e8ba_230394cuda3std6ranges3__45__cpo4swapE,(.L_9 - _ZN40_INTERNAL_233b9c27_4_k_cu_cfe2e8ba_230394cuda3std6ranges3__45__cpo4swapE)
_ZN40_INTERNAL_233b9c27_4_k_cu_cfe2e8ba_230394cuda3std6ranges3__45__cpo4swapE:
	.zero		1
.L_9:


//--------------------- .nv.constant0._ZN7cutlass13device_kernelINS_4gemm6kernel13GemmUniversalIN4cute5tupleIJiiiiEEENS1_10collective13CollectiveMmaINS1_35MainloopSm100TmaUmmaWarpSpecializedILi5ELi2ELi2ENS5_IJNS4_1CILi2EEENSA_ILi1EEESC_EEEEENS5_IJNSA_ILi256EEENSA_ILi240EEENSA_ILi128EEEEEENS_12float_e4m3_tENS5_IJlSC_lEEESJ_SK_NS4_8TiledMMAINS4_8MMA_AtomIJNS4_10MMA_TraitsINS4_25SM100_MMA_F8F6F4_2x1SM_SSEJSJ_SJ_fSF_SG_NS4_17integral_constantINS4_4UMMA5MajorELSR_0EEESS_NSP_INSQ_7ScaleInELST_0EEESU_EEEEEENS4_6LayoutINS5_IJSC_SC_SC_EEENS5_IJNSA_ILi0EEESZ_SZ_EEEEENS5_IJNS4_10UnderscoreES12_S12_EEEEENS4_18SM100_TMA_2SM_LOADENS4_14ComposedLayoutINS4_7SwizzleILi3ELi4ELi3EEENS4_18smem_ptr_flag_bitsILi8EEENSX_INS5_IJNSA_ILi8EEESH_EEENS5_IJSH_SC_EEEEEEEvNS4_8identityES15_S1F_vS1G_EENS_8epilogue10collective18CollectiveEpilogueINS1I_23Sm100TmaWarpSpecializedILi1ELi1ELi240ELb0ELb0EEEJNS5_IJSH_SG_SH_EEENS5_IJNSX_ISH_SC_EENSX_ISG_SC_EEEEESJ_SK_SJ_SK_NS1I_6fusion15FusionCallbacksIS1M_NS1R_17LinearCombinationISJ_fSJ_fLNS_15FloatRoundStyleE2EEES1N_S1Q_JEEENS4_5SM1004TMEM4LOAD26SM100_TMEM_LOAD_32dp32b16xENS4_13SM90_TMA_LOADENS16_INS17_ILi0ELi4ELi3EEES1A_NSX_INS5_IJS1B_NSA_ILi16EEEEEENS5_IJS23_SC_EEEEEEENS4_39AutoVectorizingCopyWithAssumedAlignmentILi128EEENS4_14SM90_TMA_STOREES27_S29_S29_EEEvvEEEEvNT_6ParamsE --------------------------
	.section	.nv.constant0._ZN7cutlass13device_kernelINS_4gemm6kernel13GemmUniversalIN4cute5tupleIJiiiiEEENS1_10collective13CollectiveMmaINS1_35MainloopSm100TmaUmmaWarpSpecializedILi5ELi2ELi2ENS5_IJNS4_1CILi2EEENSA_ILi1EEESC_EEEEENS5_IJNSA_ILi256EEENSA_ILi240EEENSA_ILi128EEEEEENS_12float_e4m3_tENS5_IJlSC_lEEESJ_SK_NS4_8TiledMMAINS4_8MMA_AtomIJNS4_10MMA_TraitsINS4_25SM100_MMA_F8F6F4_2x1SM_SSEJSJ_SJ_fSF_SG_NS4_17integral_constantINS4_4UMMA5MajorELSR_0EEESS_NSP_INSQ_7ScaleInELST_0EEESU_EEEEEENS4_6LayoutINS5_IJSC_SC_SC_EEENS5_IJNSA_ILi0EEESZ_SZ_EEEEENS5_IJNS4_10UnderscoreES12_S12_EEEEENS4_18SM100_TMA_2SM_LOADENS4_14ComposedLayoutINS4_7SwizzleILi3ELi4ELi3EEENS4_18smem_ptr_flag_bitsILi8EEENSX_INS5_IJNSA_ILi8EEESH_EEENS5_IJSH_SC_EEEEEEEvNS4_8identityES15_S1F_vS1G_EENS_8epilogue10collective18CollectiveEpilogueINS1I_23Sm100TmaWarpSpecializedILi1ELi1ELi240ELb0ELb0EEEJNS5_IJSH_SG_SH_EEENS5_IJNSX_ISH_SC_EENSX_ISG_SC_EEEEESJ_SK_SJ_SK_NS1I_6fusion15FusionCallbacksIS1M_NS1R_17LinearCombinationISJ_fSJ_fLNS_15FloatRoundStyleE2EEES1N_S1Q_JEEENS4_5SM1004TMEM4LOAD26SM100_TMEM_LOAD_32dp32b16xENS4_13SM90_TMA_LOADENS16_INS17_ILi0ELi4ELi3EEES1A_NSX_INS5_IJS1B_NSA_ILi16EEEEEENS5_IJS23_SC_EEEEEEENS4_39AutoVectorizingCopyWithAssumedAlignmentILi128EEENS4_14SM90_TMA_STOREES27_S29_S29_EEEvvEEEEvNT_6ParamsE,"a",@progbits
	.sectionflags	@""
	.align	4
.nv.constant0._ZN7cutlass13device_kernelINS_4gemm6kernel13GemmUniversalIN4cute5tupleIJiiiiEEENS1_10collective13CollectiveMmaINS1_35MainloopSm100TmaUmmaWarpSpecializedILi5ELi2ELi2ENS5_IJNS4_1CILi2EEENSA_ILi1EEESC_EEEEENS5_IJNSA_ILi256EEENSA_ILi240EEENSA_ILi128EEEEEENS_12float_e4m3_tENS5_IJlSC_lEEESJ_SK_NS4_8TiledMMAINS4_8MMA_AtomIJNS4_10MMA_TraitsINS4_25SM100_MMA_F8F6F4_2x1SM_SSEJSJ_SJ_fSF_SG_NS4_17integral_constantINS4_4UMMA5MajorELSR_0EEESS_NSP_INSQ_7ScaleInELST_0EEESU_EEEEEENS4_6LayoutINS5_IJSC_SC_SC_EEENS5_IJNSA_ILi0EEESZ_SZ_EEEEENS5_IJNS4_10UnderscoreES12_S12_EEEEENS4_18SM100_TMA_2SM_LOADENS4_14ComposedLayoutINS4_7SwizzleILi3ELi4ELi3EEENS4_18smem_ptr_flag_bitsILi8EEENSX_INS5_IJNSA_ILi8EEESH_EEENS5_IJSH_SC_EEEEEEEvNS4_8identityES15_S1F_vS1G_EENS_8epilogue10collective18CollectiveEpilogueINS1I_23Sm100TmaWarpSpecializedILi1ELi1ELi240ELb0ELb0EEEJNS5_IJSH_SG_SH_EEENS5_IJNSX_ISH_SC_EENSX_ISG_SC_EEEEESJ_SK_SJ_SK_NS1I_6fusion15FusionCallbacksIS1M_NS1R_17LinearCombinationISJ_fSJ_fLNS_15FloatRoundStyleE2EEES1N_S1Q_JEEENS4_5SM1004TMEM4LOAD26SM100_TMEM_LOAD_32dp32b16xENS4_13SM90_TMA_LOADENS16_INS17_ILi0ELi4ELi3EEES1A_NSX_INS5_IJS1B_NSA_ILi16EEEEEENS5_IJS23_SC_EEEEEEENS4_39AutoVectorizingCopyWithAssumedAlignmentILi128EEENS4_14SM90_TMA_STOREES27_S29_S29_EEEvvEEEEvNT_6ParamsE:
	.zero		2944


//--------------------- SYMBOLS --------------------------

	.type		.nv.reservedSmem.offset0,@object
	.size		.nv.reservedSmem.offset0,0x4
	.type		.nv.reservedSmem.cap,@object
	.size		.nv.reservedSmem.cap,0x4
	.type		__assertfail,@function
